//
// Generated by NVIDIA NVVM Compiler
//
// Compiler Build ID: CL-36424714
// Cuda compilation tools, release 13.0, V13.0.88
// Based on NVVM 20.0.0
//

.version 9.0
.target sm_100
.address_size 64

	// .globl	_Z19simulated_annealingPciiiiifS_PfPiS1_S_S_S_iffi
.func  (.param .b64 func_retval0) __internal_accurate_pow
(
	.param .b64 __internal_accurate_pow_param_0
)
;
.global .align 4 .b8 precalc_xorwow_matrix[102400];
.global .align 4 .b8 precalc_xorwow_offset_matrix[102400];
.global .align 4 .b8 mrg32k3aM1[2304];
.global .align 4 .b8 mrg32k3aM2[2304];
.global .align 4 .b8 mrg32k3aM1SubSeq[2016];
.global .align 4 .b8 mrg32k3aM2SubSeq[2016];
.global .align 4 .b8 mrg32k3aM1Seq[2304];
.global .align 4 .b8 mrg32k3aM2Seq[2304];
.const .align 8 .b8 __cr_lgamma_table[72];
.const .align 1 .b8 d_sigma[4];
.global .align 8 .u64 d_T_table;

.visible .entry _Z19simulated_annealingPciiiiifS_PfPiS1_S_S_S_iffi(
	.param .u64 .ptr .align 1 _Z19simulated_annealingPciiiiifS_PfPiS1_S_S_S_iffi_param_0,
	.param .u32 _Z19simulated_annealingPciiiiifS_PfPiS1_S_S_S_iffi_param_1,
	.param .u32 _Z19simulated_annealingPciiiiifS_PfPiS1_S_S_S_iffi_param_2,
	.param .u32 _Z19simulated_annealingPciiiiifS_PfPiS1_S_S_S_iffi_param_3,
	.param .u32 _Z19simulated_annealingPciiiiifS_PfPiS1_S_S_S_iffi_param_4,
	.param .u32 _Z19simulated_annealingPciiiiifS_PfPiS1_S_S_S_iffi_param_5,
	.param .f32 _Z19simulated_annealingPciiiiifS_PfPiS1_S_S_S_iffi_param_6,
	.param .u64 .ptr .align 1 _Z19simulated_annealingPciiiiifS_PfPiS1_S_S_S_iffi_param_7,
	.param .u64 .ptr .align 1 _Z19simulated_annealingPciiiiifS_PfPiS1_S_S_S_iffi_param_8,
	.param .u64 .ptr .align 1 _Z19simulated_annealingPciiiiifS_PfPiS1_S_S_S_iffi_param_9,
	.param .u64 .ptr .align 1 _Z19simulated_annealingPciiiiifS_PfPiS1_S_S_S_iffi_param_10,
	.param .u64 .ptr .align 1 _Z19simulated_annealingPciiiiifS_PfPiS1_S_S_S_iffi_param_11,
	.param .u64 .ptr .align 1 _Z19simulated_annealingPciiiiifS_PfPiS1_S_S_S_iffi_param_12,
	.param .u64 .ptr .align 1 _Z19simulated_annealingPciiiiifS_PfPiS1_S_S_S_iffi_param_13,
	.param .u32 _Z19simulated_annealingPciiiiifS_PfPiS1_S_S_S_iffi_param_14,
	.param .f32 _Z19simulated_annealingPciiiiifS_PfPiS1_S_S_S_iffi_param_15,
	.param .f32 _Z19simulated_annealingPciiiiifS_PfPiS1_S_S_S_iffi_param_16,
	.param .u32 _Z19simulated_annealingPciiiiifS_PfPiS1_S_S_S_iffi_param_17
)
{
	.local .align 8 .b8 	__local_depot0[96];
	.reg .b64 	%SP;
	.reg .b64 	%SPL;
	.reg .pred 	%p<614>;
	.reg .b16 	%rs<250>;
	.reg .b32 	%r<5537>;
	.reg .b32 	%f<46>;
	.reg .b64 	%rd<360>;
	.reg .b64 	%fd<276>;

	mov.u64 	%SPL, __local_depot0;
	ld.param.u64 	%rd83, [_Z19simulated_annealingPciiiiifS_PfPiS1_S_S_S_iffi_param_0];
	ld.param.u32 	%r2436, [_Z19simulated_annealingPciiiiifS_PfPiS1_S_S_S_iffi_param_1];
	ld.param.u32 	%r2437, [_Z19simulated_annealingPciiiiifS_PfPiS1_S_S_S_iffi_param_2];
	ld.param.u32 	%r2438, [_Z19simulated_annealingPciiiiifS_PfPiS1_S_S_S_iffi_param_3];
	ld.param.u32 	%r2439, [_Z19simulated_annealingPciiiiifS_PfPiS1_S_S_S_iffi_param_4];
	ld.param.u32 	%r2440, [_Z19simulated_annealingPciiiiifS_PfPiS1_S_S_S_iffi_param_5];
	ld.param.f32 	%f15, [_Z19simulated_annealingPciiiiifS_PfPiS1_S_S_S_iffi_param_6];
	ld.param.u64 	%rd84, [_Z19simulated_annealingPciiiiifS_PfPiS1_S_S_S_iffi_param_7];
	ld.param.u64 	%rd80, [_Z19simulated_annealingPciiiiifS_PfPiS1_S_S_S_iffi_param_9];
	ld.param.u64 	%rd81, [_Z19simulated_annealingPciiiiifS_PfPiS1_S_S_S_iffi_param_10];
	ld.param.u64 	%rd82, [_Z19simulated_annealingPciiiiifS_PfPiS1_S_S_S_iffi_param_11];
	ld.param.u64 	%rd85, [_Z19simulated_annealingPciiiiifS_PfPiS1_S_S_S_iffi_param_12];
	ld.param.u64 	%rd86, [_Z19simulated_annealingPciiiiifS_PfPiS1_S_S_S_iffi_param_13];
	ld.param.u32 	%r2442, [_Z19simulated_annealingPciiiiifS_PfPiS1_S_S_S_iffi_param_14];
	ld.param.f32 	%f40, [_Z19simulated_annealingPciiiiifS_PfPiS1_S_S_S_iffi_param_15];
	ld.param.u32 	%r2441, [_Z19simulated_annealingPciiiiifS_PfPiS1_S_S_S_iffi_param_17];
	cvta.to.global.u64 	%rd1, %rd86;
	cvta.to.global.u64 	%rd2, %rd83;
	cvta.to.global.u64 	%rd3, %rd84;
	cvta.to.global.u64 	%rd4, %rd85;
	add.u64 	%rd5, %SPL, 0;
	add.u64 	%rd6, %SPL, 0;
	add.u64 	%rd7, %SPL, 0;
	add.u64 	%rd8, %SPL, 48;
	mov.u32 	%r2443, %tid.x;
	mov.u32 	%r2444, %ctaid.x;
	mov.u32 	%r2445, %ntid.x;
	mad.lo.s32 	%r1, %r2444, %r2445, %r2443;
	setp.ge.s32 	%p3, %r1, %r2442;
	@%p3 bra 	$L__BB0_726;
	cvt.s64.s32 	%rd9, %r1;
	mov.b32 	%r4298, 1593684748;
	mov.b32 	%r2451, 832094735;
	st.local.v2.u32 	[%rd8], {%r2451, %r4298};
	mov.b32 	%r4296, -123459836;
	mov.b32 	%r4297, 1111207954;
	st.local.v2.u32 	[%rd8+8], {%r4297, %r4296};
	mov.b32 	%r4294, 1476011280;
	mov.b32 	%r4295, -589760388;
	st.local.v2.u32 	[%rd8+16], {%r4295, %r4294};
	setp.eq.s32 	%p4, %r1, 0;
	@%p4 bra 	$L__BB0_116;
	mov.b32 	%r4281, 0;
	mov.b32 	%r4298, 1593684748;
	mov.b32 	%r4297, 1111207954;
	mov.b32 	%r4296, -123459836;
	mov.b32 	%r4295, -589760388;
	mov.b32 	%r4294, 1476011280;
	mov.u64 	%rd92, precalc_xorwow_matrix;
	mov.u64 	%rd350, %rd9;
$L__BB0_3:
	mov.u64 	%rd10, %rd350;
	and.b64  	%rd11, %rd10, 3;
	setp.eq.s64 	%p5, %rd11, 0;
	@%p5 bra 	$L__BB0_115;
	mul.wide.u32 	%rd91, %r4281, 3200;
	add.s64 	%rd12, %rd92, %rd91;
	mov.b32 	%r4294, 0;
	mov.u32 	%r4295, %r4294;
	mov.u32 	%r4296, %r4294;
	mov.u32 	%r4297, %r4294;
	mov.u32 	%r4298, %r4294;
	mov.u32 	%r4287, %r4294;
$L__BB0_5:
	mul.wide.u32 	%rd93, %r4287, 4;
	add.s64 	%rd94, %rd8, %rd93;
	ld.local.u32 	%r14, [%rd94+4];
	shl.b32 	%r15, %r4287, 5;
	mov.b32 	%r4293, 0;
$L__BB0_6:
	.pragma "nounroll";
	shr.u32 	%r2460, %r14, %r4293;
	and.b32  	%r2461, %r2460, 1;
	setp.eq.b32 	%p6, %r2461, 1;
	not.pred 	%p7, %p6;
	add.s32 	%r2462, %r15, %r4293;
	mul.lo.s32 	%r2463, %r2462, 5;
	mul.wide.u32 	%rd95, %r2463, 4;
	add.s64 	%rd13, %rd12, %rd95;
	@%p7 bra 	$L__BB0_8;
	ld.global.u32 	%r2464, [%rd13];
	xor.b32  	%r4298, %r4298, %r2464;
	ld.global.u32 	%r2465, [%rd13+4];
	xor.b32  	%r4297, %r4297, %r2465;
	ld.global.u32 	%r2466, [%rd13+8];
	xor.b32  	%r4296, %r4296, %r2466;
	ld.global.u32 	%r2467, [%rd13+12];
	xor.b32  	%r4295, %r4295, %r2467;
	ld.global.u32 	%r2468, [%rd13+16];
	xor.b32  	%r4294, %r4294, %r2468;
$L__BB0_8:
	and.b32  	%r2470, %r2460, 2;
	setp.eq.s32 	%p8, %r2470, 0;
	@%p8 bra 	$L__BB0_10;
	ld.global.u32 	%r2471, [%rd13+20];
	xor.b32  	%r4298, %r4298, %r2471;
	ld.global.u32 	%r2472, [%rd13+24];
	xor.b32  	%r4297, %r4297, %r2472;
	ld.global.u32 	%r2473, [%rd13+28];
	xor.b32  	%r4296, %r4296, %r2473;
	ld.global.u32 	%r2474, [%rd13+32];
	xor.b32  	%r4295, %r4295, %r2474;
	ld.global.u32 	%r2475, [%rd13+36];
	xor.b32  	%r4294, %r4294, %r2475;
$L__BB0_10:
	and.b32  	%r2477, %r2460, 4;
	setp.eq.s32 	%p9, %r2477, 0;
	@%p9 bra 	$L__BB0_12;
	ld.global.u32 	%r2478, [%rd13+40];
	xor.b32  	%r4298, %r4298, %r2478;
	ld.global.u32 	%r2479, [%rd13+44];
	xor.b32  	%r4297, %r4297, %r2479;
	ld.global.u32 	%r2480, [%rd13+48];
	xor.b32  	%r4296, %r4296, %r2480;
	ld.global.u32 	%r2481, [%rd13+52];
	xor.b32  	%r4295, %r4295, %r2481;
	ld.global.u32 	%r2482, [%rd13+56];
	xor.b32  	%r4294, %r4294, %r2482;
$L__BB0_12:
	and.b32  	%r2484, %r2460, 8;
	setp.eq.s32 	%p10, %r2484, 0;
	@%p10 bra 	$L__BB0_14;
	ld.global.u32 	%r2485, [%rd13+60];
	xor.b32  	%r4298, %r4298, %r2485;
	ld.global.u32 	%r2486, [%rd13+64];
	xor.b32  	%r4297, %r4297, %r2486;
	ld.global.u32 	%r2487, [%rd13+68];
	xor.b32  	%r4296, %r4296, %r2487;
	ld.global.u32 	%r2488, [%rd13+72];
	xor.b32  	%r4295, %r4295, %r2488;
	ld.global.u32 	%r2489, [%rd13+76];
	xor.b32  	%r4294, %r4294, %r2489;
$L__BB0_14:
	and.b32  	%r2491, %r2460, 16;
	setp.eq.s32 	%p11, %r2491, 0;
	@%p11 bra 	$L__BB0_16;
	ld.global.u32 	%r2492, [%rd13+80];
	xor.b32  	%r4298, %r4298, %r2492;
	ld.global.u32 	%r2493, [%rd13+84];
	xor.b32  	%r4297, %r4297, %r2493;
	ld.global.u32 	%r2494, [%rd13+88];
	xor.b32  	%r4296, %r4296, %r2494;
	ld.global.u32 	%r2495, [%rd13+92];
	xor.b32  	%r4295, %r4295, %r2495;
	ld.global.u32 	%r2496, [%rd13+96];
	xor.b32  	%r4294, %r4294, %r2496;
$L__BB0_16:
	and.b32  	%r2498, %r2460, 32;
	setp.eq.s32 	%p12, %r2498, 0;
	@%p12 bra 	$L__BB0_18;
	ld.global.u32 	%r2499, [%rd13+100];
	xor.b32  	%r4298, %r4298, %r2499;
	ld.global.u32 	%r2500, [%rd13+104];
	xor.b32  	%r4297, %r4297, %r2500;
	ld.global.u32 	%r2501, [%rd13+108];
	xor.b32  	%r4296, %r4296, %r2501;
	ld.global.u32 	%r2502, [%rd13+112];
	xor.b32  	%r4295, %r4295, %r2502;
	ld.global.u32 	%r2503, [%rd13+116];
	xor.b32  	%r4294, %r4294, %r2503;
$L__BB0_18:
	and.b32  	%r2505, %r2460, 64;
	setp.eq.s32 	%p13, %r2505, 0;
	@%p13 bra 	$L__BB0_20;
	ld.global.u32 	%r2506, [%rd13+120];
	xor.b32  	%r4298, %r4298, %r2506;
	ld.global.u32 	%r2507, [%rd13+124];
	xor.b32  	%r4297, %r4297, %r2507;
	ld.global.u32 	%r2508, [%rd13+128];
	xor.b32  	%r4296, %r4296, %r2508;
	ld.global.u32 	%r2509, [%rd13+132];
	xor.b32  	%r4295, %r4295, %r2509;
	ld.global.u32 	%r2510, [%rd13+136];
	xor.b32  	%r4294, %r4294, %r2510;
$L__BB0_20:
	and.b32  	%r2512, %r2460, 128;
	setp.eq.s32 	%p14, %r2512, 0;
	@%p14 bra 	$L__BB0_22;
	ld.global.u32 	%r2513, [%rd13+140];
	xor.b32  	%r4298, %r4298, %r2513;
	ld.global.u32 	%r2514, [%rd13+144];
	xor.b32  	%r4297, %r4297, %r2514;
	ld.global.u32 	%r2515, [%rd13+148];
	xor.b32  	%r4296, %r4296, %r2515;
	ld.global.u32 	%r2516, [%rd13+152];
	xor.b32  	%r4295, %r4295, %r2516;
	ld.global.u32 	%r2517, [%rd13+156];
	xor.b32  	%r4294, %r4294, %r2517;
$L__BB0_22:
	and.b32  	%r2519, %r2460, 256;
	setp.eq.s32 	%p15, %r2519, 0;
	@%p15 bra 	$L__BB0_24;
	ld.global.u32 	%r2520, [%rd13+160];
	xor.b32  	%r4298, %r4298, %r2520;
	ld.global.u32 	%r2521, [%rd13+164];
	xor.b32  	%r4297, %r4297, %r2521;
	ld.global.u32 	%r2522, [%rd13+168];
	xor.b32  	%r4296, %r4296, %r2522;
	ld.global.u32 	%r2523, [%rd13+172];
	xor.b32  	%r4295, %r4295, %r2523;
	ld.global.u32 	%r2524, [%rd13+176];
	xor.b32  	%r4294, %r4294, %r2524;
$L__BB0_24:
	and.b32  	%r2526, %r2460, 512;
	setp.eq.s32 	%p16, %r2526, 0;
	@%p16 bra 	$L__BB0_26;
	ld.global.u32 	%r2527, [%rd13+180];
	xor.b32  	%r4298, %r4298, %r2527;
	ld.global.u32 	%r2528, [%rd13+184];
	xor.b32  	%r4297, %r4297, %r2528;
	ld.global.u32 	%r2529, [%rd13+188];
	xor.b32  	%r4296, %r4296, %r2529;
	ld.global.u32 	%r2530, [%rd13+192];
	xor.b32  	%r4295, %r4295, %r2530;
	ld.global.u32 	%r2531, [%rd13+196];
	xor.b32  	%r4294, %r4294, %r2531;
$L__BB0_26:
	and.b32  	%r2533, %r2460, 1024;
	setp.eq.s32 	%p17, %r2533, 0;
	@%p17 bra 	$L__BB0_28;
	ld.global.u32 	%r2534, [%rd13+200];
	xor.b32  	%r4298, %r4298, %r2534;
	ld.global.u32 	%r2535, [%rd13+204];
	xor.b32  	%r4297, %r4297, %r2535;
	ld.global.u32 	%r2536, [%rd13+208];
	xor.b32  	%r4296, %r4296, %r2536;
	ld.global.u32 	%r2537, [%rd13+212];
	xor.b32  	%r4295, %r4295, %r2537;
	ld.global.u32 	%r2538, [%rd13+216];
	xor.b32  	%r4294, %r4294, %r2538;
$L__BB0_28:
	and.b32  	%r2540, %r2460, 2048;
	setp.eq.s32 	%p18, %r2540, 0;
	@%p18 bra 	$L__BB0_30;
	ld.global.u32 	%r2541, [%rd13+220];
	xor.b32  	%r4298, %r4298, %r2541;
	ld.global.u32 	%r2542, [%rd13+224];
	xor.b32  	%r4297, %r4297, %r2542;
	ld.global.u32 	%r2543, [%rd13+228];
	xor.b32  	%r4296, %r4296, %r2543;
	ld.global.u32 	%r2544, [%rd13+232];
	xor.b32  	%r4295, %r4295, %r2544;
	ld.global.u32 	%r2545, [%rd13+236];
	xor.b32  	%r4294, %r4294, %r2545;
$L__BB0_30:
	and.b32  	%r2547, %r2460, 4096;
	setp.eq.s32 	%p19, %r2547, 0;
	@%p19 bra 	$L__BB0_32;
	ld.global.u32 	%r2548, [%rd13+240];
	xor.b32  	%r4298, %r4298, %r2548;
	ld.global.u32 	%r2549, [%rd13+244];
	xor.b32  	%r4297, %r4297, %r2549;
	ld.global.u32 	%r2550, [%rd13+248];
	xor.b32  	%r4296, %r4296, %r2550;
	ld.global.u32 	%r2551, [%rd13+252];
	xor.b32  	%r4295, %r4295, %r2551;
	ld.global.u32 	%r2552, [%rd13+256];
	xor.b32  	%r4294, %r4294, %r2552;
$L__BB0_32:
	and.b32  	%r2554, %r2460, 8192;
	setp.eq.s32 	%p20, %r2554, 0;
	@%p20 bra 	$L__BB0_34;
	ld.global.u32 	%r2555, [%rd13+260];
	xor.b32  	%r4298, %r4298, %r2555;
	ld.global.u32 	%r2556, [%rd13+264];
	xor.b32  	%r4297, %r4297, %r2556;
	ld.global.u32 	%r2557, [%rd13+268];
	xor.b32  	%r4296, %r4296, %r2557;
	ld.global.u32 	%r2558, [%rd13+272];
	xor.b32  	%r4295, %r4295, %r2558;
	ld.global.u32 	%r2559, [%rd13+276];
	xor.b32  	%r4294, %r4294, %r2559;
$L__BB0_34:
	and.b32  	%r2561, %r2460, 16384;
	setp.eq.s32 	%p21, %r2561, 0;
	@%p21 bra 	$L__BB0_36;
	ld.global.u32 	%r2562, [%rd13+280];
	xor.b32  	%r4298, %r4298, %r2562;
	ld.global.u32 	%r2563, [%rd13+284];
	xor.b32  	%r4297, %r4297, %r2563;
	ld.global.u32 	%r2564, [%rd13+288];
	xor.b32  	%r4296, %r4296, %r2564;
	ld.global.u32 	%r2565, [%rd13+292];
	xor.b32  	%r4295, %r4295, %r2565;
	ld.global.u32 	%r2566, [%rd13+296];
	xor.b32  	%r4294, %r4294, %r2566;
$L__BB0_36:
	and.b32  	%r2568, %r2460, 32768;
	setp.eq.s32 	%p22, %r2568, 0;
	@%p22 bra 	$L__BB0_38;
	ld.global.u32 	%r2569, [%rd13+300];
	xor.b32  	%r4298, %r4298, %r2569;
	ld.global.u32 	%r2570, [%rd13+304];
	xor.b32  	%r4297, %r4297, %r2570;
	ld.global.u32 	%r2571, [%rd13+308];
	xor.b32  	%r4296, %r4296, %r2571;
	ld.global.u32 	%r2572, [%rd13+312];
	xor.b32  	%r4295, %r4295, %r2572;
	ld.global.u32 	%r2573, [%rd13+316];
	xor.b32  	%r4294, %r4294, %r2573;
$L__BB0_38:
	add.s32 	%r4293, %r4293, 16;
	setp.ne.s32 	%p23, %r4293, 32;
	@%p23 bra 	$L__BB0_6;
	mad.lo.s32 	%r2574, %r4287, -31, %r15;
	add.s32 	%r4287, %r2574, 1;
	setp.ne.s32 	%p24, %r4287, 5;
	@%p24 bra 	$L__BB0_5;
	st.local.u32 	[%rd8+4], %r4298;
	st.local.v2.u32 	[%rd8+8], {%r4297, %r4296};
	st.local.v2.u32 	[%rd8+16], {%r4295, %r4294};
	setp.eq.s64 	%p25, %rd11, 1;
	@%p25 bra 	$L__BB0_115;
	mov.b32 	%r4294, 0;
	mov.u32 	%r4295, %r4294;
	mov.u32 	%r4296, %r4294;
	mov.u32 	%r4297, %r4294;
	mov.u32 	%r4298, %r4294;
	mov.u32 	%r4379, %r4294;
$L__BB0_42:
	mul.wide.u32 	%rd96, %r4379, 4;
	add.s64 	%rd97, %rd8, %rd96;
	ld.local.u32 	%r190, [%rd97+4];
	shl.b32 	%r191, %r4379, 5;
	mov.b32 	%r4385, 0;
$L__BB0_43:
	.pragma "nounroll";
	shr.u32 	%r2577, %r190, %r4385;
	and.b32  	%r2578, %r2577, 1;
	setp.eq.b32 	%p26, %r2578, 1;
	not.pred 	%p27, %p26;
	add.s32 	%r2579, %r191, %r4385;
	mul.lo.s32 	%r2580, %r2579, 5;
	mul.wide.u32 	%rd98, %r2580, 4;
	add.s64 	%rd14, %rd12, %rd98;
	@%p27 bra 	$L__BB0_45;
	ld.global.u32 	%r2581, [%rd14];
	xor.b32  	%r4298, %r4298, %r2581;
	ld.global.u32 	%r2582, [%rd14+4];
	xor.b32  	%r4297, %r4297, %r2582;
	ld.global.u32 	%r2583, [%rd14+8];
	xor.b32  	%r4296, %r4296, %r2583;
	ld.global.u32 	%r2584, [%rd14+12];
	xor.b32  	%r4295, %r4295, %r2584;
	ld.global.u32 	%r2585, [%rd14+16];
	xor.b32  	%r4294, %r4294, %r2585;
$L__BB0_45:
	and.b32  	%r2587, %r2577, 2;
	setp.eq.s32 	%p28, %r2587, 0;
	@%p28 bra 	$L__BB0_47;
	ld.global.u32 	%r2588, [%rd14+20];
	xor.b32  	%r4298, %r4298, %r2588;
	ld.global.u32 	%r2589, [%rd14+24];
	xor.b32  	%r4297, %r4297, %r2589;
	ld.global.u32 	%r2590, [%rd14+28];
	xor.b32  	%r4296, %r4296, %r2590;
	ld.global.u32 	%r2591, [%rd14+32];
	xor.b32  	%r4295, %r4295, %r2591;
	ld.global.u32 	%r2592, [%rd14+36];
	xor.b32  	%r4294, %r4294, %r2592;
$L__BB0_47:
	and.b32  	%r2594, %r2577, 4;
	setp.eq.s32 	%p29, %r2594, 0;
	@%p29 bra 	$L__BB0_49;
	ld.global.u32 	%r2595, [%rd14+40];
	xor.b32  	%r4298, %r4298, %r2595;
	ld.global.u32 	%r2596, [%rd14+44];
	xor.b32  	%r4297, %r4297, %r2596;
	ld.global.u32 	%r2597, [%rd14+48];
	xor.b32  	%r4296, %r4296, %r2597;
	ld.global.u32 	%r2598, [%rd14+52];
	xor.b32  	%r4295, %r4295, %r2598;
	ld.global.u32 	%r2599, [%rd14+56];
	xor.b32  	%r4294, %r4294, %r2599;
$L__BB0_49:
	and.b32  	%r2601, %r2577, 8;
	setp.eq.s32 	%p30, %r2601, 0;
	@%p30 bra 	$L__BB0_51;
	ld.global.u32 	%r2602, [%rd14+60];
	xor.b32  	%r4298, %r4298, %r2602;
	ld.global.u32 	%r2603, [%rd14+64];
	xor.b32  	%r4297, %r4297, %r2603;
	ld.global.u32 	%r2604, [%rd14+68];
	xor.b32  	%r4296, %r4296, %r2604;
	ld.global.u32 	%r2605, [%rd14+72];
	xor.b32  	%r4295, %r4295, %r2605;
	ld.global.u32 	%r2606, [%rd14+76];
	xor.b32  	%r4294, %r4294, %r2606;
$L__BB0_51:
	and.b32  	%r2608, %r2577, 16;
	setp.eq.s32 	%p31, %r2608, 0;
	@%p31 bra 	$L__BB0_53;
	ld.global.u32 	%r2609, [%rd14+80];
	xor.b32  	%r4298, %r4298, %r2609;
	ld.global.u32 	%r2610, [%rd14+84];
	xor.b32  	%r4297, %r4297, %r2610;
	ld.global.u32 	%r2611, [%rd14+88];
	xor.b32  	%r4296, %r4296, %r2611;
	ld.global.u32 	%r2612, [%rd14+92];
	xor.b32  	%r4295, %r4295, %r2612;
	ld.global.u32 	%r2613, [%rd14+96];
	xor.b32  	%r4294, %r4294, %r2613;
$L__BB0_53:
	and.b32  	%r2615, %r2577, 32;
	setp.eq.s32 	%p32, %r2615, 0;
	@%p32 bra 	$L__BB0_55;
	ld.global.u32 	%r2616, [%rd14+100];
	xor.b32  	%r4298, %r4298, %r2616;
	ld.global.u32 	%r2617, [%rd14+104];
	xor.b32  	%r4297, %r4297, %r2617;
	ld.global.u32 	%r2618, [%rd14+108];
	xor.b32  	%r4296, %r4296, %r2618;
	ld.global.u32 	%r2619, [%rd14+112];
	xor.b32  	%r4295, %r4295, %r2619;
	ld.global.u32 	%r2620, [%rd14+116];
	xor.b32  	%r4294, %r4294, %r2620;
$L__BB0_55:
	and.b32  	%r2622, %r2577, 64;
	setp.eq.s32 	%p33, %r2622, 0;
	@%p33 bra 	$L__BB0_57;
	ld.global.u32 	%r2623, [%rd14+120];
	xor.b32  	%r4298, %r4298, %r2623;
	ld.global.u32 	%r2624, [%rd14+124];
	xor.b32  	%r4297, %r4297, %r2624;
	ld.global.u32 	%r2625, [%rd14+128];
	xor.b32  	%r4296, %r4296, %r2625;
	ld.global.u32 	%r2626, [%rd14+132];
	xor.b32  	%r4295, %r4295, %r2626;
	ld.global.u32 	%r2627, [%rd14+136];
	xor.b32  	%r4294, %r4294, %r2627;
$L__BB0_57:
	and.b32  	%r2629, %r2577, 128;
	setp.eq.s32 	%p34, %r2629, 0;
	@%p34 bra 	$L__BB0_59;
	ld.global.u32 	%r2630, [%rd14+140];
	xor.b32  	%r4298, %r4298, %r2630;
	ld.global.u32 	%r2631, [%rd14+144];
	xor.b32  	%r4297, %r4297, %r2631;
	ld.global.u32 	%r2632, [%rd14+148];
	xor.b32  	%r4296, %r4296, %r2632;
	ld.global.u32 	%r2633, [%rd14+152];
	xor.b32  	%r4295, %r4295, %r2633;
	ld.global.u32 	%r2634, [%rd14+156];
	xor.b32  	%r4294, %r4294, %r2634;
$L__BB0_59:
	and.b32  	%r2636, %r2577, 256;
	setp.eq.s32 	%p35, %r2636, 0;
	@%p35 bra 	$L__BB0_61;
	ld.global.u32 	%r2637, [%rd14+160];
	xor.b32  	%r4298, %r4298, %r2637;
	ld.global.u32 	%r2638, [%rd14+164];
	xor.b32  	%r4297, %r4297, %r2638;
	ld.global.u32 	%r2639, [%rd14+168];
	xor.b32  	%r4296, %r4296, %r2639;
	ld.global.u32 	%r2640, [%rd14+172];
	xor.b32  	%r4295, %r4295, %r2640;
	ld.global.u32 	%r2641, [%rd14+176];
	xor.b32  	%r4294, %r4294, %r2641;
$L__BB0_61:
	and.b32  	%r2643, %r2577, 512;
	setp.eq.s32 	%p36, %r2643, 0;
	@%p36 bra 	$L__BB0_63;
	ld.global.u32 	%r2644, [%rd14+180];
	xor.b32  	%r4298, %r4298, %r2644;
	ld.global.u32 	%r2645, [%rd14+184];
	xor.b32  	%r4297, %r4297, %r2645;
	ld.global.u32 	%r2646, [%rd14+188];
	xor.b32  	%r4296, %r4296, %r2646;
	ld.global.u32 	%r2647, [%rd14+192];
	xor.b32  	%r4295, %r4295, %r2647;
	ld.global.u32 	%r2648, [%rd14+196];
	xor.b32  	%r4294, %r4294, %r2648;
$L__BB0_63:
	and.b32  	%r2650, %r2577, 1024;
	setp.eq.s32 	%p37, %r2650, 0;
	@%p37 bra 	$L__BB0_65;
	ld.global.u32 	%r2651, [%rd14+200];
	xor.b32  	%r4298, %r4298, %r2651;
	ld.global.u32 	%r2652, [%rd14+204];
	xor.b32  	%r4297, %r4297, %r2652;
	ld.global.u32 	%r2653, [%rd14+208];
	xor.b32  	%r4296, %r4296, %r2653;
	ld.global.u32 	%r2654, [%rd14+212];
	xor.b32  	%r4295, %r4295, %r2654;
	ld.global.u32 	%r2655, [%rd14+216];
	xor.b32  	%r4294, %r4294, %r2655;
$L__BB0_65:
	and.b32  	%r2657, %r2577, 2048;
	setp.eq.s32 	%p38, %r2657, 0;
	@%p38 bra 	$L__BB0_67;
	ld.global.u32 	%r2658, [%rd14+220];
	xor.b32  	%r4298, %r4298, %r2658;
	ld.global.u32 	%r2659, [%rd14+224];
	xor.b32  	%r4297, %r4297, %r2659;
	ld.global.u32 	%r2660, [%rd14+228];
	xor.b32  	%r4296, %r4296, %r2660;
	ld.global.u32 	%r2661, [%rd14+232];
	xor.b32  	%r4295, %r4295, %r2661;
	ld.global.u32 	%r2662, [%rd14+236];
	xor.b32  	%r4294, %r4294, %r2662;
$L__BB0_67:
	and.b32  	%r2664, %r2577, 4096;
	setp.eq.s32 	%p39, %r2664, 0;
	@%p39 bra 	$L__BB0_69;
	ld.global.u32 	%r2665, [%rd14+240];
	xor.b32  	%r4298, %r4298, %r2665;
	ld.global.u32 	%r2666, [%rd14+244];
	xor.b32  	%r4297, %r4297, %r2666;
	ld.global.u32 	%r2667, [%rd14+248];
	xor.b32  	%r4296, %r4296, %r2667;
	ld.global.u32 	%r2668, [%rd14+252];
	xor.b32  	%r4295, %r4295, %r2668;
	ld.global.u32 	%r2669, [%rd14+256];
	xor.b32  	%r4294, %r4294, %r2669;
$L__BB0_69:
	and.b32  	%r2671, %r2577, 8192;
	setp.eq.s32 	%p40, %r2671, 0;
	@%p40 bra 	$L__BB0_71;
	ld.global.u32 	%r2672, [%rd14+260];
	xor.b32  	%r4298, %r4298, %r2672;
	ld.global.u32 	%r2673, [%rd14+264];
	xor.b32  	%r4297, %r4297, %r2673;
	ld.global.u32 	%r2674, [%rd14+268];
	xor.b32  	%r4296, %r4296, %r2674;
	ld.global.u32 	%r2675, [%rd14+272];
	xor.b32  	%r4295, %r4295, %r2675;
	ld.global.u32 	%r2676, [%rd14+276];
	xor.b32  	%r4294, %r4294, %r2676;
$L__BB0_71:
	and.b32  	%r2678, %r2577, 16384;
	setp.eq.s32 	%p41, %r2678, 0;
	@%p41 bra 	$L__BB0_73;
	ld.global.u32 	%r2679, [%rd14+280];
	xor.b32  	%r4298, %r4298, %r2679;
	ld.global.u32 	%r2680, [%rd14+284];
	xor.b32  	%r4297, %r4297, %r2680;
	ld.global.u32 	%r2681, [%rd14+288];
	xor.b32  	%r4296, %r4296, %r2681;
	ld.global.u32 	%r2682, [%rd14+292];
	xor.b32  	%r4295, %r4295, %r2682;
	ld.global.u32 	%r2683, [%rd14+296];
	xor.b32  	%r4294, %r4294, %r2683;
$L__BB0_73:
	and.b32  	%r2685, %r2577, 32768;
	setp.eq.s32 	%p42, %r2685, 0;
	@%p42 bra 	$L__BB0_75;
	ld.global.u32 	%r2686, [%rd14+300];
	xor.b32  	%r4298, %r4298, %r2686;
	ld.global.u32 	%r2687, [%rd14+304];
	xor.b32  	%r4297, %r4297, %r2687;
	ld.global.u32 	%r2688, [%rd14+308];
	xor.b32  	%r4296, %r4296, %r2688;
	ld.global.u32 	%r2689, [%rd14+312];
	xor.b32  	%r4295, %r4295, %r2689;
	ld.global.u32 	%r2690, [%rd14+316];
	xor.b32  	%r4294, %r4294, %r2690;
$L__BB0_75:
	add.s32 	%r4385, %r4385, 16;
	setp.ne.s32 	%p43, %r4385, 32;
	@%p43 bra 	$L__BB0_43;
	mad.lo.s32 	%r2691, %r4379, -31, %r191;
	add.s32 	%r4379, %r2691, 1;
	setp.ne.s32 	%p44, %r4379, 5;
	@%p44 bra 	$L__BB0_42;
	st.local.u32 	[%rd8+4], %r4298;
	st.local.v2.u32 	[%rd8+8], {%r4297, %r4296};
	st.local.v2.u32 	[%rd8+16], {%r4295, %r4294};
	setp.ne.s64 	%p45, %rd11, 3;
	@%p45 bra 	$L__BB0_115;
	mov.b32 	%r4294, 0;
	mov.u32 	%r4295, %r4294;
	mov.u32 	%r4296, %r4294;
	mov.u32 	%r4297, %r4294;
	mov.u32 	%r4298, %r4294;
	mov.u32 	%r4471, %r4294;
$L__BB0_79:
	mul.wide.u32 	%rd99, %r4471, 4;
	add.s64 	%rd100, %rd8, %rd99;
	ld.local.u32 	%r366, [%rd100+4];
	shl.b32 	%r367, %r4471, 5;
	mov.b32 	%r4477, 0;
$L__BB0_80:
	.pragma "nounroll";
	shr.u32 	%r2694, %r366, %r4477;
	and.b32  	%r2695, %r2694, 1;
	setp.eq.b32 	%p46, %r2695, 1;
	not.pred 	%p47, %p46;
	add.s32 	%r2696, %r367, %r4477;
	mul.lo.s32 	%r2697, %r2696, 5;
	mul.wide.u32 	%rd101, %r2697, 4;
	add.s64 	%rd15, %rd12, %rd101;
	@%p47 bra 	$L__BB0_82;
	ld.global.u32 	%r2698, [%rd15];
	xor.b32  	%r4298, %r4298, %r2698;
	ld.global.u32 	%r2699, [%rd15+4];
	xor.b32  	%r4297, %r4297, %r2699;
	ld.global.u32 	%r2700, [%rd15+8];
	xor.b32  	%r4296, %r4296, %r2700;
	ld.global.u32 	%r2701, [%rd15+12];
	xor.b32  	%r4295, %r4295, %r2701;
	ld.global.u32 	%r2702, [%rd15+16];
	xor.b32  	%r4294, %r4294, %r2702;
$L__BB0_82:
	and.b32  	%r2704, %r2694, 2;
	setp.eq.s32 	%p48, %r2704, 0;
	@%p48 bra 	$L__BB0_84;
	ld.global.u32 	%r2705, [%rd15+20];
	xor.b32  	%r4298, %r4298, %r2705;
	ld.global.u32 	%r2706, [%rd15+24];
	xor.b32  	%r4297, %r4297, %r2706;
	ld.global.u32 	%r2707, [%rd15+28];
	xor.b32  	%r4296, %r4296, %r2707;
	ld.global.u32 	%r2708, [%rd15+32];
	xor.b32  	%r4295, %r4295, %r2708;
	ld.global.u32 	%r2709, [%rd15+36];
	xor.b32  	%r4294, %r4294, %r2709;
$L__BB0_84:
	and.b32  	%r2711, %r2694, 4;
	setp.eq.s32 	%p49, %r2711, 0;
	@%p49 bra 	$L__BB0_86;
	ld.global.u32 	%r2712, [%rd15+40];
	xor.b32  	%r4298, %r4298, %r2712;
	ld.global.u32 	%r2713, [%rd15+44];
	xor.b32  	%r4297, %r4297, %r2713;
	ld.global.u32 	%r2714, [%rd15+48];
	xor.b32  	%r4296, %r4296, %r2714;
	ld.global.u32 	%r2715, [%rd15+52];
	xor.b32  	%r4295, %r4295, %r2715;
	ld.global.u32 	%r2716, [%rd15+56];
	xor.b32  	%r4294, %r4294, %r2716;
$L__BB0_86:
	and.b32  	%r2718, %r2694, 8;
	setp.eq.s32 	%p50, %r2718, 0;
	@%p50 bra 	$L__BB0_88;
	ld.global.u32 	%r2719, [%rd15+60];
	xor.b32  	%r4298, %r4298, %r2719;
	ld.global.u32 	%r2720, [%rd15+64];
	xor.b32  	%r4297, %r4297, %r2720;
	ld.global.u32 	%r2721, [%rd15+68];
	xor.b32  	%r4296, %r4296, %r2721;
	ld.global.u32 	%r2722, [%rd15+72];
	xor.b32  	%r4295, %r4295, %r2722;
	ld.global.u32 	%r2723, [%rd15+76];
	xor.b32  	%r4294, %r4294, %r2723;
$L__BB0_88:
	and.b32  	%r2725, %r2694, 16;
	setp.eq.s32 	%p51, %r2725, 0;
	@%p51 bra 	$L__BB0_90;
	ld.global.u32 	%r2726, [%rd15+80];
	xor.b32  	%r4298, %r4298, %r2726;
	ld.global.u32 	%r2727, [%rd15+84];
	xor.b32  	%r4297, %r4297, %r2727;
	ld.global.u32 	%r2728, [%rd15+88];
	xor.b32  	%r4296, %r4296, %r2728;
	ld.global.u32 	%r2729, [%rd15+92];
	xor.b32  	%r4295, %r4295, %r2729;
	ld.global.u32 	%r2730, [%rd15+96];
	xor.b32  	%r4294, %r4294, %r2730;
$L__BB0_90:
	and.b32  	%r2732, %r2694, 32;
	setp.eq.s32 	%p52, %r2732, 0;
	@%p52 bra 	$L__BB0_92;
	ld.global.u32 	%r2733, [%rd15+100];
	xor.b32  	%r4298, %r4298, %r2733;
	ld.global.u32 	%r2734, [%rd15+104];
	xor.b32  	%r4297, %r4297, %r2734;
	ld.global.u32 	%r2735, [%rd15+108];
	xor.b32  	%r4296, %r4296, %r2735;
	ld.global.u32 	%r2736, [%rd15+112];
	xor.b32  	%r4295, %r4295, %r2736;
	ld.global.u32 	%r2737, [%rd15+116];
	xor.b32  	%r4294, %r4294, %r2737;
$L__BB0_92:
	and.b32  	%r2739, %r2694, 64;
	setp.eq.s32 	%p53, %r2739, 0;
	@%p53 bra 	$L__BB0_94;
	ld.global.u32 	%r2740, [%rd15+120];
	xor.b32  	%r4298, %r4298, %r2740;
	ld.global.u32 	%r2741, [%rd15+124];
	xor.b32  	%r4297, %r4297, %r2741;
	ld.global.u32 	%r2742, [%rd15+128];
	xor.b32  	%r4296, %r4296, %r2742;
	ld.global.u32 	%r2743, [%rd15+132];
	xor.b32  	%r4295, %r4295, %r2743;
	ld.global.u32 	%r2744, [%rd15+136];
	xor.b32  	%r4294, %r4294, %r2744;
$L__BB0_94:
	and.b32  	%r2746, %r2694, 128;
	setp.eq.s32 	%p54, %r2746, 0;
	@%p54 bra 	$L__BB0_96;
	ld.global.u32 	%r2747, [%rd15+140];
	xor.b32  	%r4298, %r4298, %r2747;
	ld.global.u32 	%r2748, [%rd15+144];
	xor.b32  	%r4297, %r4297, %r2748;
	ld.global.u32 	%r2749, [%rd15+148];
	xor.b32  	%r4296, %r4296, %r2749;
	ld.global.u32 	%r2750, [%rd15+152];
	xor.b32  	%r4295, %r4295, %r2750;
	ld.global.u32 	%r2751, [%rd15+156];
	xor.b32  	%r4294, %r4294, %r2751;
$L__BB0_96:
	and.b32  	%r2753, %r2694, 256;
	setp.eq.s32 	%p55, %r2753, 0;
	@%p55 bra 	$L__BB0_98;
	ld.global.u32 	%r2754, [%rd15+160];
	xor.b32  	%r4298, %r4298, %r2754;
	ld.global.u32 	%r2755, [%rd15+164];
	xor.b32  	%r4297, %r4297, %r2755;
	ld.global.u32 	%r2756, [%rd15+168];
	xor.b32  	%r4296, %r4296, %r2756;
	ld.global.u32 	%r2757, [%rd15+172];
	xor.b32  	%r4295, %r4295, %r2757;
	ld.global.u32 	%r2758, [%rd15+176];
	xor.b32  	%r4294, %r4294, %r2758;
$L__BB0_98:
	and.b32  	%r2760, %r2694, 512;
	setp.eq.s32 	%p56, %r2760, 0;
	@%p56 bra 	$L__BB0_100;
	ld.global.u32 	%r2761, [%rd15+180];
	xor.b32  	%r4298, %r4298, %r2761;
	ld.global.u32 	%r2762, [%rd15+184];
	xor.b32  	%r4297, %r4297, %r2762;
	ld.global.u32 	%r2763, [%rd15+188];
	xor.b32  	%r4296, %r4296, %r2763;
	ld.global.u32 	%r2764, [%rd15+192];
	xor.b32  	%r4295, %r4295, %r2764;
	ld.global.u32 	%r2765, [%rd15+196];
	xor.b32  	%r4294, %r4294, %r2765;
$L__BB0_100:
	and.b32  	%r2767, %r2694, 1024;
	setp.eq.s32 	%p57, %r2767, 0;
	@%p57 bra 	$L__BB0_102;
	ld.global.u32 	%r2768, [%rd15+200];
	xor.b32  	%r4298, %r4298, %r2768;
	ld.global.u32 	%r2769, [%rd15+204];
	xor.b32  	%r4297, %r4297, %r2769;
	ld.global.u32 	%r2770, [%rd15+208];
	xor.b32  	%r4296, %r4296, %r2770;
	ld.global.u32 	%r2771, [%rd15+212];
	xor.b32  	%r4295, %r4295, %r2771;
	ld.global.u32 	%r2772, [%rd15+216];
	xor.b32  	%r4294, %r4294, %r2772;
$L__BB0_102:
	and.b32  	%r2774, %r2694, 2048;
	setp.eq.s32 	%p58, %r2774, 0;
	@%p58 bra 	$L__BB0_104;
	ld.global.u32 	%r2775, [%rd15+220];
	xor.b32  	%r4298, %r4298, %r2775;
	ld.global.u32 	%r2776, [%rd15+224];
	xor.b32  	%r4297, %r4297, %r2776;
	ld.global.u32 	%r2777, [%rd15+228];
	xor.b32  	%r4296, %r4296, %r2777;
	ld.global.u32 	%r2778, [%rd15+232];
	xor.b32  	%r4295, %r4295, %r2778;
	ld.global.u32 	%r2779, [%rd15+236];
	xor.b32  	%r4294, %r4294, %r2779;
$L__BB0_104:
	and.b32  	%r2781, %r2694, 4096;
	setp.eq.s32 	%p59, %r2781, 0;
	@%p59 bra 	$L__BB0_106;
	ld.global.u32 	%r2782, [%rd15+240];
	xor.b32  	%r4298, %r4298, %r2782;
	ld.global.u32 	%r2783, [%rd15+244];
	xor.b32  	%r4297, %r4297, %r2783;
	ld.global.u32 	%r2784, [%rd15+248];
	xor.b32  	%r4296, %r4296, %r2784;
	ld.global.u32 	%r2785, [%rd15+252];
	xor.b32  	%r4295, %r4295, %r2785;
	ld.global.u32 	%r2786, [%rd15+256];
	xor.b32  	%r4294, %r4294, %r2786;
$L__BB0_106:
	and.b32  	%r2788, %r2694, 8192;
	setp.eq.s32 	%p60, %r2788, 0;
	@%p60 bra 	$L__BB0_108;
	ld.global.u32 	%r2789, [%rd15+260];
	xor.b32  	%r4298, %r4298, %r2789;
	ld.global.u32 	%r2790, [%rd15+264];
	xor.b32  	%r4297, %r4297, %r2790;
	ld.global.u32 	%r2791, [%rd15+268];
	xor.b32  	%r4296, %r4296, %r2791;
	ld.global.u32 	%r2792, [%rd15+272];
	xor.b32  	%r4295, %r4295, %r2792;
	ld.global.u32 	%r2793, [%rd15+276];
	xor.b32  	%r4294, %r4294, %r2793;
$L__BB0_108:
	and.b32  	%r2795, %r2694, 16384;
	setp.eq.s32 	%p61, %r2795, 0;
	@%p61 bra 	$L__BB0_110;
	ld.global.u32 	%r2796, [%rd15+280];
	xor.b32  	%r4298, %r4298, %r2796;
	ld.global.u32 	%r2797, [%rd15+284];
	xor.b32  	%r4297, %r4297, %r2797;
	ld.global.u32 	%r2798, [%rd15+288];
	xor.b32  	%r4296, %r4296, %r2798;
	ld.global.u32 	%r2799, [%rd15+292];
	xor.b32  	%r4295, %r4295, %r2799;
	ld.global.u32 	%r2800, [%rd15+296];
	xor.b32  	%r4294, %r4294, %r2800;
$L__BB0_110:
	and.b32  	%r2802, %r2694, 32768;
	setp.eq.s32 	%p62, %r2802, 0;
	@%p62 bra 	$L__BB0_112;
	ld.global.u32 	%r2803, [%rd15+300];
	xor.b32  	%r4298, %r4298, %r2803;
	ld.global.u32 	%r2804, [%rd15+304];
	xor.b32  	%r4297, %r4297, %r2804;
	ld.global.u32 	%r2805, [%rd15+308];
	xor.b32  	%r4296, %r4296, %r2805;
	ld.global.u32 	%r2806, [%rd15+312];
	xor.b32  	%r4295, %r4295, %r2806;
	ld.global.u32 	%r2807, [%rd15+316];
	xor.b32  	%r4294, %r4294, %r2807;
$L__BB0_112:
	add.s32 	%r4477, %r4477, 16;
	setp.ne.s32 	%p63, %r4477, 32;
	@%p63 bra 	$L__BB0_80;
	mad.lo.s32 	%r2808, %r4471, -31, %r367;
	add.s32 	%r4471, %r2808, 1;
	setp.ne.s32 	%p64, %r4471, 5;
	@%p64 bra 	$L__BB0_79;
	st.local.u32 	[%rd8+4], %r4298;
	st.local.v2.u32 	[%rd8+8], {%r4297, %r4296};
	st.local.v2.u32 	[%rd8+16], {%r4295, %r4294};
$L__BB0_115:
	shr.u64 	%rd350, %rd10, 2;
	add.s32 	%r4281, %r4281, 1;
	setp.gt.u64 	%p65, %rd10, 3;
	@%p65 bra 	$L__BB0_3;
$L__BB0_116:
	mov.b32 	%r2809, 0;
	st.local.v2.u32 	[%rd8+24], {%r2809, %r2809};
	st.local.u32 	[%rd8+32], %r2809;
	mov.b64 	%rd102, 0;
	st.local.u64 	[%rd8+40], %rd102;
	mul.lo.s32 	%r547, %r2440, %r1;
	cvt.s64.s32 	%rd17, %r547;
	setp.lt.s32 	%p66, %r2440, 1;
	@%p66 bra 	$L__BB0_234;
	mov.b32 	%r4568, 0;
	mov.u64 	%rd117, d_sigma;
$L__BB0_118:
	setp.eq.s32 	%p67, %r1, 0;
	// begin inline asm
	mov.u64 	%rd103, %clock64;
	// end inline asm
	add.s64 	%rd104, %rd103, %rd9;
	cvt.u32.u64 	%r2811, %rd104;
	xor.b32  	%r2812, %r2811, -1429050551;
	mul.lo.s32 	%r2813, %r2812, 1099087573;
	{ .reg .b32 tmp; mov.b64 {tmp, %r2814}, %rd104; }
	xor.b32  	%r2815, %r2814, -136515619;
	mul.lo.s32 	%r2816, %r2815, -1703105765;
	add.s32 	%r2817, %r2813, %r2816;
	add.s32 	%r549, %r2817, 6615241;
	add.s32 	%r4588, %r2813, 123456789;
	st.local.v2.u32 	[%rd7], {%r549, %r4588};
	xor.b32  	%r2818, %r2813, 362436069;
	add.s32 	%r2819, %r2816, 521288629;
	st.local.v2.u32 	[%rd7+8], {%r2818, %r2819};
	xor.b32  	%r2820, %r2816, 88675123;
	add.s32 	%r4584, %r2813, 5783321;
	st.local.v2.u32 	[%rd7+16], {%r2820, %r4584};
	@%p67 bra 	$L__BB0_233;
	mov.b32 	%r4571, 0;
	mov.u64 	%rd351, %rd9;
$L__BB0_120:
	mov.u64 	%rd18, %rd351;
	and.b64  	%rd19, %rd18, 3;
	setp.eq.s64 	%p68, %rd19, 0;
	@%p68 bra 	$L__BB0_232;
	mul.wide.u32 	%rd105, %r4571, 3200;
	mov.u64 	%rd106, precalc_xorwow_matrix;
	add.s64 	%rd20, %rd106, %rd105;
	mov.b32 	%r4584, 0;
	mov.u32 	%r4585, %r4584;
	mov.u32 	%r4586, %r4584;
	mov.u32 	%r4587, %r4584;
	mov.u32 	%r4588, %r4584;
	mov.u32 	%r4577, %r4584;
$L__BB0_122:
	mul.wide.u32 	%rd107, %r4577, 4;
	add.s64 	%rd108, %rd7, %rd107;
	ld.local.u32 	%r561, [%rd108+4];
	shl.b32 	%r562, %r4577, 5;
	mov.b32 	%r4583, 0;
$L__BB0_123:
	.pragma "nounroll";
	shr.u32 	%r2824, %r561, %r4583;
	and.b32  	%r2825, %r2824, 1;
	setp.eq.b32 	%p69, %r2825, 1;
	not.pred 	%p70, %p69;
	add.s32 	%r2826, %r562, %r4583;
	mul.lo.s32 	%r2827, %r2826, 5;
	mul.wide.u32 	%rd109, %r2827, 4;
	add.s64 	%rd21, %rd20, %rd109;
	@%p70 bra 	$L__BB0_125;
	ld.global.u32 	%r2828, [%rd21];
	xor.b32  	%r4588, %r4588, %r2828;
	ld.global.u32 	%r2829, [%rd21+4];
	xor.b32  	%r4587, %r4587, %r2829;
	ld.global.u32 	%r2830, [%rd21+8];
	xor.b32  	%r4586, %r4586, %r2830;
	ld.global.u32 	%r2831, [%rd21+12];
	xor.b32  	%r4585, %r4585, %r2831;
	ld.global.u32 	%r2832, [%rd21+16];
	xor.b32  	%r4584, %r4584, %r2832;
$L__BB0_125:
	and.b32  	%r2834, %r2824, 2;
	setp.eq.s32 	%p71, %r2834, 0;
	@%p71 bra 	$L__BB0_127;
	ld.global.u32 	%r2835, [%rd21+20];
	xor.b32  	%r4588, %r4588, %r2835;
	ld.global.u32 	%r2836, [%rd21+24];
	xor.b32  	%r4587, %r4587, %r2836;
	ld.global.u32 	%r2837, [%rd21+28];
	xor.b32  	%r4586, %r4586, %r2837;
	ld.global.u32 	%r2838, [%rd21+32];
	xor.b32  	%r4585, %r4585, %r2838;
	ld.global.u32 	%r2839, [%rd21+36];
	xor.b32  	%r4584, %r4584, %r2839;
$L__BB0_127:
	and.b32  	%r2841, %r2824, 4;
	setp.eq.s32 	%p72, %r2841, 0;
	@%p72 bra 	$L__BB0_129;
	ld.global.u32 	%r2842, [%rd21+40];
	xor.b32  	%r4588, %r4588, %r2842;
	ld.global.u32 	%r2843, [%rd21+44];
	xor.b32  	%r4587, %r4587, %r2843;
	ld.global.u32 	%r2844, [%rd21+48];
	xor.b32  	%r4586, %r4586, %r2844;
	ld.global.u32 	%r2845, [%rd21+52];
	xor.b32  	%r4585, %r4585, %r2845;
	ld.global.u32 	%r2846, [%rd21+56];
	xor.b32  	%r4584, %r4584, %r2846;
$L__BB0_129:
	and.b32  	%r2848, %r2824, 8;
	setp.eq.s32 	%p73, %r2848, 0;
	@%p73 bra 	$L__BB0_131;
	ld.global.u32 	%r2849, [%rd21+60];
	xor.b32  	%r4588, %r4588, %r2849;
	ld.global.u32 	%r2850, [%rd21+64];
	xor.b32  	%r4587, %r4587, %r2850;
	ld.global.u32 	%r2851, [%rd21+68];
	xor.b32  	%r4586, %r4586, %r2851;
	ld.global.u32 	%r2852, [%rd21+72];
	xor.b32  	%r4585, %r4585, %r2852;
	ld.global.u32 	%r2853, [%rd21+76];
	xor.b32  	%r4584, %r4584, %r2853;
$L__BB0_131:
	and.b32  	%r2855, %r2824, 16;
	setp.eq.s32 	%p74, %r2855, 0;
	@%p74 bra 	$L__BB0_133;
	ld.global.u32 	%r2856, [%rd21+80];
	xor.b32  	%r4588, %r4588, %r2856;
	ld.global.u32 	%r2857, [%rd21+84];
	xor.b32  	%r4587, %r4587, %r2857;
	ld.global.u32 	%r2858, [%rd21+88];
	xor.b32  	%r4586, %r4586, %r2858;
	ld.global.u32 	%r2859, [%rd21+92];
	xor.b32  	%r4585, %r4585, %r2859;
	ld.global.u32 	%r2860, [%rd21+96];
	xor.b32  	%r4584, %r4584, %r2860;
$L__BB0_133:
	and.b32  	%r2862, %r2824, 32;
	setp.eq.s32 	%p75, %r2862, 0;
	@%p75 bra 	$L__BB0_135;
	ld.global.u32 	%r2863, [%rd21+100];
	xor.b32  	%r4588, %r4588, %r2863;
	ld.global.u32 	%r2864, [%rd21+104];
	xor.b32  	%r4587, %r4587, %r2864;
	ld.global.u32 	%r2865, [%rd21+108];
	xor.b32  	%r4586, %r4586, %r2865;
	ld.global.u32 	%r2866, [%rd21+112];
	xor.b32  	%r4585, %r4585, %r2866;
	ld.global.u32 	%r2867, [%rd21+116];
	xor.b32  	%r4584, %r4584, %r2867;
$L__BB0_135:
	and.b32  	%r2869, %r2824, 64;
	setp.eq.s32 	%p76, %r2869, 0;
	@%p76 bra 	$L__BB0_137;
	ld.global.u32 	%r2870, [%rd21+120];
	xor.b32  	%r4588, %r4588, %r2870;
	ld.global.u32 	%r2871, [%rd21+124];
	xor.b32  	%r4587, %r4587, %r2871;
	ld.global.u32 	%r2872, [%rd21+128];
	xor.b32  	%r4586, %r4586, %r2872;
	ld.global.u32 	%r2873, [%rd21+132];
	xor.b32  	%r4585, %r4585, %r2873;
	ld.global.u32 	%r2874, [%rd21+136];
	xor.b32  	%r4584, %r4584, %r2874;
$L__BB0_137:
	and.b32  	%r2876, %r2824, 128;
	setp.eq.s32 	%p77, %r2876, 0;
	@%p77 bra 	$L__BB0_139;
	ld.global.u32 	%r2877, [%rd21+140];
	xor.b32  	%r4588, %r4588, %r2877;
	ld.global.u32 	%r2878, [%rd21+144];
	xor.b32  	%r4587, %r4587, %r2878;
	ld.global.u32 	%r2879, [%rd21+148];
	xor.b32  	%r4586, %r4586, %r2879;
	ld.global.u32 	%r2880, [%rd21+152];
	xor.b32  	%r4585, %r4585, %r2880;
	ld.global.u32 	%r2881, [%rd21+156];
	xor.b32  	%r4584, %r4584, %r2881;
$L__BB0_139:
	and.b32  	%r2883, %r2824, 256;
	setp.eq.s32 	%p78, %r2883, 0;
	@%p78 bra 	$L__BB0_141;
	ld.global.u32 	%r2884, [%rd21+160];
	xor.b32  	%r4588, %r4588, %r2884;
	ld.global.u32 	%r2885, [%rd21+164];
	xor.b32  	%r4587, %r4587, %r2885;
	ld.global.u32 	%r2886, [%rd21+168];
	xor.b32  	%r4586, %r4586, %r2886;
	ld.global.u32 	%r2887, [%rd21+172];
	xor.b32  	%r4585, %r4585, %r2887;
	ld.global.u32 	%r2888, [%rd21+176];
	xor.b32  	%r4584, %r4584, %r2888;
$L__BB0_141:
	and.b32  	%r2890, %r2824, 512;
	setp.eq.s32 	%p79, %r2890, 0;
	@%p79 bra 	$L__BB0_143;
	ld.global.u32 	%r2891, [%rd21+180];
	xor.b32  	%r4588, %r4588, %r2891;
	ld.global.u32 	%r2892, [%rd21+184];
	xor.b32  	%r4587, %r4587, %r2892;
	ld.global.u32 	%r2893, [%rd21+188];
	xor.b32  	%r4586, %r4586, %r2893;
	ld.global.u32 	%r2894, [%rd21+192];
	xor.b32  	%r4585, %r4585, %r2894;
	ld.global.u32 	%r2895, [%rd21+196];
	xor.b32  	%r4584, %r4584, %r2895;
$L__BB0_143:
	and.b32  	%r2897, %r2824, 1024;
	setp.eq.s32 	%p80, %r2897, 0;
	@%p80 bra 	$L__BB0_145;
	ld.global.u32 	%r2898, [%rd21+200];
	xor.b32  	%r4588, %r4588, %r2898;
	ld.global.u32 	%r2899, [%rd21+204];
	xor.b32  	%r4587, %r4587, %r2899;
	ld.global.u32 	%r2900, [%rd21+208];
	xor.b32  	%r4586, %r4586, %r2900;
	ld.global.u32 	%r2901, [%rd21+212];
	xor.b32  	%r4585, %r4585, %r2901;
	ld.global.u32 	%r2902, [%rd21+216];
	xor.b32  	%r4584, %r4584, %r2902;
$L__BB0_145:
	and.b32  	%r2904, %r2824, 2048;
	setp.eq.s32 	%p81, %r2904, 0;
	@%p81 bra 	$L__BB0_147;
	ld.global.u32 	%r2905, [%rd21+220];
	xor.b32  	%r4588, %r4588, %r2905;
	ld.global.u32 	%r2906, [%rd21+224];
	xor.b32  	%r4587, %r4587, %r2906;
	ld.global.u32 	%r2907, [%rd21+228];
	xor.b32  	%r4586, %r4586, %r2907;
	ld.global.u32 	%r2908, [%rd21+232];
	xor.b32  	%r4585, %r4585, %r2908;
	ld.global.u32 	%r2909, [%rd21+236];
	xor.b32  	%r4584, %r4584, %r2909;
$L__BB0_147:
	and.b32  	%r2911, %r2824, 4096;
	setp.eq.s32 	%p82, %r2911, 0;
	@%p82 bra 	$L__BB0_149;
	ld.global.u32 	%r2912, [%rd21+240];
	xor.b32  	%r4588, %r4588, %r2912;
	ld.global.u32 	%r2913, [%rd21+244];
	xor.b32  	%r4587, %r4587, %r2913;
	ld.global.u32 	%r2914, [%rd21+248];
	xor.b32  	%r4586, %r4586, %r2914;
	ld.global.u32 	%r2915, [%rd21+252];
	xor.b32  	%r4585, %r4585, %r2915;
	ld.global.u32 	%r2916, [%rd21+256];
	xor.b32  	%r4584, %r4584, %r2916;
$L__BB0_149:
	and.b32  	%r2918, %r2824, 8192;
	setp.eq.s32 	%p83, %r2918, 0;
	@%p83 bra 	$L__BB0_151;
	ld.global.u32 	%r2919, [%rd21+260];
	xor.b32  	%r4588, %r4588, %r2919;
	ld.global.u32 	%r2920, [%rd21+264];
	xor.b32  	%r4587, %r4587, %r2920;
	ld.global.u32 	%r2921, [%rd21+268];
	xor.b32  	%r4586, %r4586, %r2921;
	ld.global.u32 	%r2922, [%rd21+272];
	xor.b32  	%r4585, %r4585, %r2922;
	ld.global.u32 	%r2923, [%rd21+276];
	xor.b32  	%r4584, %r4584, %r2923;
$L__BB0_151:
	and.b32  	%r2925, %r2824, 16384;
	setp.eq.s32 	%p84, %r2925, 0;
	@%p84 bra 	$L__BB0_153;
	ld.global.u32 	%r2926, [%rd21+280];
	xor.b32  	%r4588, %r4588, %r2926;
	ld.global.u32 	%r2927, [%rd21+284];
	xor.b32  	%r4587, %r4587, %r2927;
	ld.global.u32 	%r2928, [%rd21+288];
	xor.b32  	%r4586, %r4586, %r2928;
	ld.global.u32 	%r2929, [%rd21+292];
	xor.b32  	%r4585, %r4585, %r2929;
	ld.global.u32 	%r2930, [%rd21+296];
	xor.b32  	%r4584, %r4584, %r2930;
$L__BB0_153:
	and.b32  	%r2932, %r2824, 32768;
	setp.eq.s32 	%p85, %r2932, 0;
	@%p85 bra 	$L__BB0_155;
	ld.global.u32 	%r2933, [%rd21+300];
	xor.b32  	%r4588, %r4588, %r2933;
	ld.global.u32 	%r2934, [%rd21+304];
	xor.b32  	%r4587, %r4587, %r2934;
	ld.global.u32 	%r2935, [%rd21+308];
	xor.b32  	%r4586, %r4586, %r2935;
	ld.global.u32 	%r2936, [%rd21+312];
	xor.b32  	%r4585, %r4585, %r2936;
	ld.global.u32 	%r2937, [%rd21+316];
	xor.b32  	%r4584, %r4584, %r2937;
$L__BB0_155:
	add.s32 	%r4583, %r4583, 16;
	setp.ne.s32 	%p86, %r4583, 32;
	@%p86 bra 	$L__BB0_123;
	mad.lo.s32 	%r2938, %r4577, -31, %r562;
	add.s32 	%r4577, %r2938, 1;
	setp.ne.s32 	%p87, %r4577, 5;
	@%p87 bra 	$L__BB0_122;
	st.local.u32 	[%rd7+4], %r4588;
	st.local.v2.u32 	[%rd7+8], {%r4587, %r4586};
	st.local.v2.u32 	[%rd7+16], {%r4585, %r4584};
	setp.eq.s64 	%p88, %rd19, 1;
	@%p88 bra 	$L__BB0_232;
	mov.b32 	%r4584, 0;
	mov.u32 	%r4677, %r4584;
	mov.u32 	%r4678, %r4584;
	mov.u32 	%r4679, %r4584;
	mov.u32 	%r4588, %r4584;
	mov.u32 	%r4669, %r4584;
$L__BB0_159:
	mul.wide.u32 	%rd110, %r4669, 4;
	add.s64 	%rd111, %rd7, %rd110;
	ld.local.u32 	%r737, [%rd111+4];
	shl.b32 	%r738, %r4669, 5;
	mov.b32 	%r4675, 0;
$L__BB0_160:
	.pragma "nounroll";
	shr.u32 	%r2941, %r737, %r4675;
	and.b32  	%r2942, %r2941, 1;
	setp.eq.b32 	%p89, %r2942, 1;
	not.pred 	%p90, %p89;
	add.s32 	%r2943, %r738, %r4675;
	mul.lo.s32 	%r2944, %r2943, 5;
	mul.wide.u32 	%rd112, %r2944, 4;
	add.s64 	%rd22, %rd20, %rd112;
	@%p90 bra 	$L__BB0_162;
	ld.global.u32 	%r2945, [%rd22];
	xor.b32  	%r4588, %r4588, %r2945;
	ld.global.u32 	%r2946, [%rd22+4];
	xor.b32  	%r4679, %r4679, %r2946;
	ld.global.u32 	%r2947, [%rd22+8];
	xor.b32  	%r4678, %r4678, %r2947;
	ld.global.u32 	%r2948, [%rd22+12];
	xor.b32  	%r4677, %r4677, %r2948;
	ld.global.u32 	%r2949, [%rd22+16];
	xor.b32  	%r4584, %r4584, %r2949;
$L__BB0_162:
	and.b32  	%r2951, %r2941, 2;
	setp.eq.s32 	%p91, %r2951, 0;
	@%p91 bra 	$L__BB0_164;
	ld.global.u32 	%r2952, [%rd22+20];
	xor.b32  	%r4588, %r4588, %r2952;
	ld.global.u32 	%r2953, [%rd22+24];
	xor.b32  	%r4679, %r4679, %r2953;
	ld.global.u32 	%r2954, [%rd22+28];
	xor.b32  	%r4678, %r4678, %r2954;
	ld.global.u32 	%r2955, [%rd22+32];
	xor.b32  	%r4677, %r4677, %r2955;
	ld.global.u32 	%r2956, [%rd22+36];
	xor.b32  	%r4584, %r4584, %r2956;
$L__BB0_164:
	and.b32  	%r2958, %r2941, 4;
	setp.eq.s32 	%p92, %r2958, 0;
	@%p92 bra 	$L__BB0_166;
	ld.global.u32 	%r2959, [%rd22+40];
	xor.b32  	%r4588, %r4588, %r2959;
	ld.global.u32 	%r2960, [%rd22+44];
	xor.b32  	%r4679, %r4679, %r2960;
	ld.global.u32 	%r2961, [%rd22+48];
	xor.b32  	%r4678, %r4678, %r2961;
	ld.global.u32 	%r2962, [%rd22+52];
	xor.b32  	%r4677, %r4677, %r2962;
	ld.global.u32 	%r2963, [%rd22+56];
	xor.b32  	%r4584, %r4584, %r2963;
$L__BB0_166:
	and.b32  	%r2965, %r2941, 8;
	setp.eq.s32 	%p93, %r2965, 0;
	@%p93 bra 	$L__BB0_168;
	ld.global.u32 	%r2966, [%rd22+60];
	xor.b32  	%r4588, %r4588, %r2966;
	ld.global.u32 	%r2967, [%rd22+64];
	xor.b32  	%r4679, %r4679, %r2967;
	ld.global.u32 	%r2968, [%rd22+68];
	xor.b32  	%r4678, %r4678, %r2968;
	ld.global.u32 	%r2969, [%rd22+72];
	xor.b32  	%r4677, %r4677, %r2969;
	ld.global.u32 	%r2970, [%rd22+76];
	xor.b32  	%r4584, %r4584, %r2970;
$L__BB0_168:
	and.b32  	%r2972, %r2941, 16;
	setp.eq.s32 	%p94, %r2972, 0;
	@%p94 bra 	$L__BB0_170;
	ld.global.u32 	%r2973, [%rd22+80];
	xor.b32  	%r4588, %r4588, %r2973;
	ld.global.u32 	%r2974, [%rd22+84];
	xor.b32  	%r4679, %r4679, %r2974;
	ld.global.u32 	%r2975, [%rd22+88];
	xor.b32  	%r4678, %r4678, %r2975;
	ld.global.u32 	%r2976, [%rd22+92];
	xor.b32  	%r4677, %r4677, %r2976;
	ld.global.u32 	%r2977, [%rd22+96];
	xor.b32  	%r4584, %r4584, %r2977;
$L__BB0_170:
	and.b32  	%r2979, %r2941, 32;
	setp.eq.s32 	%p95, %r2979, 0;
	@%p95 bra 	$L__BB0_172;
	ld.global.u32 	%r2980, [%rd22+100];
	xor.b32  	%r4588, %r4588, %r2980;
	ld.global.u32 	%r2981, [%rd22+104];
	xor.b32  	%r4679, %r4679, %r2981;
	ld.global.u32 	%r2982, [%rd22+108];
	xor.b32  	%r4678, %r4678, %r2982;
	ld.global.u32 	%r2983, [%rd22+112];
	xor.b32  	%r4677, %r4677, %r2983;
	ld.global.u32 	%r2984, [%rd22+116];
	xor.b32  	%r4584, %r4584, %r2984;
$L__BB0_172:
	and.b32  	%r2986, %r2941, 64;
	setp.eq.s32 	%p96, %r2986, 0;
	@%p96 bra 	$L__BB0_174;
	ld.global.u32 	%r2987, [%rd22+120];
	xor.b32  	%r4588, %r4588, %r2987;
	ld.global.u32 	%r2988, [%rd22+124];
	xor.b32  	%r4679, %r4679, %r2988;
	ld.global.u32 	%r2989, [%rd22+128];
	xor.b32  	%r4678, %r4678, %r2989;
	ld.global.u32 	%r2990, [%rd22+132];
	xor.b32  	%r4677, %r4677, %r2990;
	ld.global.u32 	%r2991, [%rd22+136];
	xor.b32  	%r4584, %r4584, %r2991;
$L__BB0_174:
	and.b32  	%r2993, %r2941, 128;
	setp.eq.s32 	%p97, %r2993, 0;
	@%p97 bra 	$L__BB0_176;
	ld.global.u32 	%r2994, [%rd22+140];
	xor.b32  	%r4588, %r4588, %r2994;
	ld.global.u32 	%r2995, [%rd22+144];
	xor.b32  	%r4679, %r4679, %r2995;
	ld.global.u32 	%r2996, [%rd22+148];
	xor.b32  	%r4678, %r4678, %r2996;
	ld.global.u32 	%r2997, [%rd22+152];
	xor.b32  	%r4677, %r4677, %r2997;
	ld.global.u32 	%r2998, [%rd22+156];
	xor.b32  	%r4584, %r4584, %r2998;
$L__BB0_176:
	and.b32  	%r3000, %r2941, 256;
	setp.eq.s32 	%p98, %r3000, 0;
	@%p98 bra 	$L__BB0_178;
	ld.global.u32 	%r3001, [%rd22+160];
	xor.b32  	%r4588, %r4588, %r3001;
	ld.global.u32 	%r3002, [%rd22+164];
	xor.b32  	%r4679, %r4679, %r3002;
	ld.global.u32 	%r3003, [%rd22+168];
	xor.b32  	%r4678, %r4678, %r3003;
	ld.global.u32 	%r3004, [%rd22+172];
	xor.b32  	%r4677, %r4677, %r3004;
	ld.global.u32 	%r3005, [%rd22+176];
	xor.b32  	%r4584, %r4584, %r3005;
$L__BB0_178:
	and.b32  	%r3007, %r2941, 512;
	setp.eq.s32 	%p99, %r3007, 0;
	@%p99 bra 	$L__BB0_180;
	ld.global.u32 	%r3008, [%rd22+180];
	xor.b32  	%r4588, %r4588, %r3008;
	ld.global.u32 	%r3009, [%rd22+184];
	xor.b32  	%r4679, %r4679, %r3009;
	ld.global.u32 	%r3010, [%rd22+188];
	xor.b32  	%r4678, %r4678, %r3010;
	ld.global.u32 	%r3011, [%rd22+192];
	xor.b32  	%r4677, %r4677, %r3011;
	ld.global.u32 	%r3012, [%rd22+196];
	xor.b32  	%r4584, %r4584, %r3012;
$L__BB0_180:
	and.b32  	%r3014, %r2941, 1024;
	setp.eq.s32 	%p100, %r3014, 0;
	@%p100 bra 	$L__BB0_182;
	ld.global.u32 	%r3015, [%rd22+200];
	xor.b32  	%r4588, %r4588, %r3015;
	ld.global.u32 	%r3016, [%rd22+204];
	xor.b32  	%r4679, %r4679, %r3016;
	ld.global.u32 	%r3017, [%rd22+208];
	xor.b32  	%r4678, %r4678, %r3017;
	ld.global.u32 	%r3018, [%rd22+212];
	xor.b32  	%r4677, %r4677, %r3018;
	ld.global.u32 	%r3019, [%rd22+216];
	xor.b32  	%r4584, %r4584, %r3019;
$L__BB0_182:
	and.b32  	%r3021, %r2941, 2048;
	setp.eq.s32 	%p101, %r3021, 0;
	@%p101 bra 	$L__BB0_184;
	ld.global.u32 	%r3022, [%rd22+220];
	xor.b32  	%r4588, %r4588, %r3022;
	ld.global.u32 	%r3023, [%rd22+224];
	xor.b32  	%r4679, %r4679, %r3023;
	ld.global.u32 	%r3024, [%rd22+228];
	xor.b32  	%r4678, %r4678, %r3024;
	ld.global.u32 	%r3025, [%rd22+232];
	xor.b32  	%r4677, %r4677, %r3025;
	ld.global.u32 	%r3026, [%rd22+236];
	xor.b32  	%r4584, %r4584, %r3026;
$L__BB0_184:
	and.b32  	%r3028, %r2941, 4096;
	setp.eq.s32 	%p102, %r3028, 0;
	@%p102 bra 	$L__BB0_186;
	ld.global.u32 	%r3029, [%rd22+240];
	xor.b32  	%r4588, %r4588, %r3029;
	ld.global.u32 	%r3030, [%rd22+244];
	xor.b32  	%r4679, %r4679, %r3030;
	ld.global.u32 	%r3031, [%rd22+248];
	xor.b32  	%r4678, %r4678, %r3031;
	ld.global.u32 	%r3032, [%rd22+252];
	xor.b32  	%r4677, %r4677, %r3032;
	ld.global.u32 	%r3033, [%rd22+256];
	xor.b32  	%r4584, %r4584, %r3033;
$L__BB0_186:
	and.b32  	%r3035, %r2941, 8192;
	setp.eq.s32 	%p103, %r3035, 0;
	@%p103 bra 	$L__BB0_188;
	ld.global.u32 	%r3036, [%rd22+260];
	xor.b32  	%r4588, %r4588, %r3036;
	ld.global.u32 	%r3037, [%rd22+264];
	xor.b32  	%r4679, %r4679, %r3037;
	ld.global.u32 	%r3038, [%rd22+268];
	xor.b32  	%r4678, %r4678, %r3038;
	ld.global.u32 	%r3039, [%rd22+272];
	xor.b32  	%r4677, %r4677, %r3039;
	ld.global.u32 	%r3040, [%rd22+276];
	xor.b32  	%r4584, %r4584, %r3040;
$L__BB0_188:
	and.b32  	%r3042, %r2941, 16384;
	setp.eq.s32 	%p104, %r3042, 0;
	@%p104 bra 	$L__BB0_190;
	ld.global.u32 	%r3043, [%rd22+280];
	xor.b32  	%r4588, %r4588, %r3043;
	ld.global.u32 	%r3044, [%rd22+284];
	xor.b32  	%r4679, %r4679, %r3044;
	ld.global.u32 	%r3045, [%rd22+288];
	xor.b32  	%r4678, %r4678, %r3045;
	ld.global.u32 	%r3046, [%rd22+292];
	xor.b32  	%r4677, %r4677, %r3046;
	ld.global.u32 	%r3047, [%rd22+296];
	xor.b32  	%r4584, %r4584, %r3047;
$L__BB0_190:
	and.b32  	%r3049, %r2941, 32768;
	setp.eq.s32 	%p105, %r3049, 0;
	@%p105 bra 	$L__BB0_192;
	ld.global.u32 	%r3050, [%rd22+300];
	xor.b32  	%r4588, %r4588, %r3050;
	ld.global.u32 	%r3051, [%rd22+304];
	xor.b32  	%r4679, %r4679, %r3051;
	ld.global.u32 	%r3052, [%rd22+308];
	xor.b32  	%r4678, %r4678, %r3052;
	ld.global.u32 	%r3053, [%rd22+312];
	xor.b32  	%r4677, %r4677, %r3053;
	ld.global.u32 	%r3054, [%rd22+316];
	xor.b32  	%r4584, %r4584, %r3054;
$L__BB0_192:
	add.s32 	%r4675, %r4675, 16;
	setp.ne.s32 	%p106, %r4675, 32;
	@%p106 bra 	$L__BB0_160;
	mad.lo.s32 	%r3055, %r4669, -31, %r738;
	add.s32 	%r4669, %r3055, 1;
	setp.ne.s32 	%p107, %r4669, 5;
	@%p107 bra 	$L__BB0_159;
	st.local.u32 	[%rd7+4], %r4588;
	st.local.v2.u32 	[%rd7+8], {%r4679, %r4678};
	st.local.v2.u32 	[%rd7+16], {%r4677, %r4584};
	setp.ne.s64 	%p108, %rd19, 3;
	@%p108 bra 	$L__BB0_232;
	mov.b32 	%r4584, 0;
	mov.u32 	%r4769, %r4584;
	mov.u32 	%r4770, %r4584;
	mov.u32 	%r4771, %r4584;
	mov.u32 	%r4588, %r4584;
	mov.u32 	%r4761, %r4584;
$L__BB0_196:
	mul.wide.u32 	%rd113, %r4761, 4;
	add.s64 	%rd114, %rd7, %rd113;
	ld.local.u32 	%r913, [%rd114+4];
	shl.b32 	%r914, %r4761, 5;
	mov.b32 	%r4767, 0;
$L__BB0_197:
	.pragma "nounroll";
	shr.u32 	%r3058, %r913, %r4767;
	and.b32  	%r3059, %r3058, 1;
	setp.eq.b32 	%p109, %r3059, 1;
	not.pred 	%p110, %p109;
	add.s32 	%r3060, %r914, %r4767;
	mul.lo.s32 	%r3061, %r3060, 5;
	mul.wide.u32 	%rd115, %r3061, 4;
	add.s64 	%rd23, %rd20, %rd115;
	@%p110 bra 	$L__BB0_199;
	ld.global.u32 	%r3062, [%rd23];
	xor.b32  	%r4588, %r4588, %r3062;
	ld.global.u32 	%r3063, [%rd23+4];
	xor.b32  	%r4771, %r4771, %r3063;
	ld.global.u32 	%r3064, [%rd23+8];
	xor.b32  	%r4770, %r4770, %r3064;
	ld.global.u32 	%r3065, [%rd23+12];
	xor.b32  	%r4769, %r4769, %r3065;
	ld.global.u32 	%r3066, [%rd23+16];
	xor.b32  	%r4584, %r4584, %r3066;
$L__BB0_199:
	and.b32  	%r3068, %r3058, 2;
	setp.eq.s32 	%p111, %r3068, 0;
	@%p111 bra 	$L__BB0_201;
	ld.global.u32 	%r3069, [%rd23+20];
	xor.b32  	%r4588, %r4588, %r3069;
	ld.global.u32 	%r3070, [%rd23+24];
	xor.b32  	%r4771, %r4771, %r3070;
	ld.global.u32 	%r3071, [%rd23+28];
	xor.b32  	%r4770, %r4770, %r3071;
	ld.global.u32 	%r3072, [%rd23+32];
	xor.b32  	%r4769, %r4769, %r3072;
	ld.global.u32 	%r3073, [%rd23+36];
	xor.b32  	%r4584, %r4584, %r3073;
$L__BB0_201:
	and.b32  	%r3075, %r3058, 4;
	setp.eq.s32 	%p112, %r3075, 0;
	@%p112 bra 	$L__BB0_203;
	ld.global.u32 	%r3076, [%rd23+40];
	xor.b32  	%r4588, %r4588, %r3076;
	ld.global.u32 	%r3077, [%rd23+44];
	xor.b32  	%r4771, %r4771, %r3077;
	ld.global.u32 	%r3078, [%rd23+48];
	xor.b32  	%r4770, %r4770, %r3078;
	ld.global.u32 	%r3079, [%rd23+52];
	xor.b32  	%r4769, %r4769, %r3079;
	ld.global.u32 	%r3080, [%rd23+56];
	xor.b32  	%r4584, %r4584, %r3080;
$L__BB0_203:
	and.b32  	%r3082, %r3058, 8;
	setp.eq.s32 	%p113, %r3082, 0;
	@%p113 bra 	$L__BB0_205;
	ld.global.u32 	%r3083, [%rd23+60];
	xor.b32  	%r4588, %r4588, %r3083;
	ld.global.u32 	%r3084, [%rd23+64];
	xor.b32  	%r4771, %r4771, %r3084;
	ld.global.u32 	%r3085, [%rd23+68];
	xor.b32  	%r4770, %r4770, %r3085;
	ld.global.u32 	%r3086, [%rd23+72];
	xor.b32  	%r4769, %r4769, %r3086;
	ld.global.u32 	%r3087, [%rd23+76];
	xor.b32  	%r4584, %r4584, %r3087;
$L__BB0_205:
	and.b32  	%r3089, %r3058, 16;
	setp.eq.s32 	%p114, %r3089, 0;
	@%p114 bra 	$L__BB0_207;
	ld.global.u32 	%r3090, [%rd23+80];
	xor.b32  	%r4588, %r4588, %r3090;
	ld.global.u32 	%r3091, [%rd23+84];
	xor.b32  	%r4771, %r4771, %r3091;
	ld.global.u32 	%r3092, [%rd23+88];
	xor.b32  	%r4770, %r4770, %r3092;
	ld.global.u32 	%r3093, [%rd23+92];
	xor.b32  	%r4769, %r4769, %r3093;
	ld.global.u32 	%r3094, [%rd23+96];
	xor.b32  	%r4584, %r4584, %r3094;
$L__BB0_207:
	and.b32  	%r3096, %r3058, 32;
	setp.eq.s32 	%p115, %r3096, 0;
	@%p115 bra 	$L__BB0_209;
	ld.global.u32 	%r3097, [%rd23+100];
	xor.b32  	%r4588, %r4588, %r3097;
	ld.global.u32 	%r3098, [%rd23+104];
	xor.b32  	%r4771, %r4771, %r3098;
	ld.global.u32 	%r3099, [%rd23+108];
	xor.b32  	%r4770, %r4770, %r3099;
	ld.global.u32 	%r3100, [%rd23+112];
	xor.b32  	%r4769, %r4769, %r3100;
	ld.global.u32 	%r3101, [%rd23+116];
	xor.b32  	%r4584, %r4584, %r3101;
$L__BB0_209:
	and.b32  	%r3103, %r3058, 64;
	setp.eq.s32 	%p116, %r3103, 0;
	@%p116 bra 	$L__BB0_211;
	ld.global.u32 	%r3104, [%rd23+120];
	xor.b32  	%r4588, %r4588, %r3104;
	ld.global.u32 	%r3105, [%rd23+124];
	xor.b32  	%r4771, %r4771, %r3105;
	ld.global.u32 	%r3106, [%rd23+128];
	xor.b32  	%r4770, %r4770, %r3106;
	ld.global.u32 	%r3107, [%rd23+132];
	xor.b32  	%r4769, %r4769, %r3107;
	ld.global.u32 	%r3108, [%rd23+136];
	xor.b32  	%r4584, %r4584, %r3108;
$L__BB0_211:
	and.b32  	%r3110, %r3058, 128;
	setp.eq.s32 	%p117, %r3110, 0;
	@%p117 bra 	$L__BB0_213;
	ld.global.u32 	%r3111, [%rd23+140];
	xor.b32  	%r4588, %r4588, %r3111;
	ld.global.u32 	%r3112, [%rd23+144];
	xor.b32  	%r4771, %r4771, %r3112;
	ld.global.u32 	%r3113, [%rd23+148];
	xor.b32  	%r4770, %r4770, %r3113;
	ld.global.u32 	%r3114, [%rd23+152];
	xor.b32  	%r4769, %r4769, %r3114;
	ld.global.u32 	%r3115, [%rd23+156];
	xor.b32  	%r4584, %r4584, %r3115;
$L__BB0_213:
	and.b32  	%r3117, %r3058, 256;
	setp.eq.s32 	%p118, %r3117, 0;
	@%p118 bra 	$L__BB0_215;
	ld.global.u32 	%r3118, [%rd23+160];
	xor.b32  	%r4588, %r4588, %r3118;
	ld.global.u32 	%r3119, [%rd23+164];
	xor.b32  	%r4771, %r4771, %r3119;
	ld.global.u32 	%r3120, [%rd23+168];
	xor.b32  	%r4770, %r4770, %r3120;
	ld.global.u32 	%r3121, [%rd23+172];
	xor.b32  	%r4769, %r4769, %r3121;
	ld.global.u32 	%r3122, [%rd23+176];
	xor.b32  	%r4584, %r4584, %r3122;
$L__BB0_215:
	and.b32  	%r3124, %r3058, 512;
	setp.eq.s32 	%p119, %r3124, 0;
	@%p119 bra 	$L__BB0_217;
	ld.global.u32 	%r3125, [%rd23+180];
	xor.b32  	%r4588, %r4588, %r3125;
	ld.global.u32 	%r3126, [%rd23+184];
	xor.b32  	%r4771, %r4771, %r3126;
	ld.global.u32 	%r3127, [%rd23+188];
	xor.b32  	%r4770, %r4770, %r3127;
	ld.global.u32 	%r3128, [%rd23+192];
	xor.b32  	%r4769, %r4769, %r3128;
	ld.global.u32 	%r3129, [%rd23+196];
	xor.b32  	%r4584, %r4584, %r3129;
$L__BB0_217:
	and.b32  	%r3131, %r3058, 1024;
	setp.eq.s32 	%p120, %r3131, 0;
	@%p120 bra 	$L__BB0_219;
	ld.global.u32 	%r3132, [%rd23+200];
	xor.b32  	%r4588, %r4588, %r3132;
	ld.global.u32 	%r3133, [%rd23+204];
	xor.b32  	%r4771, %r4771, %r3133;
	ld.global.u32 	%r3134, [%rd23+208];
	xor.b32  	%r4770, %r4770, %r3134;
	ld.global.u32 	%r3135, [%rd23+212];
	xor.b32  	%r4769, %r4769, %r3135;
	ld.global.u32 	%r3136, [%rd23+216];
	xor.b32  	%r4584, %r4584, %r3136;
$L__BB0_219:
	and.b32  	%r3138, %r3058, 2048;
	setp.eq.s32 	%p121, %r3138, 0;
	@%p121 bra 	$L__BB0_221;
	ld.global.u32 	%r3139, [%rd23+220];
	xor.b32  	%r4588, %r4588, %r3139;
	ld.global.u32 	%r3140, [%rd23+224];
	xor.b32  	%r4771, %r4771, %r3140;
	ld.global.u32 	%r3141, [%rd23+228];
	xor.b32  	%r4770, %r4770, %r3141;
	ld.global.u32 	%r3142, [%rd23+232];
	xor.b32  	%r4769, %r4769, %r3142;
	ld.global.u32 	%r3143, [%rd23+236];
	xor.b32  	%r4584, %r4584, %r3143;
$L__BB0_221:
	and.b32  	%r3145, %r3058, 4096;
	setp.eq.s32 	%p122, %r3145, 0;
	@%p122 bra 	$L__BB0_223;
	ld.global.u32 	%r3146, [%rd23+240];
	xor.b32  	%r4588, %r4588, %r3146;
	ld.global.u32 	%r3147, [%rd23+244];
	xor.b32  	%r4771, %r4771, %r3147;
	ld.global.u32 	%r3148, [%rd23+248];
	xor.b32  	%r4770, %r4770, %r3148;
	ld.global.u32 	%r3149, [%rd23+252];
	xor.b32  	%r4769, %r4769, %r3149;
	ld.global.u32 	%r3150, [%rd23+256];
	xor.b32  	%r4584, %r4584, %r3150;
$L__BB0_223:
	and.b32  	%r3152, %r3058, 8192;
	setp.eq.s32 	%p123, %r3152, 0;
	@%p123 bra 	$L__BB0_225;
	ld.global.u32 	%r3153, [%rd23+260];
	xor.b32  	%r4588, %r4588, %r3153;
	ld.global.u32 	%r3154, [%rd23+264];
	xor.b32  	%r4771, %r4771, %r3154;
	ld.global.u32 	%r3155, [%rd23+268];
	xor.b32  	%r4770, %r4770, %r3155;
	ld.global.u32 	%r3156, [%rd23+272];
	xor.b32  	%r4769, %r4769, %r3156;
	ld.global.u32 	%r3157, [%rd23+276];
	xor.b32  	%r4584, %r4584, %r3157;
$L__BB0_225:
	and.b32  	%r3159, %r3058, 16384;
	setp.eq.s32 	%p124, %r3159, 0;
	@%p124 bra 	$L__BB0_227;
	ld.global.u32 	%r3160, [%rd23+280];
	xor.b32  	%r4588, %r4588, %r3160;
	ld.global.u32 	%r3161, [%rd23+284];
	xor.b32  	%r4771, %r4771, %r3161;
	ld.global.u32 	%r3162, [%rd23+288];
	xor.b32  	%r4770, %r4770, %r3162;
	ld.global.u32 	%r3163, [%rd23+292];
	xor.b32  	%r4769, %r4769, %r3163;
	ld.global.u32 	%r3164, [%rd23+296];
	xor.b32  	%r4584, %r4584, %r3164;
$L__BB0_227:
	and.b32  	%r3166, %r3058, 32768;
	setp.eq.s32 	%p125, %r3166, 0;
	@%p125 bra 	$L__BB0_229;
	ld.global.u32 	%r3167, [%rd23+300];
	xor.b32  	%r4588, %r4588, %r3167;
	ld.global.u32 	%r3168, [%rd23+304];
	xor.b32  	%r4771, %r4771, %r3168;
	ld.global.u32 	%r3169, [%rd23+308];
	xor.b32  	%r4770, %r4770, %r3169;
	ld.global.u32 	%r3170, [%rd23+312];
	xor.b32  	%r4769, %r4769, %r3170;
	ld.global.u32 	%r3171, [%rd23+316];
	xor.b32  	%r4584, %r4584, %r3171;
$L__BB0_229:
	add.s32 	%r4767, %r4767, 16;
	setp.ne.s32 	%p126, %r4767, 32;
	@%p126 bra 	$L__BB0_197;
	mad.lo.s32 	%r3172, %r4761, -31, %r914;
	add.s32 	%r4761, %r3172, 1;
	setp.ne.s32 	%p127, %r4761, 5;
	@%p127 bra 	$L__BB0_196;
	st.local.u32 	[%rd7+4], %r4588;
	st.local.v2.u32 	[%rd7+8], {%r4771, %r4770};
	st.local.v2.u32 	[%rd7+16], {%r4769, %r4584};
$L__BB0_232:
	shr.u64 	%rd351, %rd18, 2;
	add.s32 	%r4571, %r4571, 1;
	setp.gt.u64 	%p128, %rd18, 3;
	@%p128 bra 	$L__BB0_120;
$L__BB0_233:
	shr.u32 	%r3173, %r4588, 2;
	xor.b32  	%r3174, %r3173, %r4588;
	shl.b32 	%r3175, %r3174, 1;
	xor.b32  	%r3176, %r3175, %r4584;
	xor.b32  	%r3177, %r3176, %r3174;
	add.s32 	%r3178, %r549, %r3177;
	add.s32 	%r3179, %r3178, 1;
	and.b32  	%r3180, %r3179, 3;
	cvt.u64.u32 	%rd116, %r3180;
	add.s64 	%rd118, %rd117, %rd116;
	ld.const.u8 	%rs3, [%rd118];
	cvt.u64.u32 	%rd119, %r4568;
	add.s64 	%rd120, %rd119, %rd17;
	add.s64 	%rd121, %rd1, %rd120;
	st.global.u8 	[%rd121], %rs3;
	add.s32 	%r4568, %r4568, 1;
	setp.ne.s32 	%p129, %r4568, %r2440;
	@%p129 bra 	$L__BB0_118;
$L__BB0_234:
	cvt.rn.f32.s32 	%f18, %r2440;
	mul.f32 	%f1, %f15, %f18;
	cvt.rzi.s32.f32 	%r1089, %f1;
	mul.lo.s32 	%r1090, %r2439, %r1;
	cvta.to.global.u64 	%rd122, %rd80;
	mul.wide.s32 	%rd123, %r1090, 4;
	add.s64 	%rd25, %rd122, %rd123;
	mul.wide.s32 	%rd26, %r2439, 4;
	setp.eq.s32 	%p130, %r2439, 0;
	@%p130 bra 	$L__BB0_237;
	mov.b64 	%rd352, 0;
$L__BB0_236:
	add.s64 	%rd125, %rd25, %rd352;
	mov.b16 	%rs4, 0;
	st.global.u8 	[%rd125], %rs4;
	add.s64 	%rd352, %rd352, 1;
	setp.lt.u64 	%p131, %rd352, %rd26;
	@%p131 bra 	$L__BB0_236;
$L__BB0_237:
	setp.eq.s32 	%p132, %r2439, 0;
	cvta.to.global.u64 	%rd126, %rd81;
	add.s64 	%rd29, %rd126, %rd123;
	@%p132 bra 	$L__BB0_240;
	mov.b64 	%rd353, 0;
$L__BB0_239:
	add.s64 	%rd129, %rd29, %rd353;
	mov.b16 	%rs5, 0;
	st.global.u8 	[%rd129], %rs5;
	add.s64 	%rd353, %rd353, 1;
	setp.lt.u64 	%p133, %rd353, %rd26;
	@%p133 bra 	$L__BB0_239;
$L__BB0_240:
	setp.lt.s32 	%p134, %r2439, 1;
	mov.b32 	%r4877, 0;
	@%p134 bra 	$L__BB0_266;
	setp.lt.s32 	%p135, %r2440, 1;
	@%p135 bra 	$L__BB0_255;
	add.s32 	%r1091, %r2440, -1;
	and.b32  	%r1092, %r2440, 7;
	add.s32 	%r1093, %r1092, -1;
	and.b32  	%r1094, %r2440, 3;
	and.b32  	%r1095, %r2440, 2147483640;
	and.b32  	%r1096, %r2440, 1;
	mov.b32 	%r4852, 0;
	mov.u32 	%r4877, %r4852;
$L__BB0_243:
	setp.lt.u32 	%p159, %r1091, 7;
	mul.lo.s32 	%r1099, %r4852, %r2440;
	mov.b32 	%r4860, 0;
	mov.u32 	%r4865, %r4860;
	@%p159 bra 	$L__BB0_246;
	mov.b32 	%r4854, 0;
	mov.u32 	%r4865, %r4854;
$L__BB0_245:
	.pragma "nounroll";
	cvt.u64.u32 	%rd142, %r4854;
	add.s64 	%rd143, %rd142, %rd17;
	add.s64 	%rd144, %rd1, %rd143;
	ld.global.u8 	%rs6, [%rd144];
	add.s32 	%r3237, %r4854, %r1099;
	cvt.u64.u32 	%rd145, %r3237;
	add.s64 	%rd146, %rd2, %rd145;
	ld.global.u8 	%rs7, [%rd146];
	setp.ne.s16 	%p160, %rs6, %rs7;
	selp.u32 	%r3238, 1, 0, %p160;
	add.s32 	%r3239, %r4865, %r3238;
	ld.global.u8 	%rs8, [%rd144+1];
	ld.global.u8 	%rs9, [%rd146+1];
	setp.ne.s16 	%p161, %rs8, %rs9;
	selp.u32 	%r3240, 1, 0, %p161;
	add.s32 	%r3241, %r3239, %r3240;
	ld.global.u8 	%rs10, [%rd144+2];
	ld.global.u8 	%rs11, [%rd146+2];
	setp.ne.s16 	%p162, %rs10, %rs11;
	selp.u32 	%r3242, 1, 0, %p162;
	add.s32 	%r3243, %r3241, %r3242;
	ld.global.u8 	%rs12, [%rd144+3];
	ld.global.u8 	%rs13, [%rd146+3];
	setp.ne.s16 	%p163, %rs12, %rs13;
	selp.u32 	%r3244, 1, 0, %p163;
	add.s32 	%r3245, %r3243, %r3244;
	ld.global.u8 	%rs14, [%rd144+4];
	ld.global.u8 	%rs15, [%rd146+4];
	setp.ne.s16 	%p164, %rs14, %rs15;
	selp.u32 	%r3246, 1, 0, %p164;
	add.s32 	%r3247, %r3245, %r3246;
	ld.global.u8 	%rs16, [%rd144+5];
	ld.global.u8 	%rs17, [%rd146+5];
	setp.ne.s16 	%p165, %rs16, %rs17;
	selp.u32 	%r3248, 1, 0, %p165;
	add.s32 	%r3249, %r3247, %r3248;
	ld.global.u8 	%rs18, [%rd144+6];
	ld.global.u8 	%rs19, [%rd146+6];
	setp.ne.s16 	%p166, %rs18, %rs19;
	selp.u32 	%r3250, 1, 0, %p166;
	add.s32 	%r3251, %r3249, %r3250;
	ld.global.u8 	%rs20, [%rd144+7];
	ld.global.u8 	%rs21, [%rd146+7];
	setp.ne.s16 	%p167, %rs20, %rs21;
	selp.u32 	%r3252, 1, 0, %p167;
	add.s32 	%r4865, %r3251, %r3252;
	add.s32 	%r4854, %r4854, 8;
	setp.ne.s32 	%p168, %r4854, %r1095;
	mov.u32 	%r4860, %r1095;
	@%p168 bra 	$L__BB0_245;
$L__BB0_246:
	setp.eq.s32 	%p169, %r1092, 0;
	@%p169 bra 	$L__BB0_254;
	setp.lt.u32 	%p170, %r1093, 3;
	@%p170 bra 	$L__BB0_249;
	cvt.u64.u32 	%rd147, %r4860;
	add.s64 	%rd148, %rd147, %rd17;
	add.s64 	%rd149, %rd1, %rd148;
	ld.global.u8 	%rs22, [%rd149];
	add.s32 	%r3254, %r4860, %r1099;
	cvt.u64.u32 	%rd150, %r3254;
	add.s64 	%rd151, %rd2, %rd150;
	ld.global.u8 	%rs23, [%rd151];
	setp.ne.s16 	%p171, %rs22, %rs23;
	selp.u32 	%r3255, 1, 0, %p171;
	add.s32 	%r3256, %r4865, %r3255;
	ld.global.u8 	%rs24, [%rd149+1];
	cvt.u64.u32 	%rd152, %r1099;
	add.s64 	%rd153, %rd147, %rd152;
	add.s64 	%rd154, %rd2, %rd153;
	ld.global.u8 	%rs25, [%rd154+1];
	setp.ne.s16 	%p172, %rs24, %rs25;
	selp.u32 	%r3257, 1, 0, %p172;
	add.s32 	%r3258, %r3256, %r3257;
	ld.global.u8 	%rs26, [%rd149+2];
	ld.global.u8 	%rs27, [%rd154+2];
	setp.ne.s16 	%p173, %rs26, %rs27;
	selp.u32 	%r3259, 1, 0, %p173;
	add.s32 	%r3260, %r3258, %r3259;
	ld.global.u8 	%rs28, [%rd149+3];
	ld.global.u8 	%rs29, [%rd154+3];
	setp.ne.s16 	%p174, %rs28, %rs29;
	selp.u32 	%r3261, 1, 0, %p174;
	add.s32 	%r4865, %r3260, %r3261;
	add.s32 	%r4860, %r4860, 4;
$L__BB0_249:
	setp.eq.s32 	%p175, %r1094, 0;
	@%p175 bra 	$L__BB0_254;
	setp.eq.s32 	%p176, %r1094, 1;
	@%p176 bra 	$L__BB0_252;
	cvt.u64.u32 	%rd155, %r4860;
	add.s64 	%rd156, %rd155, %rd17;
	add.s64 	%rd157, %rd1, %rd156;
	ld.global.u8 	%rs30, [%rd157];
	add.s32 	%r3263, %r4860, %r1099;
	cvt.u64.u32 	%rd158, %r3263;
	add.s64 	%rd159, %rd2, %rd158;
	ld.global.u8 	%rs31, [%rd159];
	setp.ne.s16 	%p177, %rs30, %rs31;
	selp.u32 	%r3264, 1, 0, %p177;
	add.s32 	%r3265, %r4865, %r3264;
	ld.global.u8 	%rs32, [%rd157+1];
	cvt.u64.u32 	%rd160, %r1099;
	add.s64 	%rd161, %rd155, %rd160;
	add.s64 	%rd162, %rd2, %rd161;
	ld.global.u8 	%rs33, [%rd162+1];
	setp.ne.s16 	%p178, %rs32, %rs33;
	selp.u32 	%r3266, 1, 0, %p178;
	add.s32 	%r4865, %r3265, %r3266;
	add.s32 	%r4860, %r4860, 2;
$L__BB0_252:
	setp.eq.s32 	%p179, %r1096, 0;
	@%p179 bra 	$L__BB0_254;
	cvt.u64.u32 	%rd163, %r4860;
	add.s64 	%rd164, %rd163, %rd17;
	add.s64 	%rd165, %rd1, %rd164;
	ld.global.u8 	%rs34, [%rd165];
	add.s32 	%r3267, %r4860, %r1099;
	cvt.u64.u32 	%rd166, %r3267;
	add.s64 	%rd167, %rd2, %rd166;
	ld.global.u8 	%rs35, [%rd167];
	setp.ne.s16 	%p180, %rs34, %rs35;
	selp.u32 	%r3268, 1, 0, %p180;
	add.s32 	%r4865, %r4865, %r3268;
$L__BB0_254:
	mul.wide.u32 	%rd168, %r4852, 4;
	add.s64 	%rd169, %rd25, %rd168;
	st.global.u32 	[%rd169], %r4865;
	sub.s32 	%r3269, %r2440, %r4865;
	add.s64 	%rd170, %rd29, %rd168;
	st.global.u32 	[%rd170], %r3269;
	ld.global.u32 	%r3270, [%rd169];
	setp.lt.s32 	%p181, %r3270, %r1089;
	selp.u32 	%r3271, 1, 0, %p181;
	add.s32 	%r4877, %r4877, %r3271;
	add.s32 	%r4852, %r4852, 1;
	setp.eq.s32 	%p182, %r4852, %r2439;
	@%p182 bra 	$L__BB0_266;
	bra.uni 	$L__BB0_243;
$L__BB0_255:
	and.b32  	%r1121, %r2439, 7;
	setp.lt.u32 	%p136, %r2439, 8;
	mov.b32 	%r4872, 0;
	mov.u32 	%r4877, %r4872;
	@%p136 bra 	$L__BB0_258;
	and.b32  	%r4872, %r2439, 2147483640;
	mov.b32 	%r4866, 0;
	mov.u32 	%r4877, %r4866;
$L__BB0_257:
	.pragma "nounroll";
	mul.wide.u32 	%rd130, %r4866, 4;
	add.s64 	%rd131, %rd25, %rd130;
	mov.b32 	%r3185, 0;
	st.global.u32 	[%rd131], %r3185;
	add.s64 	%rd132, %rd29, %rd130;
	st.global.u32 	[%rd132], %r2440;
	ld.global.u32 	%r3186, [%rd131];
	setp.lt.s32 	%p137, %r3186, %r1089;
	selp.u32 	%r3187, 1, 0, %p137;
	add.s32 	%r3188, %r4877, %r3187;
	st.global.u32 	[%rd131+4], %r3185;
	st.global.u32 	[%rd132+4], %r2440;
	ld.global.u32 	%r3189, [%rd131+4];
	setp.lt.s32 	%p138, %r3189, %r1089;
	selp.u32 	%r3190, 1, 0, %p138;
	add.s32 	%r3191, %r3188, %r3190;
	st.global.u32 	[%rd131+8], %r3185;
	st.global.u32 	[%rd132+8], %r2440;
	ld.global.u32 	%r3192, [%rd131+8];
	setp.lt.s32 	%p139, %r3192, %r1089;
	selp.u32 	%r3193, 1, 0, %p139;
	add.s32 	%r3194, %r3191, %r3193;
	st.global.u32 	[%rd131+12], %r3185;
	st.global.u32 	[%rd132+12], %r2440;
	ld.global.u32 	%r3195, [%rd131+12];
	setp.lt.s32 	%p140, %r3195, %r1089;
	selp.u32 	%r3196, 1, 0, %p140;
	add.s32 	%r3197, %r3194, %r3196;
	st.global.u32 	[%rd131+16], %r3185;
	st.global.u32 	[%rd132+16], %r2440;
	ld.global.u32 	%r3198, [%rd131+16];
	setp.lt.s32 	%p141, %r3198, %r1089;
	selp.u32 	%r3199, 1, 0, %p141;
	add.s32 	%r3200, %r3197, %r3199;
	st.global.u32 	[%rd131+20], %r3185;
	st.global.u32 	[%rd132+20], %r2440;
	ld.global.u32 	%r3201, [%rd131+20];
	setp.lt.s32 	%p142, %r3201, %r1089;
	selp.u32 	%r3202, 1, 0, %p142;
	add.s32 	%r3203, %r3200, %r3202;
	st.global.u32 	[%rd131+24], %r3185;
	st.global.u32 	[%rd132+24], %r2440;
	ld.global.u32 	%r3204, [%rd131+24];
	setp.lt.s32 	%p143, %r3204, %r1089;
	selp.u32 	%r3205, 1, 0, %p143;
	add.s32 	%r3206, %r3203, %r3205;
	st.global.u32 	[%rd131+28], %r3185;
	st.global.u32 	[%rd132+28], %r2440;
	ld.global.u32 	%r3207, [%rd131+28];
	setp.lt.s32 	%p144, %r3207, %r1089;
	selp.u32 	%r3208, 1, 0, %p144;
	add.s32 	%r4877, %r3206, %r3208;
	add.s32 	%r4866, %r4866, 8;
	setp.ne.s32 	%p145, %r4866, %r4872;
	@%p145 bra 	$L__BB0_257;
$L__BB0_258:
	setp.eq.s32 	%p146, %r1121, 0;
	@%p146 bra 	$L__BB0_266;
	and.b32  	%r1130, %r2439, 3;
	setp.lt.u32 	%p147, %r1121, 4;
	@%p147 bra 	$L__BB0_261;
	mul.wide.u32 	%rd133, %r4872, 4;
	add.s64 	%rd134, %rd25, %rd133;
	mov.b32 	%r3210, 0;
	st.global.u32 	[%rd134], %r3210;
	add.s64 	%rd135, %rd29, %rd133;
	st.global.u32 	[%rd135], %r2440;
	ld.global.u32 	%r3211, [%rd134];
	setp.lt.s32 	%p148, %r3211, %r1089;
	selp.u32 	%r3212, 1, 0, %p148;
	add.s32 	%r3213, %r4877, %r3212;
	st.global.u32 	[%rd134+4], %r3210;
	st.global.u32 	[%rd135+4], %r2440;
	ld.global.u32 	%r3214, [%rd134+4];
	setp.lt.s32 	%p149, %r3214, %r1089;
	selp.u32 	%r3215, 1, 0, %p149;
	add.s32 	%r3216, %r3213, %r3215;
	st.global.u32 	[%rd134+8], %r3210;
	st.global.u32 	[%rd135+8], %r2440;
	ld.global.u32 	%r3217, [%rd134+8];
	setp.lt.s32 	%p150, %r3217, %r1089;
	selp.u32 	%r3218, 1, 0, %p150;
	add.s32 	%r3219, %r3216, %r3218;
	st.global.u32 	[%rd134+12], %r3210;
	st.global.u32 	[%rd135+12], %r2440;
	ld.global.u32 	%r3220, [%rd134+12];
	setp.lt.s32 	%p151, %r3220, %r1089;
	selp.u32 	%r3221, 1, 0, %p151;
	add.s32 	%r4877, %r3219, %r3221;
	add.s32 	%r4872, %r4872, 4;
$L__BB0_261:
	setp.eq.s32 	%p152, %r1130, 0;
	@%p152 bra 	$L__BB0_266;
	setp.eq.s32 	%p153, %r1130, 1;
	@%p153 bra 	$L__BB0_264;
	mul.wide.u32 	%rd136, %r4872, 4;
	add.s64 	%rd137, %rd25, %rd136;
	mov.b32 	%r3223, 0;
	st.global.u32 	[%rd137], %r3223;
	add.s64 	%rd138, %rd29, %rd136;
	st.global.u32 	[%rd138], %r2440;
	ld.global.u32 	%r3224, [%rd137];
	setp.lt.s32 	%p154, %r3224, %r1089;
	selp.u32 	%r3225, 1, 0, %p154;
	add.s32 	%r3226, %r4877, %r3225;
	st.global.u32 	[%rd137+4], %r3223;
	st.global.u32 	[%rd138+4], %r2440;
	ld.global.u32 	%r3227, [%rd137+4];
	setp.lt.s32 	%p155, %r3227, %r1089;
	selp.u32 	%r3228, 1, 0, %p155;
	add.s32 	%r4877, %r3226, %r3228;
	add.s32 	%r4872, %r4872, 2;
$L__BB0_264:
	and.b32  	%r3229, %r2439, 1;
	setp.eq.b32 	%p156, %r3229, 1;
	not.pred 	%p157, %p156;
	@%p157 bra 	$L__BB0_266;
	mul.wide.u32 	%rd139, %r4872, 4;
	add.s64 	%rd140, %rd25, %rd139;
	mov.b32 	%r3230, 0;
	st.global.u32 	[%rd140], %r3230;
	add.s64 	%rd141, %rd29, %rd139;
	st.global.u32 	[%rd141], %r2440;
	ld.global.u32 	%r3231, [%rd140];
	setp.lt.s32 	%p158, %r3231, %r1089;
	selp.u32 	%r3232, 1, 0, %p158;
	add.s32 	%r4877, %r4877, %r3232;
$L__BB0_266:
	setp.eq.s32 	%p183, %r4877, 0;
	mov.b32 	%r4887, 0;
	@%p183 bra 	$L__BB0_319;
	setp.lt.s32 	%p184, %r2439, 1;
	mov.f64 	%fd248, 0d0000000000000000;
	@%p184 bra 	$L__BB0_318;
	ld.global.u64 	%rd32, [d_T_table];
	mov.f64 	%fd119, 0d4010000000000000;
	{
	.reg .b32 %temp; 
	mov.b64 	{%temp, %r1143}, %fd119;
	}
	mov.f64 	%fd248, 0d0000000000000000;
	mov.b32 	%r4878, 0;
$L__BB0_269:
	mul.wide.u32 	%rd33, %r4878, 4;
	add.s64 	%rd171, %rd25, %rd33;
	ld.global.u32 	%r3274, [%rd171];
	setp.ge.s32 	%p185, %r3274, %r1089;
	@%p185 bra 	$L__BB0_317;
	add.s64 	%rd34, %rd29, %rd33;
	mov.b32 	%r4886, 1;
	mov.b32 	%r4879, 0;
$L__BB0_271:
	setp.eq.s32 	%p186, %r4878, %r4879;
	@%p186 bra 	$L__BB0_315;
	mul.wide.u32 	%rd172, %r4879, 4;
	add.s64 	%rd173, %rd29, %rd172;
	ld.global.u32 	%r4883, [%rd173];
	ld.global.u32 	%r1148, [%rd34];
	setp.ge.s32 	%p187, %r4883, %r1148;
	mov.f64 	%fd247, 0d0000000000000000;
	@%p187 bra 	$L__BB0_314;
	setp.lt.s32 	%p188, %r1143, 0;
	setp.lt.s32 	%p189, %r1148, 0;
	setp.ge.s32 	%p190, %r1148, %r2438;
	or.pred  	%p1, %p189, %p190;
	mul.lo.s32 	%r1149, %r1148, %r2437;
	cvt.rn.f64.s32 	%fd123, %r1148;
	{
	.reg .b32 %temp; 
	mov.b64 	{%temp, %r3277}, %fd123;
	}
	shr.u32 	%r3278, %r3277, 20;
	and.b32  	%r3279, %r3278, 2047;
	add.s32 	%r3280, %r3279, -1012;
	mov.b64 	%rd174, %fd123;
	shl.b64 	%rd175, %rd174, %r3280;
	setp.eq.s64 	%p191, %rd175, -9223372036854775808;
	{ // callseq 0, 0
	.param .b64 param0;
	st.param.f64 	[param0], %fd123;
	.param .b64 retval0;
	call.uni (retval0), 
	__internal_accurate_pow, 
	(
	param0
	);
	ld.param.f64 	%fd124, [retval0];
	} // callseq 0
	neg.f64 	%fd126, %fd124;
	selp.f64 	%fd127, %fd126, %fd124, %p191;
	selp.f64 	%fd128, %fd127, %fd124, %p188;
	setp.eq.s32 	%p192, %r1148, 0;
	selp.f64 	%fd2, 0d3FF0000000000000, %fd128, %p192;
	add.s32 	%r3281, %r4883, 1;
	max.s32 	%r3282, %r1148, %r3281;
	sub.s32 	%r1150, %r3282, %r4883;
	and.b32  	%r1151, %r1150, 7;
	sub.s32 	%r3283, %r4883, %r3282;
	setp.gt.u32 	%p193, %r3283, -8;
	mov.f64 	%fd247, 0d0000000000000000;
	@%p193 bra 	$L__BB0_292;
	and.b32  	%r1152, %r1150, -8;
	mov.b32 	%r4882, 0;
	mov.f64 	%fd247, 0d0000000000000000;
$L__BB0_275:
	.pragma "nounroll";
	add.s32 	%r1155, %r4883, %r2436;
	setp.lt.s32 	%p194, %r1155, 0;
	setp.ge.s32 	%p195, %r1155, %r2437;
	or.pred  	%p196, %p194, %p195;
	or.pred  	%p198, %p1, %p196;
	add.s32 	%r3285, %r1149, %r1155;
	mul.wide.s32 	%rd177, %r3285, 4;
	add.s64 	%rd35, %rd32, %rd177;
	mov.f64 	%fd226, 0d0000000000000000;
	@%p198 bra 	$L__BB0_277;
	ld.u32 	%r3286, [%rd35];
	cvt.rn.f64.s32 	%fd226, %r3286;
$L__BB0_277:
	div.rn.f64 	%fd132, %fd226, %fd2;
	add.f64 	%fd6, %fd247, %fd132;
	add.s32 	%r3287, %r1155, 1;
	setp.lt.s32 	%p199, %r3287, 0;
	setp.ge.s32 	%p200, %r3287, %r2437;
	or.pred  	%p201, %p199, %p200;
	or.pred  	%p202, %p1, %p201;
	mov.f64 	%fd227, 0d0000000000000000;
	@%p202 bra 	$L__BB0_279;
	ld.u32 	%r3288, [%rd35+4];
	cvt.rn.f64.s32 	%fd227, %r3288;
$L__BB0_279:
	div.rn.f64 	%fd134, %fd227, %fd2;
	add.f64 	%fd9, %fd6, %fd134;
	add.s32 	%r3289, %r1155, 2;
	setp.lt.s32 	%p203, %r3289, 0;
	setp.ge.s32 	%p204, %r3289, %r2437;
	or.pred  	%p205, %p203, %p204;
	or.pred  	%p206, %p1, %p205;
	mov.f64 	%fd228, 0d0000000000000000;
	@%p206 bra 	$L__BB0_281;
	ld.u32 	%r3290, [%rd35+8];
	cvt.rn.f64.s32 	%fd228, %r3290;
$L__BB0_281:
	div.rn.f64 	%fd136, %fd228, %fd2;
	add.f64 	%fd12, %fd9, %fd136;
	add.s32 	%r3291, %r1155, 3;
	setp.lt.s32 	%p207, %r3291, 0;
	setp.ge.s32 	%p208, %r3291, %r2437;
	or.pred  	%p209, %p207, %p208;
	or.pred  	%p210, %p1, %p209;
	mov.f64 	%fd229, 0d0000000000000000;
	@%p210 bra 	$L__BB0_283;
	ld.u32 	%r3292, [%rd35+12];
	cvt.rn.f64.s32 	%fd229, %r3292;
$L__BB0_283:
	div.rn.f64 	%fd138, %fd229, %fd2;
	add.f64 	%fd15, %fd12, %fd138;
	add.s32 	%r3293, %r1155, 4;
	setp.lt.s32 	%p211, %r3293, 0;
	setp.ge.s32 	%p212, %r3293, %r2437;
	or.pred  	%p213, %p211, %p212;
	or.pred  	%p214, %p1, %p213;
	mov.f64 	%fd230, 0d0000000000000000;
	@%p214 bra 	$L__BB0_285;
	ld.u32 	%r3294, [%rd35+16];
	cvt.rn.f64.s32 	%fd230, %r3294;
$L__BB0_285:
	div.rn.f64 	%fd140, %fd230, %fd2;
	add.f64 	%fd18, %fd15, %fd140;
	add.s32 	%r3295, %r1155, 5;
	setp.lt.s32 	%p215, %r3295, 0;
	setp.ge.s32 	%p216, %r3295, %r2437;
	or.pred  	%p217, %p215, %p216;
	or.pred  	%p218, %p1, %p217;
	mov.f64 	%fd231, 0d0000000000000000;
	@%p218 bra 	$L__BB0_287;
	ld.u32 	%r3296, [%rd35+20];
	cvt.rn.f64.s32 	%fd231, %r3296;
$L__BB0_287:
	div.rn.f64 	%fd142, %fd231, %fd2;
	add.f64 	%fd21, %fd18, %fd142;
	add.s32 	%r3297, %r1155, 6;
	setp.lt.s32 	%p219, %r3297, 0;
	setp.ge.s32 	%p220, %r3297, %r2437;
	or.pred  	%p221, %p219, %p220;
	or.pred  	%p222, %p1, %p221;
	mov.f64 	%fd232, 0d0000000000000000;
	@%p222 bra 	$L__BB0_289;
	ld.u32 	%r3298, [%rd35+24];
	cvt.rn.f64.s32 	%fd232, %r3298;
$L__BB0_289:
	div.rn.f64 	%fd144, %fd232, %fd2;
	add.f64 	%fd24, %fd21, %fd144;
	add.s32 	%r3299, %r1155, 7;
	setp.lt.s32 	%p223, %r3299, 0;
	setp.ge.s32 	%p224, %r3299, %r2437;
	or.pred  	%p225, %p223, %p224;
	or.pred  	%p226, %p1, %p225;
	mov.f64 	%fd233, 0d0000000000000000;
	@%p226 bra 	$L__BB0_291;
	ld.u32 	%r3300, [%rd35+28];
	cvt.rn.f64.s32 	%fd233, %r3300;
$L__BB0_291:
	div.rn.f64 	%fd145, %fd233, %fd2;
	add.f64 	%fd247, %fd24, %fd145;
	add.s32 	%r4883, %r4883, 8;
	add.s32 	%r4882, %r4882, 8;
	setp.ne.s32 	%p227, %r4882, %r1152;
	@%p227 bra 	$L__BB0_275;
$L__BB0_292:
	setp.eq.s32 	%p228, %r1151, 0;
	@%p228 bra 	$L__BB0_314;
	and.b32  	%r1159, %r1150, 3;
	setp.lt.u32 	%p229, %r1151, 4;
	@%p229 bra 	$L__BB0_303;
	add.s32 	%r1160, %r4883, %r2436;
	setp.lt.s32 	%p230, %r1160, 0;
	setp.ge.s32 	%p231, %r1160, %r2437;
	or.pred  	%p232, %p230, %p231;
	or.pred  	%p234, %p1, %p232;
	add.s32 	%r3301, %r1149, %r1160;
	mul.wide.s32 	%rd178, %r3301, 4;
	add.s64 	%rd36, %rd32, %rd178;
	mov.f64 	%fd236, 0d0000000000000000;
	@%p234 bra 	$L__BB0_296;
	ld.u32 	%r3302, [%rd36];
	cvt.rn.f64.s32 	%fd236, %r3302;
$L__BB0_296:
	div.rn.f64 	%fd149, %fd236, %fd2;
	add.f64 	%fd32, %fd247, %fd149;
	add.s32 	%r3303, %r1160, 1;
	setp.lt.s32 	%p235, %r3303, 0;
	setp.ge.s32 	%p236, %r3303, %r2437;
	or.pred  	%p237, %p235, %p236;
	or.pred  	%p238, %p1, %p237;
	mov.f64 	%fd237, 0d0000000000000000;
	@%p238 bra 	$L__BB0_298;
	ld.u32 	%r3304, [%rd36+4];
	cvt.rn.f64.s32 	%fd237, %r3304;
$L__BB0_298:
	div.rn.f64 	%fd151, %fd237, %fd2;
	add.f64 	%fd35, %fd32, %fd151;
	add.s32 	%r3305, %r1160, 2;
	setp.lt.s32 	%p239, %r3305, 0;
	setp.ge.s32 	%p240, %r3305, %r2437;
	or.pred  	%p241, %p239, %p240;
	or.pred  	%p242, %p1, %p241;
	mov.f64 	%fd238, 0d0000000000000000;
	@%p242 bra 	$L__BB0_300;
	ld.u32 	%r3306, [%rd36+8];
	cvt.rn.f64.s32 	%fd238, %r3306;
$L__BB0_300:
	div.rn.f64 	%fd153, %fd238, %fd2;
	add.f64 	%fd38, %fd35, %fd153;
	add.s32 	%r3307, %r1160, 3;
	setp.lt.s32 	%p243, %r3307, 0;
	setp.ge.s32 	%p244, %r3307, %r2437;
	or.pred  	%p245, %p243, %p244;
	or.pred  	%p246, %p1, %p245;
	mov.f64 	%fd239, 0d0000000000000000;
	@%p246 bra 	$L__BB0_302;
	ld.u32 	%r3308, [%rd36+12];
	cvt.rn.f64.s32 	%fd239, %r3308;
$L__BB0_302:
	div.rn.f64 	%fd154, %fd239, %fd2;
	add.f64 	%fd247, %fd38, %fd154;
	add.s32 	%r4883, %r4883, 4;
$L__BB0_303:
	setp.eq.s32 	%p247, %r1159, 0;
	@%p247 bra 	$L__BB0_314;
	setp.eq.s32 	%p248, %r1159, 1;
	@%p248 bra 	$L__BB0_310;
	add.s32 	%r1163, %r4883, %r2436;
	setp.lt.s32 	%p249, %r1163, 0;
	setp.ge.s32 	%p250, %r1163, %r2437;
	or.pred  	%p251, %p249, %p250;
	or.pred  	%p253, %p1, %p251;
	add.s32 	%r3309, %r1149, %r1163;
	mul.wide.s32 	%rd179, %r3309, 4;
	add.s64 	%rd37, %rd32, %rd179;
	mov.f64 	%fd242, 0d0000000000000000;
	@%p253 bra 	$L__BB0_307;
	ld.u32 	%r3310, [%rd37];
	cvt.rn.f64.s32 	%fd242, %r3310;
$L__BB0_307:
	div.rn.f64 	%fd158, %fd242, %fd2;
	add.f64 	%fd46, %fd247, %fd158;
	add.s32 	%r3311, %r1163, 1;
	setp.lt.s32 	%p254, %r3311, 0;
	setp.ge.s32 	%p255, %r3311, %r2437;
	or.pred  	%p256, %p254, %p255;
	or.pred  	%p257, %p1, %p256;
	mov.f64 	%fd243, 0d0000000000000000;
	@%p257 bra 	$L__BB0_309;
	ld.u32 	%r3312, [%rd37+4];
	cvt.rn.f64.s32 	%fd243, %r3312;
$L__BB0_309:
	div.rn.f64 	%fd159, %fd243, %fd2;
	add.f64 	%fd247, %fd46, %fd159;
	add.s32 	%r4883, %r4883, 2;
$L__BB0_310:
	and.b32  	%r3313, %r1150, 1;
	setp.eq.b32 	%p258, %r3313, 1;
	not.pred 	%p259, %p258;
	@%p259 bra 	$L__BB0_314;
	add.s32 	%r1166, %r4883, %r2436;
	setp.lt.s32 	%p260, %r1166, 0;
	setp.ge.s32 	%p261, %r1166, %r2437;
	or.pred  	%p262, %p260, %p261;
	or.pred  	%p264, %p1, %p262;
	mov.f64 	%fd246, 0d0000000000000000;
	@%p264 bra 	$L__BB0_313;
	add.s32 	%r3314, %r1149, %r1166;
	mul.wide.s32 	%rd180, %r3314, 4;
	add.s64 	%rd181, %rd32, %rd180;
	ld.u32 	%r3315, [%rd181];
	cvt.rn.f64.s32 	%fd246, %r3315;
$L__BB0_313:
	div.rn.f64 	%fd161, %fd246, %fd2;
	add.f64 	%fd247, %fd247, %fd161;
$L__BB0_314:
	cvt.rn.f64.s32 	%fd162, %r4886;
	add.f64 	%fd163, %fd247, %fd162;
	cvt.rzi.s32.f64 	%r4886, %fd163;
$L__BB0_315:
	add.s32 	%r4879, %r4879, 1;
	setp.ne.s32 	%p265, %r4879, %r2439;
	@%p265 bra 	$L__BB0_271;
	cvt.rn.f64.s32 	%fd164, %r4886;
	ld.global.u32 	%r3316, [%rd34];
	cvt.rn.f64.s32 	%fd165, %r3316;
	div.rn.f64 	%fd166, %fd164, %fd165;
	add.f64 	%fd248, %fd248, %fd166;
$L__BB0_317:
	add.s32 	%r4878, %r4878, 1;
	setp.ne.s32 	%p266, %r4878, %r2439;
	@%p266 bra 	$L__BB0_269;
$L__BB0_318:
	cvt.rn.f64.u32 	%fd167, %r4877;
	div.rn.f64 	%fd168, %fd248, %fd167;
	cvt.rzi.s32.f64 	%r4887, %fd168;
$L__BB0_319:
	setp.lt.s32 	%p267, %r2440, 1;
	add.s32 	%r1173, %r2439, 1;
	sub.s32 	%r3317, %r2439, %r4877;
	mad.lo.s32 	%r3318, %r3317, %r2439, %r3317;
	add.s32 	%r1174, %r4887, %r3318;
	@%p267 bra 	$L__BB0_332;
	add.s32 	%r3320, %r2440, -1;
	and.b32  	%r1175, %r2440, 15;
	setp.lt.u32 	%p268, %r3320, 15;
	mov.b32 	%r4888, 0;
	@%p268 bra 	$L__BB0_323;
	and.b32  	%r4888, %r2440, 2147483632;
	mov.b32 	%r4893, 0;
$L__BB0_322:
	.pragma "nounroll";
	add.s32 	%r3322, %r4893, %r547;
	cvt.s64.s32 	%rd182, %r3322;
	add.s64 	%rd183, %rd1, %rd182;
	ld.global.u8 	%rs36, [%rd183];
	add.s64 	%rd184, %rd4, %rd182;
	st.global.u8 	[%rd184], %rs36;
	ld.global.u8 	%rs37, [%rd183+1];
	st.global.u8 	[%rd184+1], %rs37;
	ld.global.u8 	%rs38, [%rd183+2];
	st.global.u8 	[%rd184+2], %rs38;
	ld.global.u8 	%rs39, [%rd183+3];
	st.global.u8 	[%rd184+3], %rs39;
	ld.global.u8 	%rs40, [%rd183+4];
	st.global.u8 	[%rd184+4], %rs40;
	ld.global.u8 	%rs41, [%rd183+5];
	st.global.u8 	[%rd184+5], %rs41;
	ld.global.u8 	%rs42, [%rd183+6];
	st.global.u8 	[%rd184+6], %rs42;
	ld.global.u8 	%rs43, [%rd183+7];
	st.global.u8 	[%rd184+7], %rs43;
	ld.global.u8 	%rs44, [%rd183+8];
	st.global.u8 	[%rd184+8], %rs44;
	ld.global.u8 	%rs45, [%rd183+9];
	st.global.u8 	[%rd184+9], %rs45;
	ld.global.u8 	%rs46, [%rd183+10];
	st.global.u8 	[%rd184+10], %rs46;
	ld.global.u8 	%rs47, [%rd183+11];
	st.global.u8 	[%rd184+11], %rs47;
	ld.global.u8 	%rs48, [%rd183+12];
	st.global.u8 	[%rd184+12], %rs48;
	ld.global.u8 	%rs49, [%rd183+13];
	st.global.u8 	[%rd184+13], %rs49;
	ld.global.u8 	%rs50, [%rd183+14];
	st.global.u8 	[%rd184+14], %rs50;
	ld.global.u8 	%rs51, [%rd183+15];
	st.global.u8 	[%rd184+15], %rs51;
	add.s32 	%r4893, %r4893, 16;
	setp.eq.s32 	%p269, %r4893, %r4888;
	@%p269 bra 	$L__BB0_323;
	bra.uni 	$L__BB0_322;
$L__BB0_323:
	setp.eq.s32 	%p270, %r1175, 0;
	@%p270 bra 	$L__BB0_332;
	and.b32  	%r1178, %r2440, 7;
	setp.lt.u32 	%p271, %r1175, 8;
	@%p271 bra 	$L__BB0_326;
	add.s32 	%r3323, %r4888, %r547;
	cvt.s64.s32 	%rd185, %r3323;
	add.s64 	%rd186, %rd1, %rd185;
	ld.global.u8 	%rs52, [%rd186];
	add.s64 	%rd187, %rd4, %rd185;
	st.global.u8 	[%rd187], %rs52;
	ld.global.u8 	%rs53, [%rd186+1];
	st.global.u8 	[%rd187+1], %rs53;
	ld.global.u8 	%rs54, [%rd186+2];
	st.global.u8 	[%rd187+2], %rs54;
	ld.global.u8 	%rs55, [%rd186+3];
	st.global.u8 	[%rd187+3], %rs55;
	ld.global.u8 	%rs56, [%rd186+4];
	st.global.u8 	[%rd187+4], %rs56;
	ld.global.u8 	%rs57, [%rd186+5];
	st.global.u8 	[%rd187+5], %rs57;
	ld.global.u8 	%rs58, [%rd186+6];
	st.global.u8 	[%rd187+6], %rs58;
	ld.global.u8 	%rs59, [%rd186+7];
	st.global.u8 	[%rd187+7], %rs59;
	add.s32 	%r4888, %r4888, 8;
$L__BB0_326:
	setp.eq.s32 	%p272, %r1178, 0;
	@%p272 bra 	$L__BB0_332;
	and.b32  	%r1181, %r2440, 3;
	setp.lt.u32 	%p273, %r1178, 4;
	@%p273 bra 	$L__BB0_329;
	add.s32 	%r3324, %r4888, %r547;
	cvt.s64.s32 	%rd188, %r3324;
	add.s64 	%rd189, %rd1, %rd188;
	ld.global.u8 	%rs60, [%rd189];
	add.s64 	%rd190, %rd4, %rd188;
	st.global.u8 	[%rd190], %rs60;
	ld.global.u8 	%rs61, [%rd189+1];
	st.global.u8 	[%rd190+1], %rs61;
	ld.global.u8 	%rs62, [%rd189+2];
	st.global.u8 	[%rd190+2], %rs62;
	ld.global.u8 	%rs63, [%rd189+3];
	st.global.u8 	[%rd190+3], %rs63;
	add.s32 	%r4888, %r4888, 4;
$L__BB0_329:
	setp.eq.s32 	%p274, %r1181, 0;
	@%p274 bra 	$L__BB0_332;
	mov.b32 	%r4892, 0;
$L__BB0_331:
	.pragma "nounroll";
	add.s32 	%r3326, %r4888, %r547;
	cvt.s64.s32 	%rd191, %r3326;
	add.s64 	%rd192, %rd1, %rd191;
	ld.global.u8 	%rs64, [%rd192];
	add.s64 	%rd193, %rd4, %rd191;
	st.global.u8 	[%rd193], %rs64;
	add.s32 	%r4888, %r4888, 1;
	add.s32 	%r4892, %r4892, 1;
	setp.ne.s32 	%p275, %r4892, %r1181;
	@%p275 bra 	$L__BB0_331;
$L__BB0_332:
	setp.lt.s32 	%p276, %r2441, 1;
	cvt.f64.f32 	%fd169, %f40;
	setp.leu.f64 	%p277, %fd169, 0d3F50624DD2F1A9FC;
	or.pred  	%p278, %p276, %p277;
	@%p278 bra 	$L__BB0_600;
	cvt.rn.f32.s32 	%f44, %r1174;
	cvta.to.global.u64 	%rd194, %rd82;
	add.s64 	%rd38, %rd194, %rd17;
	mov.f64 	%fd170, 0d4010000000000000;
	{
	.reg .b32 %temp; 
	mov.b64 	{%temp, %r1188}, %fd170;
	}
	add.s32 	%r1189, %r2440, -1;
	and.b32  	%r1190, %r2440, 15;
	and.b32  	%r1191, %r2440, 7;
	and.b32  	%r1192, %r2439, 7;
	and.b32  	%r1193, %r2440, 3;
	and.b32  	%r1194, %r2440, 2147483632;
	and.b32  	%r1195, %r2440, 2147483640;
	mov.b32 	%r4914, 0;
	mov.b32 	%r4908, 832094735;
	mov.f32 	%f43, %f44;
$L__BB0_334:
	mov.u32 	%r1235, %r4298;
	mov.u32 	%r4298, %r4297;
	mov.u32 	%r4297, %r4296;
	mov.u32 	%r4296, %r4295;
	mov.u32 	%r4295, %r4294;
	setp.eq.s32 	%p279, %r1, 0;
	// begin inline asm
	mov.u64 	%rd195, %clock64;
	// end inline asm
	add.s64 	%rd196, %rd195, %rd9;
	cvt.u32.u64 	%r3329, %rd196;
	xor.b32  	%r3330, %r3329, -1429050551;
	mul.lo.s32 	%r3331, %r3330, 1099087573;
	{ .reg .b32 tmp; mov.b64 {tmp, %r3332}, %rd196; }
	xor.b32  	%r3333, %r3332, -136515619;
	mul.lo.s32 	%r3334, %r3333, -1703105765;
	add.s32 	%r3335, %r3331, %r3334;
	add.s32 	%r1237, %r3335, 6615241;
	add.s32 	%r4934, %r3331, 123456789;
	st.local.v2.u32 	[%rd6], {%r1237, %r4934};
	xor.b32  	%r3336, %r3331, 362436069;
	add.s32 	%r3337, %r3334, 521288629;
	st.local.v2.u32 	[%rd6+8], {%r3336, %r3337};
	xor.b32  	%r3338, %r3334, 88675123;
	add.s32 	%r4930, %r3331, 5783321;
	st.local.v2.u32 	[%rd6+16], {%r3338, %r4930};
	@%p279 bra 	$L__BB0_449;
	mov.b32 	%r4917, 0;
	mov.u64 	%rd356, %rd9;
$L__BB0_336:
	mov.u64 	%rd46, %rd356;
	and.b64  	%rd47, %rd46, 3;
	setp.eq.s64 	%p280, %rd47, 0;
	@%p280 bra 	$L__BB0_448;
	mul.wide.u32 	%rd197, %r4917, 3200;
	mov.u64 	%rd198, precalc_xorwow_matrix;
	add.s64 	%rd48, %rd198, %rd197;
	mov.b32 	%r4930, 0;
	mov.u32 	%r4931, %r4930;
	mov.u32 	%r4932, %r4930;
	mov.u32 	%r4933, %r4930;
	mov.u32 	%r4934, %r4930;
	mov.u32 	%r4923, %r4930;
$L__BB0_338:
	mul.wide.u32 	%rd199, %r4923, 4;
	add.s64 	%rd200, %rd6, %rd199;
	ld.local.u32 	%r1249, [%rd200+4];
	shl.b32 	%r1250, %r4923, 5;
	mov.b32 	%r4929, 0;
$L__BB0_339:
	.pragma "nounroll";
	shr.u32 	%r3342, %r1249, %r4929;
	and.b32  	%r3343, %r3342, 1;
	setp.eq.b32 	%p281, %r3343, 1;
	not.pred 	%p282, %p281;
	add.s32 	%r3344, %r1250, %r4929;
	mul.lo.s32 	%r3345, %r3344, 5;
	mul.wide.u32 	%rd201, %r3345, 4;
	add.s64 	%rd49, %rd48, %rd201;
	@%p282 bra 	$L__BB0_341;
	ld.global.u32 	%r3346, [%rd49];
	xor.b32  	%r4934, %r4934, %r3346;
	ld.global.u32 	%r3347, [%rd49+4];
	xor.b32  	%r4933, %r4933, %r3347;
	ld.global.u32 	%r3348, [%rd49+8];
	xor.b32  	%r4932, %r4932, %r3348;
	ld.global.u32 	%r3349, [%rd49+12];
	xor.b32  	%r4931, %r4931, %r3349;
	ld.global.u32 	%r3350, [%rd49+16];
	xor.b32  	%r4930, %r4930, %r3350;
$L__BB0_341:
	and.b32  	%r3352, %r3342, 2;
	setp.eq.s32 	%p283, %r3352, 0;
	@%p283 bra 	$L__BB0_343;
	ld.global.u32 	%r3353, [%rd49+20];
	xor.b32  	%r4934, %r4934, %r3353;
	ld.global.u32 	%r3354, [%rd49+24];
	xor.b32  	%r4933, %r4933, %r3354;
	ld.global.u32 	%r3355, [%rd49+28];
	xor.b32  	%r4932, %r4932, %r3355;
	ld.global.u32 	%r3356, [%rd49+32];
	xor.b32  	%r4931, %r4931, %r3356;
	ld.global.u32 	%r3357, [%rd49+36];
	xor.b32  	%r4930, %r4930, %r3357;
$L__BB0_343:
	and.b32  	%r3359, %r3342, 4;
	setp.eq.s32 	%p284, %r3359, 0;
	@%p284 bra 	$L__BB0_345;
	ld.global.u32 	%r3360, [%rd49+40];
	xor.b32  	%r4934, %r4934, %r3360;
	ld.global.u32 	%r3361, [%rd49+44];
	xor.b32  	%r4933, %r4933, %r3361;
	ld.global.u32 	%r3362, [%rd49+48];
	xor.b32  	%r4932, %r4932, %r3362;
	ld.global.u32 	%r3363, [%rd49+52];
	xor.b32  	%r4931, %r4931, %r3363;
	ld.global.u32 	%r3364, [%rd49+56];
	xor.b32  	%r4930, %r4930, %r3364;
$L__BB0_345:
	and.b32  	%r3366, %r3342, 8;
	setp.eq.s32 	%p285, %r3366, 0;
	@%p285 bra 	$L__BB0_347;
	ld.global.u32 	%r3367, [%rd49+60];
	xor.b32  	%r4934, %r4934, %r3367;
	ld.global.u32 	%r3368, [%rd49+64];
	xor.b32  	%r4933, %r4933, %r3368;
	ld.global.u32 	%r3369, [%rd49+68];
	xor.b32  	%r4932, %r4932, %r3369;
	ld.global.u32 	%r3370, [%rd49+72];
	xor.b32  	%r4931, %r4931, %r3370;
	ld.global.u32 	%r3371, [%rd49+76];
	xor.b32  	%r4930, %r4930, %r3371;
$L__BB0_347:
	and.b32  	%r3373, %r3342, 16;
	setp.eq.s32 	%p286, %r3373, 0;
	@%p286 bra 	$L__BB0_349;
	ld.global.u32 	%r3374, [%rd49+80];
	xor.b32  	%r4934, %r4934, %r3374;
	ld.global.u32 	%r3375, [%rd49+84];
	xor.b32  	%r4933, %r4933, %r3375;
	ld.global.u32 	%r3376, [%rd49+88];
	xor.b32  	%r4932, %r4932, %r3376;
	ld.global.u32 	%r3377, [%rd49+92];
	xor.b32  	%r4931, %r4931, %r3377;
	ld.global.u32 	%r3378, [%rd49+96];
	xor.b32  	%r4930, %r4930, %r3378;
$L__BB0_349:
	and.b32  	%r3380, %r3342, 32;
	setp.eq.s32 	%p287, %r3380, 0;
	@%p287 bra 	$L__BB0_351;
	ld.global.u32 	%r3381, [%rd49+100];
	xor.b32  	%r4934, %r4934, %r3381;
	ld.global.u32 	%r3382, [%rd49+104];
	xor.b32  	%r4933, %r4933, %r3382;
	ld.global.u32 	%r3383, [%rd49+108];
	xor.b32  	%r4932, %r4932, %r3383;
	ld.global.u32 	%r3384, [%rd49+112];
	xor.b32  	%r4931, %r4931, %r3384;
	ld.global.u32 	%r3385, [%rd49+116];
	xor.b32  	%r4930, %r4930, %r3385;
$L__BB0_351:
	and.b32  	%r3387, %r3342, 64;
	setp.eq.s32 	%p288, %r3387, 0;
	@%p288 bra 	$L__BB0_353;
	ld.global.u32 	%r3388, [%rd49+120];
	xor.b32  	%r4934, %r4934, %r3388;
	ld.global.u32 	%r3389, [%rd49+124];
	xor.b32  	%r4933, %r4933, %r3389;
	ld.global.u32 	%r3390, [%rd49+128];
	xor.b32  	%r4932, %r4932, %r3390;
	ld.global.u32 	%r3391, [%rd49+132];
	xor.b32  	%r4931, %r4931, %r3391;
	ld.global.u32 	%r3392, [%rd49+136];
	xor.b32  	%r4930, %r4930, %r3392;
$L__BB0_353:
	and.b32  	%r3394, %r3342, 128;
	setp.eq.s32 	%p289, %r3394, 0;
	@%p289 bra 	$L__BB0_355;
	ld.global.u32 	%r3395, [%rd49+140];
	xor.b32  	%r4934, %r4934, %r3395;
	ld.global.u32 	%r3396, [%rd49+144];
	xor.b32  	%r4933, %r4933, %r3396;
	ld.global.u32 	%r3397, [%rd49+148];
	xor.b32  	%r4932, %r4932, %r3397;
	ld.global.u32 	%r3398, [%rd49+152];
	xor.b32  	%r4931, %r4931, %r3398;
	ld.global.u32 	%r3399, [%rd49+156];
	xor.b32  	%r4930, %r4930, %r3399;
$L__BB0_355:
	and.b32  	%r3401, %r3342, 256;
	setp.eq.s32 	%p290, %r3401, 0;
	@%p290 bra 	$L__BB0_357;
	ld.global.u32 	%r3402, [%rd49+160];
	xor.b32  	%r4934, %r4934, %r3402;
	ld.global.u32 	%r3403, [%rd49+164];
	xor.b32  	%r4933, %r4933, %r3403;
	ld.global.u32 	%r3404, [%rd49+168];
	xor.b32  	%r4932, %r4932, %r3404;
	ld.global.u32 	%r3405, [%rd49+172];
	xor.b32  	%r4931, %r4931, %r3405;
	ld.global.u32 	%r3406, [%rd49+176];
	xor.b32  	%r4930, %r4930, %r3406;
$L__BB0_357:
	and.b32  	%r3408, %r3342, 512;
	setp.eq.s32 	%p291, %r3408, 0;
	@%p291 bra 	$L__BB0_359;
	ld.global.u32 	%r3409, [%rd49+180];
	xor.b32  	%r4934, %r4934, %r3409;
	ld.global.u32 	%r3410, [%rd49+184];
	xor.b32  	%r4933, %r4933, %r3410;
	ld.global.u32 	%r3411, [%rd49+188];
	xor.b32  	%r4932, %r4932, %r3411;
	ld.global.u32 	%r3412, [%rd49+192];
	xor.b32  	%r4931, %r4931, %r3412;
	ld.global.u32 	%r3413, [%rd49+196];
	xor.b32  	%r4930, %r4930, %r3413;
$L__BB0_359:
	and.b32  	%r3415, %r3342, 1024;
	setp.eq.s32 	%p292, %r3415, 0;
	@%p292 bra 	$L__BB0_361;
	ld.global.u32 	%r3416, [%rd49+200];
	xor.b32  	%r4934, %r4934, %r3416;
	ld.global.u32 	%r3417, [%rd49+204];
	xor.b32  	%r4933, %r4933, %r3417;
	ld.global.u32 	%r3418, [%rd49+208];
	xor.b32  	%r4932, %r4932, %r3418;
	ld.global.u32 	%r3419, [%rd49+212];
	xor.b32  	%r4931, %r4931, %r3419;
	ld.global.u32 	%r3420, [%rd49+216];
	xor.b32  	%r4930, %r4930, %r3420;
$L__BB0_361:
	and.b32  	%r3422, %r3342, 2048;
	setp.eq.s32 	%p293, %r3422, 0;
	@%p293 bra 	$L__BB0_363;
	ld.global.u32 	%r3423, [%rd49+220];
	xor.b32  	%r4934, %r4934, %r3423;
	ld.global.u32 	%r3424, [%rd49+224];
	xor.b32  	%r4933, %r4933, %r3424;
	ld.global.u32 	%r3425, [%rd49+228];
	xor.b32  	%r4932, %r4932, %r3425;
	ld.global.u32 	%r3426, [%rd49+232];
	xor.b32  	%r4931, %r4931, %r3426;
	ld.global.u32 	%r3427, [%rd49+236];
	xor.b32  	%r4930, %r4930, %r3427;
$L__BB0_363:
	and.b32  	%r3429, %r3342, 4096;
	setp.eq.s32 	%p294, %r3429, 0;
	@%p294 bra 	$L__BB0_365;
	ld.global.u32 	%r3430, [%rd49+240];
	xor.b32  	%r4934, %r4934, %r3430;
	ld.global.u32 	%r3431, [%rd49+244];
	xor.b32  	%r4933, %r4933, %r3431;
	ld.global.u32 	%r3432, [%rd49+248];
	xor.b32  	%r4932, %r4932, %r3432;
	ld.global.u32 	%r3433, [%rd49+252];
	xor.b32  	%r4931, %r4931, %r3433;
	ld.global.u32 	%r3434, [%rd49+256];
	xor.b32  	%r4930, %r4930, %r3434;
$L__BB0_365:
	and.b32  	%r3436, %r3342, 8192;
	setp.eq.s32 	%p295, %r3436, 0;
	@%p295 bra 	$L__BB0_367;
	ld.global.u32 	%r3437, [%rd49+260];
	xor.b32  	%r4934, %r4934, %r3437;
	ld.global.u32 	%r3438, [%rd49+264];
	xor.b32  	%r4933, %r4933, %r3438;
	ld.global.u32 	%r3439, [%rd49+268];
	xor.b32  	%r4932, %r4932, %r3439;
	ld.global.u32 	%r3440, [%rd49+272];
	xor.b32  	%r4931, %r4931, %r3440;
	ld.global.u32 	%r3441, [%rd49+276];
	xor.b32  	%r4930, %r4930, %r3441;
$L__BB0_367:
	and.b32  	%r3443, %r3342, 16384;
	setp.eq.s32 	%p296, %r3443, 0;
	@%p296 bra 	$L__BB0_369;
	ld.global.u32 	%r3444, [%rd49+280];
	xor.b32  	%r4934, %r4934, %r3444;
	ld.global.u32 	%r3445, [%rd49+284];
	xor.b32  	%r4933, %r4933, %r3445;
	ld.global.u32 	%r3446, [%rd49+288];
	xor.b32  	%r4932, %r4932, %r3446;
	ld.global.u32 	%r3447, [%rd49+292];
	xor.b32  	%r4931, %r4931, %r3447;
	ld.global.u32 	%r3448, [%rd49+296];
	xor.b32  	%r4930, %r4930, %r3448;
$L__BB0_369:
	and.b32  	%r3450, %r3342, 32768;
	setp.eq.s32 	%p297, %r3450, 0;
	@%p297 bra 	$L__BB0_371;
	ld.global.u32 	%r3451, [%rd49+300];
	xor.b32  	%r4934, %r4934, %r3451;
	ld.global.u32 	%r3452, [%rd49+304];
	xor.b32  	%r4933, %r4933, %r3452;
	ld.global.u32 	%r3453, [%rd49+308];
	xor.b32  	%r4932, %r4932, %r3453;
	ld.global.u32 	%r3454, [%rd49+312];
	xor.b32  	%r4931, %r4931, %r3454;
	ld.global.u32 	%r3455, [%rd49+316];
	xor.b32  	%r4930, %r4930, %r3455;
$L__BB0_371:
	add.s32 	%r4929, %r4929, 16;
	setp.ne.s32 	%p298, %r4929, 32;
	@%p298 bra 	$L__BB0_339;
	mad.lo.s32 	%r3456, %r4923, -31, %r1250;
	add.s32 	%r4923, %r3456, 1;
	setp.ne.s32 	%p299, %r4923, 5;
	@%p299 bra 	$L__BB0_338;
	st.local.u32 	[%rd6+4], %r4934;
	st.local.v2.u32 	[%rd6+8], {%r4933, %r4932};
	st.local.v2.u32 	[%rd6+16], {%r4931, %r4930};
	setp.eq.s64 	%p300, %rd47, 1;
	@%p300 bra 	$L__BB0_448;
	mov.b32 	%r4930, 0;
	mov.u32 	%r5023, %r4930;
	mov.u32 	%r5024, %r4930;
	mov.u32 	%r5025, %r4930;
	mov.u32 	%r4934, %r4930;
	mov.u32 	%r5015, %r4930;
$L__BB0_375:
	mul.wide.u32 	%rd202, %r5015, 4;
	add.s64 	%rd203, %rd6, %rd202;
	ld.local.u32 	%r1425, [%rd203+4];
	shl.b32 	%r1426, %r5015, 5;
	mov.b32 	%r5021, 0;
$L__BB0_376:
	.pragma "nounroll";
	shr.u32 	%r3459, %r1425, %r5021;
	and.b32  	%r3460, %r3459, 1;
	setp.eq.b32 	%p301, %r3460, 1;
	not.pred 	%p302, %p301;
	add.s32 	%r3461, %r1426, %r5021;
	mul.lo.s32 	%r3462, %r3461, 5;
	mul.wide.u32 	%rd204, %r3462, 4;
	add.s64 	%rd50, %rd48, %rd204;
	@%p302 bra 	$L__BB0_378;
	ld.global.u32 	%r3463, [%rd50];
	xor.b32  	%r4934, %r4934, %r3463;
	ld.global.u32 	%r3464, [%rd50+4];
	xor.b32  	%r5025, %r5025, %r3464;
	ld.global.u32 	%r3465, [%rd50+8];
	xor.b32  	%r5024, %r5024, %r3465;
	ld.global.u32 	%r3466, [%rd50+12];
	xor.b32  	%r5023, %r5023, %r3466;
	ld.global.u32 	%r3467, [%rd50+16];
	xor.b32  	%r4930, %r4930, %r3467;
$L__BB0_378:
	and.b32  	%r3469, %r3459, 2;
	setp.eq.s32 	%p303, %r3469, 0;
	@%p303 bra 	$L__BB0_380;
	ld.global.u32 	%r3470, [%rd50+20];
	xor.b32  	%r4934, %r4934, %r3470;
	ld.global.u32 	%r3471, [%rd50+24];
	xor.b32  	%r5025, %r5025, %r3471;
	ld.global.u32 	%r3472, [%rd50+28];
	xor.b32  	%r5024, %r5024, %r3472;
	ld.global.u32 	%r3473, [%rd50+32];
	xor.b32  	%r5023, %r5023, %r3473;
	ld.global.u32 	%r3474, [%rd50+36];
	xor.b32  	%r4930, %r4930, %r3474;
$L__BB0_380:
	and.b32  	%r3476, %r3459, 4;
	setp.eq.s32 	%p304, %r3476, 0;
	@%p304 bra 	$L__BB0_382;
	ld.global.u32 	%r3477, [%rd50+40];
	xor.b32  	%r4934, %r4934, %r3477;
	ld.global.u32 	%r3478, [%rd50+44];
	xor.b32  	%r5025, %r5025, %r3478;
	ld.global.u32 	%r3479, [%rd50+48];
	xor.b32  	%r5024, %r5024, %r3479;
	ld.global.u32 	%r3480, [%rd50+52];
	xor.b32  	%r5023, %r5023, %r3480;
	ld.global.u32 	%r3481, [%rd50+56];
	xor.b32  	%r4930, %r4930, %r3481;
$L__BB0_382:
	and.b32  	%r3483, %r3459, 8;
	setp.eq.s32 	%p305, %r3483, 0;
	@%p305 bra 	$L__BB0_384;
	ld.global.u32 	%r3484, [%rd50+60];
	xor.b32  	%r4934, %r4934, %r3484;
	ld.global.u32 	%r3485, [%rd50+64];
	xor.b32  	%r5025, %r5025, %r3485;
	ld.global.u32 	%r3486, [%rd50+68];
	xor.b32  	%r5024, %r5024, %r3486;
	ld.global.u32 	%r3487, [%rd50+72];
	xor.b32  	%r5023, %r5023, %r3487;
	ld.global.u32 	%r3488, [%rd50+76];
	xor.b32  	%r4930, %r4930, %r3488;
$L__BB0_384:
	and.b32  	%r3490, %r3459, 16;
	setp.eq.s32 	%p306, %r3490, 0;
	@%p306 bra 	$L__BB0_386;
	ld.global.u32 	%r3491, [%rd50+80];
	xor.b32  	%r4934, %r4934, %r3491;
	ld.global.u32 	%r3492, [%rd50+84];
	xor.b32  	%r5025, %r5025, %r3492;
	ld.global.u32 	%r3493, [%rd50+88];
	xor.b32  	%r5024, %r5024, %r3493;
	ld.global.u32 	%r3494, [%rd50+92];
	xor.b32  	%r5023, %r5023, %r3494;
	ld.global.u32 	%r3495, [%rd50+96];
	xor.b32  	%r4930, %r4930, %r3495;
$L__BB0_386:
	and.b32  	%r3497, %r3459, 32;
	setp.eq.s32 	%p307, %r3497, 0;
	@%p307 bra 	$L__BB0_388;
	ld.global.u32 	%r3498, [%rd50+100];
	xor.b32  	%r4934, %r4934, %r3498;
	ld.global.u32 	%r3499, [%rd50+104];
	xor.b32  	%r5025, %r5025, %r3499;
	ld.global.u32 	%r3500, [%rd50+108];
	xor.b32  	%r5024, %r5024, %r3500;
	ld.global.u32 	%r3501, [%rd50+112];
	xor.b32  	%r5023, %r5023, %r3501;
	ld.global.u32 	%r3502, [%rd50+116];
	xor.b32  	%r4930, %r4930, %r3502;
$L__BB0_388:
	and.b32  	%r3504, %r3459, 64;
	setp.eq.s32 	%p308, %r3504, 0;
	@%p308 bra 	$L__BB0_390;
	ld.global.u32 	%r3505, [%rd50+120];
	xor.b32  	%r4934, %r4934, %r3505;
	ld.global.u32 	%r3506, [%rd50+124];
	xor.b32  	%r5025, %r5025, %r3506;
	ld.global.u32 	%r3507, [%rd50+128];
	xor.b32  	%r5024, %r5024, %r3507;
	ld.global.u32 	%r3508, [%rd50+132];
	xor.b32  	%r5023, %r5023, %r3508;
	ld.global.u32 	%r3509, [%rd50+136];
	xor.b32  	%r4930, %r4930, %r3509;
$L__BB0_390:
	and.b32  	%r3511, %r3459, 128;
	setp.eq.s32 	%p309, %r3511, 0;
	@%p309 bra 	$L__BB0_392;
	ld.global.u32 	%r3512, [%rd50+140];
	xor.b32  	%r4934, %r4934, %r3512;
	ld.global.u32 	%r3513, [%rd50+144];
	xor.b32  	%r5025, %r5025, %r3513;
	ld.global.u32 	%r3514, [%rd50+148];
	xor.b32  	%r5024, %r5024, %r3514;
	ld.global.u32 	%r3515, [%rd50+152];
	xor.b32  	%r5023, %r5023, %r3515;
	ld.global.u32 	%r3516, [%rd50+156];
	xor.b32  	%r4930, %r4930, %r3516;
$L__BB0_392:
	and.b32  	%r3518, %r3459, 256;
	setp.eq.s32 	%p310, %r3518, 0;
	@%p310 bra 	$L__BB0_394;
	ld.global.u32 	%r3519, [%rd50+160];
	xor.b32  	%r4934, %r4934, %r3519;
	ld.global.u32 	%r3520, [%rd50+164];
	xor.b32  	%r5025, %r5025, %r3520;
	ld.global.u32 	%r3521, [%rd50+168];
	xor.b32  	%r5024, %r5024, %r3521;
	ld.global.u32 	%r3522, [%rd50+172];
	xor.b32  	%r5023, %r5023, %r3522;
	ld.global.u32 	%r3523, [%rd50+176];
	xor.b32  	%r4930, %r4930, %r3523;
$L__BB0_394:
	and.b32  	%r3525, %r3459, 512;
	setp.eq.s32 	%p311, %r3525, 0;
	@%p311 bra 	$L__BB0_396;
	ld.global.u32 	%r3526, [%rd50+180];
	xor.b32  	%r4934, %r4934, %r3526;
	ld.global.u32 	%r3527, [%rd50+184];
	xor.b32  	%r5025, %r5025, %r3527;
	ld.global.u32 	%r3528, [%rd50+188];
	xor.b32  	%r5024, %r5024, %r3528;
	ld.global.u32 	%r3529, [%rd50+192];
	xor.b32  	%r5023, %r5023, %r3529;
	ld.global.u32 	%r3530, [%rd50+196];
	xor.b32  	%r4930, %r4930, %r3530;
$L__BB0_396:
	and.b32  	%r3532, %r3459, 1024;
	setp.eq.s32 	%p312, %r3532, 0;
	@%p312 bra 	$L__BB0_398;
	ld.global.u32 	%r3533, [%rd50+200];
	xor.b32  	%r4934, %r4934, %r3533;
	ld.global.u32 	%r3534, [%rd50+204];
	xor.b32  	%r5025, %r5025, %r3534;
	ld.global.u32 	%r3535, [%rd50+208];
	xor.b32  	%r5024, %r5024, %r3535;
	ld.global.u32 	%r3536, [%rd50+212];
	xor.b32  	%r5023, %r5023, %r3536;
	ld.global.u32 	%r3537, [%rd50+216];
	xor.b32  	%r4930, %r4930, %r3537;
$L__BB0_398:
	and.b32  	%r3539, %r3459, 2048;
	setp.eq.s32 	%p313, %r3539, 0;
	@%p313 bra 	$L__BB0_400;
	ld.global.u32 	%r3540, [%rd50+220];
	xor.b32  	%r4934, %r4934, %r3540;
	ld.global.u32 	%r3541, [%rd50+224];
	xor.b32  	%r5025, %r5025, %r3541;
	ld.global.u32 	%r3542, [%rd50+228];
	xor.b32  	%r5024, %r5024, %r3542;
	ld.global.u32 	%r3543, [%rd50+232];
	xor.b32  	%r5023, %r5023, %r3543;
	ld.global.u32 	%r3544, [%rd50+236];
	xor.b32  	%r4930, %r4930, %r3544;
$L__BB0_400:
	and.b32  	%r3546, %r3459, 4096;
	setp.eq.s32 	%p314, %r3546, 0;
	@%p314 bra 	$L__BB0_402;
	ld.global.u32 	%r3547, [%rd50+240];
	xor.b32  	%r4934, %r4934, %r3547;
	ld.global.u32 	%r3548, [%rd50+244];
	xor.b32  	%r5025, %r5025, %r3548;
	ld.global.u32 	%r3549, [%rd50+248];
	xor.b32  	%r5024, %r5024, %r3549;
	ld.global.u32 	%r3550, [%rd50+252];
	xor.b32  	%r5023, %r5023, %r3550;
	ld.global.u32 	%r3551, [%rd50+256];
	xor.b32  	%r4930, %r4930, %r3551;
$L__BB0_402:
	and.b32  	%r3553, %r3459, 8192;
	setp.eq.s32 	%p315, %r3553, 0;
	@%p315 bra 	$L__BB0_404;
	ld.global.u32 	%r3554, [%rd50+260];
	xor.b32  	%r4934, %r4934, %r3554;
	ld.global.u32 	%r3555, [%rd50+264];
	xor.b32  	%r5025, %r5025, %r3555;
	ld.global.u32 	%r3556, [%rd50+268];
	xor.b32  	%r5024, %r5024, %r3556;
	ld.global.u32 	%r3557, [%rd50+272];
	xor.b32  	%r5023, %r5023, %r3557;
	ld.global.u32 	%r3558, [%rd50+276];
	xor.b32  	%r4930, %r4930, %r3558;
$L__BB0_404:
	and.b32  	%r3560, %r3459, 16384;
	setp.eq.s32 	%p316, %r3560, 0;
	@%p316 bra 	$L__BB0_406;
	ld.global.u32 	%r3561, [%rd50+280];
	xor.b32  	%r4934, %r4934, %r3561;
	ld.global.u32 	%r3562, [%rd50+284];
	xor.b32  	%r5025, %r5025, %r3562;
	ld.global.u32 	%r3563, [%rd50+288];
	xor.b32  	%r5024, %r5024, %r3563;
	ld.global.u32 	%r3564, [%rd50+292];
	xor.b32  	%r5023, %r5023, %r3564;
	ld.global.u32 	%r3565, [%rd50+296];
	xor.b32  	%r4930, %r4930, %r3565;
$L__BB0_406:
	and.b32  	%r3567, %r3459, 32768;
	setp.eq.s32 	%p317, %r3567, 0;
	@%p317 bra 	$L__BB0_408;
	ld.global.u32 	%r3568, [%rd50+300];
	xor.b32  	%r4934, %r4934, %r3568;
	ld.global.u32 	%r3569, [%rd50+304];
	xor.b32  	%r5025, %r5025, %r3569;
	ld.global.u32 	%r3570, [%rd50+308];
	xor.b32  	%r5024, %r5024, %r3570;
	ld.global.u32 	%r3571, [%rd50+312];
	xor.b32  	%r5023, %r5023, %r3571;
	ld.global.u32 	%r3572, [%rd50+316];
	xor.b32  	%r4930, %r4930, %r3572;
$L__BB0_408:
	add.s32 	%r5021, %r5021, 16;
	setp.ne.s32 	%p318, %r5021, 32;
	@%p318 bra 	$L__BB0_376;
	mad.lo.s32 	%r3573, %r5015, -31, %r1426;
	add.s32 	%r5015, %r3573, 1;
	setp.ne.s32 	%p319, %r5015, 5;
	@%p319 bra 	$L__BB0_375;
	st.local.u32 	[%rd6+4], %r4934;
	st.local.v2.u32 	[%rd6+8], {%r5025, %r5024};
	st.local.v2.u32 	[%rd6+16], {%r5023, %r4930};
	setp.ne.s64 	%p320, %rd47, 3;
	@%p320 bra 	$L__BB0_448;
	mov.b32 	%r4930, 0;
	mov.u32 	%r5115, %r4930;
	mov.u32 	%r5116, %r4930;
	mov.u32 	%r5117, %r4930;
	mov.u32 	%r4934, %r4930;
	mov.u32 	%r5107, %r4930;
$L__BB0_412:
	mul.wide.u32 	%rd205, %r5107, 4;
	add.s64 	%rd206, %rd6, %rd205;
	ld.local.u32 	%r1601, [%rd206+4];
	shl.b32 	%r1602, %r5107, 5;
	mov.b32 	%r5113, 0;
$L__BB0_413:
	.pragma "nounroll";
	shr.u32 	%r3576, %r1601, %r5113;
	and.b32  	%r3577, %r3576, 1;
	setp.eq.b32 	%p321, %r3577, 1;
	not.pred 	%p322, %p321;
	add.s32 	%r3578, %r1602, %r5113;
	mul.lo.s32 	%r3579, %r3578, 5;
	mul.wide.u32 	%rd207, %r3579, 4;
	add.s64 	%rd51, %rd48, %rd207;
	@%p322 bra 	$L__BB0_415;
	ld.global.u32 	%r3580, [%rd51];
	xor.b32  	%r4934, %r4934, %r3580;
	ld.global.u32 	%r3581, [%rd51+4];
	xor.b32  	%r5117, %r5117, %r3581;
	ld.global.u32 	%r3582, [%rd51+8];
	xor.b32  	%r5116, %r5116, %r3582;
	ld.global.u32 	%r3583, [%rd51+12];
	xor.b32  	%r5115, %r5115, %r3583;
	ld.global.u32 	%r3584, [%rd51+16];
	xor.b32  	%r4930, %r4930, %r3584;
$L__BB0_415:
	and.b32  	%r3586, %r3576, 2;
	setp.eq.s32 	%p323, %r3586, 0;
	@%p323 bra 	$L__BB0_417;
	ld.global.u32 	%r3587, [%rd51+20];
	xor.b32  	%r4934, %r4934, %r3587;
	ld.global.u32 	%r3588, [%rd51+24];
	xor.b32  	%r5117, %r5117, %r3588;
	ld.global.u32 	%r3589, [%rd51+28];
	xor.b32  	%r5116, %r5116, %r3589;
	ld.global.u32 	%r3590, [%rd51+32];
	xor.b32  	%r5115, %r5115, %r3590;
	ld.global.u32 	%r3591, [%rd51+36];
	xor.b32  	%r4930, %r4930, %r3591;
$L__BB0_417:
	and.b32  	%r3593, %r3576, 4;
	setp.eq.s32 	%p324, %r3593, 0;
	@%p324 bra 	$L__BB0_419;
	ld.global.u32 	%r3594, [%rd51+40];
	xor.b32  	%r4934, %r4934, %r3594;
	ld.global.u32 	%r3595, [%rd51+44];
	xor.b32  	%r5117, %r5117, %r3595;
	ld.global.u32 	%r3596, [%rd51+48];
	xor.b32  	%r5116, %r5116, %r3596;
	ld.global.u32 	%r3597, [%rd51+52];
	xor.b32  	%r5115, %r5115, %r3597;
	ld.global.u32 	%r3598, [%rd51+56];
	xor.b32  	%r4930, %r4930, %r3598;
$L__BB0_419:
	and.b32  	%r3600, %r3576, 8;
	setp.eq.s32 	%p325, %r3600, 0;
	@%p325 bra 	$L__BB0_421;
	ld.global.u32 	%r3601, [%rd51+60];
	xor.b32  	%r4934, %r4934, %r3601;
	ld.global.u32 	%r3602, [%rd51+64];
	xor.b32  	%r5117, %r5117, %r3602;
	ld.global.u32 	%r3603, [%rd51+68];
	xor.b32  	%r5116, %r5116, %r3603;
	ld.global.u32 	%r3604, [%rd51+72];
	xor.b32  	%r5115, %r5115, %r3604;
	ld.global.u32 	%r3605, [%rd51+76];
	xor.b32  	%r4930, %r4930, %r3605;
$L__BB0_421:
	and.b32  	%r3607, %r3576, 16;
	setp.eq.s32 	%p326, %r3607, 0;
	@%p326 bra 	$L__BB0_423;
	ld.global.u32 	%r3608, [%rd51+80];
	xor.b32  	%r4934, %r4934, %r3608;
	ld.global.u32 	%r3609, [%rd51+84];
	xor.b32  	%r5117, %r5117, %r3609;
	ld.global.u32 	%r3610, [%rd51+88];
	xor.b32  	%r5116, %r5116, %r3610;
	ld.global.u32 	%r3611, [%rd51+92];
	xor.b32  	%r5115, %r5115, %r3611;
	ld.global.u32 	%r3612, [%rd51+96];
	xor.b32  	%r4930, %r4930, %r3612;
$L__BB0_423:
	and.b32  	%r3614, %r3576, 32;
	setp.eq.s32 	%p327, %r3614, 0;
	@%p327 bra 	$L__BB0_425;
	ld.global.u32 	%r3615, [%rd51+100];
	xor.b32  	%r4934, %r4934, %r3615;
	ld.global.u32 	%r3616, [%rd51+104];
	xor.b32  	%r5117, %r5117, %r3616;
	ld.global.u32 	%r3617, [%rd51+108];
	xor.b32  	%r5116, %r5116, %r3617;
	ld.global.u32 	%r3618, [%rd51+112];
	xor.b32  	%r5115, %r5115, %r3618;
	ld.global.u32 	%r3619, [%rd51+116];
	xor.b32  	%r4930, %r4930, %r3619;
$L__BB0_425:
	and.b32  	%r3621, %r3576, 64;
	setp.eq.s32 	%p328, %r3621, 0;
	@%p328 bra 	$L__BB0_427;
	ld.global.u32 	%r3622, [%rd51+120];
	xor.b32  	%r4934, %r4934, %r3622;
	ld.global.u32 	%r3623, [%rd51+124];
	xor.b32  	%r5117, %r5117, %r3623;
	ld.global.u32 	%r3624, [%rd51+128];
	xor.b32  	%r5116, %r5116, %r3624;
	ld.global.u32 	%r3625, [%rd51+132];
	xor.b32  	%r5115, %r5115, %r3625;
	ld.global.u32 	%r3626, [%rd51+136];
	xor.b32  	%r4930, %r4930, %r3626;
$L__BB0_427:
	and.b32  	%r3628, %r3576, 128;
	setp.eq.s32 	%p329, %r3628, 0;
	@%p329 bra 	$L__BB0_429;
	ld.global.u32 	%r3629, [%rd51+140];
	xor.b32  	%r4934, %r4934, %r3629;
	ld.global.u32 	%r3630, [%rd51+144];
	xor.b32  	%r5117, %r5117, %r3630;
	ld.global.u32 	%r3631, [%rd51+148];
	xor.b32  	%r5116, %r5116, %r3631;
	ld.global.u32 	%r3632, [%rd51+152];
	xor.b32  	%r5115, %r5115, %r3632;
	ld.global.u32 	%r3633, [%rd51+156];
	xor.b32  	%r4930, %r4930, %r3633;
$L__BB0_429:
	and.b32  	%r3635, %r3576, 256;
	setp.eq.s32 	%p330, %r3635, 0;
	@%p330 bra 	$L__BB0_431;
	ld.global.u32 	%r3636, [%rd51+160];
	xor.b32  	%r4934, %r4934, %r3636;
	ld.global.u32 	%r3637, [%rd51+164];
	xor.b32  	%r5117, %r5117, %r3637;
	ld.global.u32 	%r3638, [%rd51+168];
	xor.b32  	%r5116, %r5116, %r3638;
	ld.global.u32 	%r3639, [%rd51+172];
	xor.b32  	%r5115, %r5115, %r3639;
	ld.global.u32 	%r3640, [%rd51+176];
	xor.b32  	%r4930, %r4930, %r3640;
$L__BB0_431:
	and.b32  	%r3642, %r3576, 512;
	setp.eq.s32 	%p331, %r3642, 0;
	@%p331 bra 	$L__BB0_433;
	ld.global.u32 	%r3643, [%rd51+180];
	xor.b32  	%r4934, %r4934, %r3643;
	ld.global.u32 	%r3644, [%rd51+184];
	xor.b32  	%r5117, %r5117, %r3644;
	ld.global.u32 	%r3645, [%rd51+188];
	xor.b32  	%r5116, %r5116, %r3645;
	ld.global.u32 	%r3646, [%rd51+192];
	xor.b32  	%r5115, %r5115, %r3646;
	ld.global.u32 	%r3647, [%rd51+196];
	xor.b32  	%r4930, %r4930, %r3647;
$L__BB0_433:
	and.b32  	%r3649, %r3576, 1024;
	setp.eq.s32 	%p332, %r3649, 0;
	@%p332 bra 	$L__BB0_435;
	ld.global.u32 	%r3650, [%rd51+200];
	xor.b32  	%r4934, %r4934, %r3650;
	ld.global.u32 	%r3651, [%rd51+204];
	xor.b32  	%r5117, %r5117, %r3651;
	ld.global.u32 	%r3652, [%rd51+208];
	xor.b32  	%r5116, %r5116, %r3652;
	ld.global.u32 	%r3653, [%rd51+212];
	xor.b32  	%r5115, %r5115, %r3653;
	ld.global.u32 	%r3654, [%rd51+216];
	xor.b32  	%r4930, %r4930, %r3654;
$L__BB0_435:
	and.b32  	%r3656, %r3576, 2048;
	setp.eq.s32 	%p333, %r3656, 0;
	@%p333 bra 	$L__BB0_437;
	ld.global.u32 	%r3657, [%rd51+220];
	xor.b32  	%r4934, %r4934, %r3657;
	ld.global.u32 	%r3658, [%rd51+224];
	xor.b32  	%r5117, %r5117, %r3658;
	ld.global.u32 	%r3659, [%rd51+228];
	xor.b32  	%r5116, %r5116, %r3659;
	ld.global.u32 	%r3660, [%rd51+232];
	xor.b32  	%r5115, %r5115, %r3660;
	ld.global.u32 	%r3661, [%rd51+236];
	xor.b32  	%r4930, %r4930, %r3661;
$L__BB0_437:
	and.b32  	%r3663, %r3576, 4096;
	setp.eq.s32 	%p334, %r3663, 0;
	@%p334 bra 	$L__BB0_439;
	ld.global.u32 	%r3664, [%rd51+240];
	xor.b32  	%r4934, %r4934, %r3664;
	ld.global.u32 	%r3665, [%rd51+244];
	xor.b32  	%r5117, %r5117, %r3665;
	ld.global.u32 	%r3666, [%rd51+248];
	xor.b32  	%r5116, %r5116, %r3666;
	ld.global.u32 	%r3667, [%rd51+252];
	xor.b32  	%r5115, %r5115, %r3667;
	ld.global.u32 	%r3668, [%rd51+256];
	xor.b32  	%r4930, %r4930, %r3668;
$L__BB0_439:
	and.b32  	%r3670, %r3576, 8192;
	setp.eq.s32 	%p335, %r3670, 0;
	@%p335 bra 	$L__BB0_441;
	ld.global.u32 	%r3671, [%rd51+260];
	xor.b32  	%r4934, %r4934, %r3671;
	ld.global.u32 	%r3672, [%rd51+264];
	xor.b32  	%r5117, %r5117, %r3672;
	ld.global.u32 	%r3673, [%rd51+268];
	xor.b32  	%r5116, %r5116, %r3673;
	ld.global.u32 	%r3674, [%rd51+272];
	xor.b32  	%r5115, %r5115, %r3674;
	ld.global.u32 	%r3675, [%rd51+276];
	xor.b32  	%r4930, %r4930, %r3675;
$L__BB0_441:
	and.b32  	%r3677, %r3576, 16384;
	setp.eq.s32 	%p336, %r3677, 0;
	@%p336 bra 	$L__BB0_443;
	ld.global.u32 	%r3678, [%rd51+280];
	xor.b32  	%r4934, %r4934, %r3678;
	ld.global.u32 	%r3679, [%rd51+284];
	xor.b32  	%r5117, %r5117, %r3679;
	ld.global.u32 	%r3680, [%rd51+288];
	xor.b32  	%r5116, %r5116, %r3680;
	ld.global.u32 	%r3681, [%rd51+292];
	xor.b32  	%r5115, %r5115, %r3681;
	ld.global.u32 	%r3682, [%rd51+296];
	xor.b32  	%r4930, %r4930, %r3682;
$L__BB0_443:
	and.b32  	%r3684, %r3576, 32768;
	setp.eq.s32 	%p337, %r3684, 0;
	@%p337 bra 	$L__BB0_445;
	ld.global.u32 	%r3685, [%rd51+300];
	xor.b32  	%r4934, %r4934, %r3685;
	ld.global.u32 	%r3686, [%rd51+304];
	xor.b32  	%r5117, %r5117, %r3686;
	ld.global.u32 	%r3687, [%rd51+308];
	xor.b32  	%r5116, %r5116, %r3687;
	ld.global.u32 	%r3688, [%rd51+312];
	xor.b32  	%r5115, %r5115, %r3688;
	ld.global.u32 	%r3689, [%rd51+316];
	xor.b32  	%r4930, %r4930, %r3689;
$L__BB0_445:
	add.s32 	%r5113, %r5113, 16;
	setp.ne.s32 	%p338, %r5113, 32;
	@%p338 bra 	$L__BB0_413;
	mad.lo.s32 	%r3690, %r5107, -31, %r1602;
	add.s32 	%r5107, %r3690, 1;
	setp.ne.s32 	%p339, %r5107, 5;
	@%p339 bra 	$L__BB0_412;
	st.local.u32 	[%rd6+4], %r4934;
	st.local.v2.u32 	[%rd6+8], {%r5117, %r5116};
	st.local.v2.u32 	[%rd6+16], {%r5115, %r4930};
$L__BB0_448:
	shr.u64 	%rd356, %rd46, 2;
	add.s32 	%r4917, %r4917, 1;
	setp.gt.u64 	%p340, %rd46, 3;
	@%p340 bra 	$L__BB0_336;
$L__BB0_449:
	setp.lt.s32 	%p341, %r2440, 1;
	shr.u32 	%r3691, %r4934, 2;
	xor.b32  	%r3692, %r3691, %r4934;
	shl.b32 	%r3693, %r3692, 1;
	xor.b32  	%r3694, %r3693, %r4930;
	xor.b32  	%r3695, %r3694, %r3692;
	add.s32 	%r3696, %r1237, %r3695;
	add.s32 	%r1776, %r3696, 1;
	@%p341 bra 	$L__BB0_463;
	setp.lt.u32 	%p342, %r1189, 15;
	mov.b32 	%r5200, 0;
	@%p342 bra 	$L__BB0_453;
	mov.b32 	%r5198, 0;
$L__BB0_452:
	.pragma "nounroll";
	cvt.u64.u32 	%rd208, %r5198;
	add.s64 	%rd209, %rd1, %rd208;
	ld.global.u8 	%rs65, [%rd209];
	add.s64 	%rd210, %rd38, %rd208;
	st.global.u8 	[%rd210], %rs65;
	ld.global.u8 	%rs66, [%rd209+1];
	st.global.u8 	[%rd210+1], %rs66;
	ld.global.u8 	%rs67, [%rd209+2];
	st.global.u8 	[%rd210+2], %rs67;
	ld.global.u8 	%rs68, [%rd209+3];
	st.global.u8 	[%rd210+3], %rs68;
	ld.global.u8 	%rs69, [%rd209+4];
	st.global.u8 	[%rd210+4], %rs69;
	ld.global.u8 	%rs70, [%rd209+5];
	st.global.u8 	[%rd210+5], %rs70;
	ld.global.u8 	%rs71, [%rd209+6];
	st.global.u8 	[%rd210+6], %rs71;
	ld.global.u8 	%rs72, [%rd209+7];
	st.global.u8 	[%rd210+7], %rs72;
	ld.global.u8 	%rs73, [%rd209+8];
	st.global.u8 	[%rd210+8], %rs73;
	ld.global.u8 	%rs74, [%rd209+9];
	st.global.u8 	[%rd210+9], %rs74;
	ld.global.u8 	%rs75, [%rd209+10];
	st.global.u8 	[%rd210+10], %rs75;
	ld.global.u8 	%rs76, [%rd209+11];
	st.global.u8 	[%rd210+11], %rs76;
	ld.global.u8 	%rs77, [%rd209+12];
	st.global.u8 	[%rd210+12], %rs77;
	ld.global.u8 	%rs78, [%rd209+13];
	st.global.u8 	[%rd210+13], %rs78;
	ld.global.u8 	%rs79, [%rd209+14];
	st.global.u8 	[%rd210+14], %rs79;
	ld.global.u8 	%rs80, [%rd209+15];
	st.global.u8 	[%rd210+15], %rs80;
	add.s32 	%r5198, %r5198, 16;
	setp.ne.s32 	%p343, %r5198, %r1194;
	mov.u32 	%r5200, %r1194;
	@%p343 bra 	$L__BB0_452;
$L__BB0_453:
	setp.eq.s32 	%p344, %r1190, 0;
	@%p344 bra 	$L__BB0_463;
	add.s32 	%r3699, %r1190, -1;
	setp.lt.u32 	%p345, %r3699, 7;
	@%p345 bra 	$L__BB0_456;
	cvt.u64.u32 	%rd211, %r5200;
	add.s64 	%rd212, %rd1, %rd211;
	ld.global.u8 	%rs81, [%rd212];
	add.s64 	%rd213, %rd38, %rd211;
	st.global.u8 	[%rd213], %rs81;
	ld.global.u8 	%rs82, [%rd212+1];
	st.global.u8 	[%rd213+1], %rs82;
	ld.global.u8 	%rs83, [%rd212+2];
	st.global.u8 	[%rd213+2], %rs83;
	ld.global.u8 	%rs84, [%rd212+3];
	st.global.u8 	[%rd213+3], %rs84;
	ld.global.u8 	%rs85, [%rd212+4];
	st.global.u8 	[%rd213+4], %rs85;
	ld.global.u8 	%rs86, [%rd212+5];
	st.global.u8 	[%rd213+5], %rs86;
	ld.global.u8 	%rs87, [%rd212+6];
	st.global.u8 	[%rd213+6], %rs87;
	ld.global.u8 	%rs88, [%rd212+7];
	st.global.u8 	[%rd213+7], %rs88;
	add.s32 	%r5200, %r5200, 8;
$L__BB0_456:
	setp.eq.s32 	%p346, %r1191, 0;
	@%p346 bra 	$L__BB0_463;
	add.s32 	%r3700, %r1191, -1;
	setp.lt.u32 	%p347, %r3700, 3;
	@%p347 bra 	$L__BB0_459;
	cvt.u64.u32 	%rd214, %r5200;
	add.s64 	%rd215, %rd1, %rd214;
	ld.global.u8 	%rs89, [%rd215];
	add.s64 	%rd216, %rd38, %rd214;
	st.global.u8 	[%rd216], %rs89;
	ld.global.u8 	%rs90, [%rd215+1];
	st.global.u8 	[%rd216+1], %rs90;
	ld.global.u8 	%rs91, [%rd215+2];
	st.global.u8 	[%rd216+2], %rs91;
	ld.global.u8 	%rs92, [%rd215+3];
	st.global.u8 	[%rd216+3], %rs92;
	add.s32 	%r5200, %r5200, 4;
$L__BB0_459:
	setp.eq.s32 	%p348, %r1193, 0;
	@%p348 bra 	$L__BB0_463;
	setp.eq.s32 	%p349, %r1193, 1;
	cvt.u64.u32 	%rd217, %r5200;
	add.s64 	%rd53, %rd1, %rd217;
	ld.global.u8 	%rs93, [%rd53];
	add.s64 	%rd54, %rd38, %rd217;
	st.global.u8 	[%rd54], %rs93;
	@%p349 bra 	$L__BB0_463;
	setp.eq.s32 	%p350, %r1193, 2;
	ld.global.u8 	%rs94, [%rd53+1];
	st.global.u8 	[%rd54+1], %rs94;
	@%p350 bra 	$L__BB0_463;
	ld.global.u8 	%rs95, [%rd53+2];
	st.global.u8 	[%rd54+2], %rs95;
$L__BB0_463:
	and.b32  	%r3701, %r1776, 3;
	cvt.u64.u32 	%rd218, %r3701;
	add.s64 	%rd55, %rd38, %rd218;
	ld.global.u8 	%rs1, [%rd55];
$L__BB0_464:
	// begin inline asm
	mov.u64 	%rd219, %clock64;
	// end inline asm
	add.s64 	%rd220, %rd219, %rd9;
	cvt.u32.u64 	%r3702, %rd220;
	xor.b32  	%r3703, %r3702, -1429050551;
	mul.lo.s32 	%r3704, %r3703, 1099087573;
	{ .reg .b32 tmp; mov.b64 {tmp, %r3705}, %rd220; }
	xor.b32  	%r3706, %r3705, -136515619;
	mul.lo.s32 	%r3707, %r3706, -1703105765;
	add.s32 	%r3708, %r3704, %r3707;
	add.s32 	%r1784, %r3708, 6615241;
	add.s32 	%r5221, %r3704, 123456789;
	st.local.v2.u32 	[%rd5], {%r1784, %r5221};
	xor.b32  	%r3709, %r3704, 362436069;
	add.s32 	%r3710, %r3707, 521288629;
	st.local.v2.u32 	[%rd5+8], {%r3709, %r3710};
	xor.b32  	%r3711, %r3707, 88675123;
	add.s32 	%r5217, %r3704, 5783321;
	st.local.v2.u32 	[%rd5+16], {%r3711, %r5217};
	@%p279 bra 	$L__BB0_579;
	mov.b32 	%r5204, 0;
	mov.u64 	%rd357, %rd9;
$L__BB0_466:
	mov.u64 	%rd56, %rd357;
	and.b64  	%rd57, %rd56, 3;
	setp.eq.s64 	%p352, %rd57, 0;
	@%p352 bra 	$L__BB0_578;
	mul.wide.u32 	%rd221, %r5204, 3200;
	mov.u64 	%rd222, precalc_xorwow_matrix;
	add.s64 	%rd58, %rd222, %rd221;
	mov.b32 	%r5217, 0;
	mov.u32 	%r5218, %r5217;
	mov.u32 	%r5219, %r5217;
	mov.u32 	%r5220, %r5217;
	mov.u32 	%r5221, %r5217;
	mov.u32 	%r5210, %r5217;
$L__BB0_468:
	mul.wide.u32 	%rd223, %r5210, 4;
	add.s64 	%rd224, %rd5, %rd223;
	ld.local.u32 	%r1796, [%rd224+4];
	shl.b32 	%r1797, %r5210, 5;
	mov.b32 	%r5216, 0;
$L__BB0_469:
	.pragma "nounroll";
	shr.u32 	%r3715, %r1796, %r5216;
	and.b32  	%r3716, %r3715, 1;
	setp.eq.b32 	%p353, %r3716, 1;
	not.pred 	%p354, %p353;
	add.s32 	%r3717, %r1797, %r5216;
	mul.lo.s32 	%r3718, %r3717, 5;
	mul.wide.u32 	%rd225, %r3718, 4;
	add.s64 	%rd59, %rd58, %rd225;
	@%p354 bra 	$L__BB0_471;
	ld.global.u32 	%r3719, [%rd59];
	xor.b32  	%r5221, %r5221, %r3719;
	ld.global.u32 	%r3720, [%rd59+4];
	xor.b32  	%r5220, %r5220, %r3720;
	ld.global.u32 	%r3721, [%rd59+8];
	xor.b32  	%r5219, %r5219, %r3721;
	ld.global.u32 	%r3722, [%rd59+12];
	xor.b32  	%r5218, %r5218, %r3722;
	ld.global.u32 	%r3723, [%rd59+16];
	xor.b32  	%r5217, %r5217, %r3723;
$L__BB0_471:
	and.b32  	%r3725, %r3715, 2;
	setp.eq.s32 	%p355, %r3725, 0;
	@%p355 bra 	$L__BB0_473;
	ld.global.u32 	%r3726, [%rd59+20];
	xor.b32  	%r5221, %r5221, %r3726;
	ld.global.u32 	%r3727, [%rd59+24];
	xor.b32  	%r5220, %r5220, %r3727;
	ld.global.u32 	%r3728, [%rd59+28];
	xor.b32  	%r5219, %r5219, %r3728;
	ld.global.u32 	%r3729, [%rd59+32];
	xor.b32  	%r5218, %r5218, %r3729;
	ld.global.u32 	%r3730, [%rd59+36];
	xor.b32  	%r5217, %r5217, %r3730;
$L__BB0_473:
	and.b32  	%r3732, %r3715, 4;
	setp.eq.s32 	%p356, %r3732, 0;
	@%p356 bra 	$L__BB0_475;
	ld.global.u32 	%r3733, [%rd59+40];
	xor.b32  	%r5221, %r5221, %r3733;
	ld.global.u32 	%r3734, [%rd59+44];
	xor.b32  	%r5220, %r5220, %r3734;
	ld.global.u32 	%r3735, [%rd59+48];
	xor.b32  	%r5219, %r5219, %r3735;
	ld.global.u32 	%r3736, [%rd59+52];
	xor.b32  	%r5218, %r5218, %r3736;
	ld.global.u32 	%r3737, [%rd59+56];
	xor.b32  	%r5217, %r5217, %r3737;
$L__BB0_475:
	and.b32  	%r3739, %r3715, 8;
	setp.eq.s32 	%p357, %r3739, 0;
	@%p357 bra 	$L__BB0_477;
	ld.global.u32 	%r3740, [%rd59+60];
	xor.b32  	%r5221, %r5221, %r3740;
	ld.global.u32 	%r3741, [%rd59+64];
	xor.b32  	%r5220, %r5220, %r3741;
	ld.global.u32 	%r3742, [%rd59+68];
	xor.b32  	%r5219, %r5219, %r3742;
	ld.global.u32 	%r3743, [%rd59+72];
	xor.b32  	%r5218, %r5218, %r3743;
	ld.global.u32 	%r3744, [%rd59+76];
	xor.b32  	%r5217, %r5217, %r3744;
$L__BB0_477:
	and.b32  	%r3746, %r3715, 16;
	setp.eq.s32 	%p358, %r3746, 0;
	@%p358 bra 	$L__BB0_479;
	ld.global.u32 	%r3747, [%rd59+80];
	xor.b32  	%r5221, %r5221, %r3747;
	ld.global.u32 	%r3748, [%rd59+84];
	xor.b32  	%r5220, %r5220, %r3748;
	ld.global.u32 	%r3749, [%rd59+88];
	xor.b32  	%r5219, %r5219, %r3749;
	ld.global.u32 	%r3750, [%rd59+92];
	xor.b32  	%r5218, %r5218, %r3750;
	ld.global.u32 	%r3751, [%rd59+96];
	xor.b32  	%r5217, %r5217, %r3751;
$L__BB0_479:
	and.b32  	%r3753, %r3715, 32;
	setp.eq.s32 	%p359, %r3753, 0;
	@%p359 bra 	$L__BB0_481;
	ld.global.u32 	%r3754, [%rd59+100];
	xor.b32  	%r5221, %r5221, %r3754;
	ld.global.u32 	%r3755, [%rd59+104];
	xor.b32  	%r5220, %r5220, %r3755;
	ld.global.u32 	%r3756, [%rd59+108];
	xor.b32  	%r5219, %r5219, %r3756;
	ld.global.u32 	%r3757, [%rd59+112];
	xor.b32  	%r5218, %r5218, %r3757;
	ld.global.u32 	%r3758, [%rd59+116];
	xor.b32  	%r5217, %r5217, %r3758;
$L__BB0_481:
	and.b32  	%r3760, %r3715, 64;
	setp.eq.s32 	%p360, %r3760, 0;
	@%p360 bra 	$L__BB0_483;
	ld.global.u32 	%r3761, [%rd59+120];
	xor.b32  	%r5221, %r5221, %r3761;
	ld.global.u32 	%r3762, [%rd59+124];
	xor.b32  	%r5220, %r5220, %r3762;
	ld.global.u32 	%r3763, [%rd59+128];
	xor.b32  	%r5219, %r5219, %r3763;
	ld.global.u32 	%r3764, [%rd59+132];
	xor.b32  	%r5218, %r5218, %r3764;
	ld.global.u32 	%r3765, [%rd59+136];
	xor.b32  	%r5217, %r5217, %r3765;
$L__BB0_483:
	and.b32  	%r3767, %r3715, 128;
	setp.eq.s32 	%p361, %r3767, 0;
	@%p361 bra 	$L__BB0_485;
	ld.global.u32 	%r3768, [%rd59+140];
	xor.b32  	%r5221, %r5221, %r3768;
	ld.global.u32 	%r3769, [%rd59+144];
	xor.b32  	%r5220, %r5220, %r3769;
	ld.global.u32 	%r3770, [%rd59+148];
	xor.b32  	%r5219, %r5219, %r3770;
	ld.global.u32 	%r3771, [%rd59+152];
	xor.b32  	%r5218, %r5218, %r3771;
	ld.global.u32 	%r3772, [%rd59+156];
	xor.b32  	%r5217, %r5217, %r3772;
$L__BB0_485:
	and.b32  	%r3774, %r3715, 256;
	setp.eq.s32 	%p362, %r3774, 0;
	@%p362 bra 	$L__BB0_487;
	ld.global.u32 	%r3775, [%rd59+160];
	xor.b32  	%r5221, %r5221, %r3775;
	ld.global.u32 	%r3776, [%rd59+164];
	xor.b32  	%r5220, %r5220, %r3776;
	ld.global.u32 	%r3777, [%rd59+168];
	xor.b32  	%r5219, %r5219, %r3777;
	ld.global.u32 	%r3778, [%rd59+172];
	xor.b32  	%r5218, %r5218, %r3778;
	ld.global.u32 	%r3779, [%rd59+176];
	xor.b32  	%r5217, %r5217, %r3779;
$L__BB0_487:
	and.b32  	%r3781, %r3715, 512;
	setp.eq.s32 	%p363, %r3781, 0;
	@%p363 bra 	$L__BB0_489;
	ld.global.u32 	%r3782, [%rd59+180];
	xor.b32  	%r5221, %r5221, %r3782;
	ld.global.u32 	%r3783, [%rd59+184];
	xor.b32  	%r5220, %r5220, %r3783;
	ld.global.u32 	%r3784, [%rd59+188];
	xor.b32  	%r5219, %r5219, %r3784;
	ld.global.u32 	%r3785, [%rd59+192];
	xor.b32  	%r5218, %r5218, %r3785;
	ld.global.u32 	%r3786, [%rd59+196];
	xor.b32  	%r5217, %r5217, %r3786;
$L__BB0_489:
	and.b32  	%r3788, %r3715, 1024;
	setp.eq.s32 	%p364, %r3788, 0;
	@%p364 bra 	$L__BB0_491;
	ld.global.u32 	%r3789, [%rd59+200];
	xor.b32  	%r5221, %r5221, %r3789;
	ld.global.u32 	%r3790, [%rd59+204];
	xor.b32  	%r5220, %r5220, %r3790;
	ld.global.u32 	%r3791, [%rd59+208];
	xor.b32  	%r5219, %r5219, %r3791;
	ld.global.u32 	%r3792, [%rd59+212];
	xor.b32  	%r5218, %r5218, %r3792;
	ld.global.u32 	%r3793, [%rd59+216];
	xor.b32  	%r5217, %r5217, %r3793;
$L__BB0_491:
	and.b32  	%r3795, %r3715, 2048;
	setp.eq.s32 	%p365, %r3795, 0;
	@%p365 bra 	$L__BB0_493;
	ld.global.u32 	%r3796, [%rd59+220];
	xor.b32  	%r5221, %r5221, %r3796;
	ld.global.u32 	%r3797, [%rd59+224];
	xor.b32  	%r5220, %r5220, %r3797;
	ld.global.u32 	%r3798, [%rd59+228];
	xor.b32  	%r5219, %r5219, %r3798;
	ld.global.u32 	%r3799, [%rd59+232];
	xor.b32  	%r5218, %r5218, %r3799;
	ld.global.u32 	%r3800, [%rd59+236];
	xor.b32  	%r5217, %r5217, %r3800;
$L__BB0_493:
	and.b32  	%r3802, %r3715, 4096;
	setp.eq.s32 	%p366, %r3802, 0;
	@%p366 bra 	$L__BB0_495;
	ld.global.u32 	%r3803, [%rd59+240];
	xor.b32  	%r5221, %r5221, %r3803;
	ld.global.u32 	%r3804, [%rd59+244];
	xor.b32  	%r5220, %r5220, %r3804;
	ld.global.u32 	%r3805, [%rd59+248];
	xor.b32  	%r5219, %r5219, %r3805;
	ld.global.u32 	%r3806, [%rd59+252];
	xor.b32  	%r5218, %r5218, %r3806;
	ld.global.u32 	%r3807, [%rd59+256];
	xor.b32  	%r5217, %r5217, %r3807;
$L__BB0_495:
	and.b32  	%r3809, %r3715, 8192;
	setp.eq.s32 	%p367, %r3809, 0;
	@%p367 bra 	$L__BB0_497;
	ld.global.u32 	%r3810, [%rd59+260];
	xor.b32  	%r5221, %r5221, %r3810;
	ld.global.u32 	%r3811, [%rd59+264];
	xor.b32  	%r5220, %r5220, %r3811;
	ld.global.u32 	%r3812, [%rd59+268];
	xor.b32  	%r5219, %r5219, %r3812;
	ld.global.u32 	%r3813, [%rd59+272];
	xor.b32  	%r5218, %r5218, %r3813;
	ld.global.u32 	%r3814, [%rd59+276];
	xor.b32  	%r5217, %r5217, %r3814;
$L__BB0_497:
	and.b32  	%r3816, %r3715, 16384;
	setp.eq.s32 	%p368, %r3816, 0;
	@%p368 bra 	$L__BB0_499;
	ld.global.u32 	%r3817, [%rd59+280];
	xor.b32  	%r5221, %r5221, %r3817;
	ld.global.u32 	%r3818, [%rd59+284];
	xor.b32  	%r5220, %r5220, %r3818;
	ld.global.u32 	%r3819, [%rd59+288];
	xor.b32  	%r5219, %r5219, %r3819;
	ld.global.u32 	%r3820, [%rd59+292];
	xor.b32  	%r5218, %r5218, %r3820;
	ld.global.u32 	%r3821, [%rd59+296];
	xor.b32  	%r5217, %r5217, %r3821;
$L__BB0_499:
	and.b32  	%r3823, %r3715, 32768;
	setp.eq.s32 	%p369, %r3823, 0;
	@%p369 bra 	$L__BB0_501;
	ld.global.u32 	%r3824, [%rd59+300];
	xor.b32  	%r5221, %r5221, %r3824;
	ld.global.u32 	%r3825, [%rd59+304];
	xor.b32  	%r5220, %r5220, %r3825;
	ld.global.u32 	%r3826, [%rd59+308];
	xor.b32  	%r5219, %r5219, %r3826;
	ld.global.u32 	%r3827, [%rd59+312];
	xor.b32  	%r5218, %r5218, %r3827;
	ld.global.u32 	%r3828, [%rd59+316];
	xor.b32  	%r5217, %r5217, %r3828;
$L__BB0_501:
	add.s32 	%r5216, %r5216, 16;
	setp.ne.s32 	%p370, %r5216, 32;
	@%p370 bra 	$L__BB0_469;
	mad.lo.s32 	%r3829, %r5210, -31, %r1797;
	add.s32 	%r5210, %r3829, 1;
	setp.ne.s32 	%p371, %r5210, 5;
	@%p371 bra 	$L__BB0_468;
	st.local.u32 	[%rd5+4], %r5221;
	st.local.v2.u32 	[%rd5+8], {%r5220, %r5219};
	st.local.v2.u32 	[%rd5+16], {%r5218, %r5217};
	setp.eq.s64 	%p372, %rd57, 1;
	@%p372 bra 	$L__BB0_578;
	mov.b32 	%r5217, 0;
	mov.u32 	%r5310, %r5217;
	mov.u32 	%r5311, %r5217;
	mov.u32 	%r5312, %r5217;
	mov.u32 	%r5221, %r5217;
	mov.u32 	%r5302, %r5217;
$L__BB0_505:
	mul.wide.u32 	%rd226, %r5302, 4;
	add.s64 	%rd227, %rd5, %rd226;
	ld.local.u32 	%r1972, [%rd227+4];
	shl.b32 	%r1973, %r5302, 5;
	mov.b32 	%r5308, 0;
$L__BB0_506:
	.pragma "nounroll";
	shr.u32 	%r3832, %r1972, %r5308;
	and.b32  	%r3833, %r3832, 1;
	setp.eq.b32 	%p373, %r3833, 1;
	not.pred 	%p374, %p373;
	add.s32 	%r3834, %r1973, %r5308;
	mul.lo.s32 	%r3835, %r3834, 5;
	mul.wide.u32 	%rd228, %r3835, 4;
	add.s64 	%rd60, %rd58, %rd228;
	@%p374 bra 	$L__BB0_508;
	ld.global.u32 	%r3836, [%rd60];
	xor.b32  	%r5221, %r5221, %r3836;
	ld.global.u32 	%r3837, [%rd60+4];
	xor.b32  	%r5312, %r5312, %r3837;
	ld.global.u32 	%r3838, [%rd60+8];
	xor.b32  	%r5311, %r5311, %r3838;
	ld.global.u32 	%r3839, [%rd60+12];
	xor.b32  	%r5310, %r5310, %r3839;
	ld.global.u32 	%r3840, [%rd60+16];
	xor.b32  	%r5217, %r5217, %r3840;
$L__BB0_508:
	and.b32  	%r3842, %r3832, 2;
	setp.eq.s32 	%p375, %r3842, 0;
	@%p375 bra 	$L__BB0_510;
	ld.global.u32 	%r3843, [%rd60+20];
	xor.b32  	%r5221, %r5221, %r3843;
	ld.global.u32 	%r3844, [%rd60+24];
	xor.b32  	%r5312, %r5312, %r3844;
	ld.global.u32 	%r3845, [%rd60+28];
	xor.b32  	%r5311, %r5311, %r3845;
	ld.global.u32 	%r3846, [%rd60+32];
	xor.b32  	%r5310, %r5310, %r3846;
	ld.global.u32 	%r3847, [%rd60+36];
	xor.b32  	%r5217, %r5217, %r3847;
$L__BB0_510:
	and.b32  	%r3849, %r3832, 4;
	setp.eq.s32 	%p376, %r3849, 0;
	@%p376 bra 	$L__BB0_512;
	ld.global.u32 	%r3850, [%rd60+40];
	xor.b32  	%r5221, %r5221, %r3850;
	ld.global.u32 	%r3851, [%rd60+44];
	xor.b32  	%r5312, %r5312, %r3851;
	ld.global.u32 	%r3852, [%rd60+48];
	xor.b32  	%r5311, %r5311, %r3852;
	ld.global.u32 	%r3853, [%rd60+52];
	xor.b32  	%r5310, %r5310, %r3853;
	ld.global.u32 	%r3854, [%rd60+56];
	xor.b32  	%r5217, %r5217, %r3854;
$L__BB0_512:
	and.b32  	%r3856, %r3832, 8;
	setp.eq.s32 	%p377, %r3856, 0;
	@%p377 bra 	$L__BB0_514;
	ld.global.u32 	%r3857, [%rd60+60];
	xor.b32  	%r5221, %r5221, %r3857;
	ld.global.u32 	%r3858, [%rd60+64];
	xor.b32  	%r5312, %r5312, %r3858;
	ld.global.u32 	%r3859, [%rd60+68];
	xor.b32  	%r5311, %r5311, %r3859;
	ld.global.u32 	%r3860, [%rd60+72];
	xor.b32  	%r5310, %r5310, %r3860;
	ld.global.u32 	%r3861, [%rd60+76];
	xor.b32  	%r5217, %r5217, %r3861;
$L__BB0_514:
	and.b32  	%r3863, %r3832, 16;
	setp.eq.s32 	%p378, %r3863, 0;
	@%p378 bra 	$L__BB0_516;
	ld.global.u32 	%r3864, [%rd60+80];
	xor.b32  	%r5221, %r5221, %r3864;
	ld.global.u32 	%r3865, [%rd60+84];
	xor.b32  	%r5312, %r5312, %r3865;
	ld.global.u32 	%r3866, [%rd60+88];
	xor.b32  	%r5311, %r5311, %r3866;
	ld.global.u32 	%r3867, [%rd60+92];
	xor.b32  	%r5310, %r5310, %r3867;
	ld.global.u32 	%r3868, [%rd60+96];
	xor.b32  	%r5217, %r5217, %r3868;
$L__BB0_516:
	and.b32  	%r3870, %r3832, 32;
	setp.eq.s32 	%p379, %r3870, 0;
	@%p379 bra 	$L__BB0_518;
	ld.global.u32 	%r3871, [%rd60+100];
	xor.b32  	%r5221, %r5221, %r3871;
	ld.global.u32 	%r3872, [%rd60+104];
	xor.b32  	%r5312, %r5312, %r3872;
	ld.global.u32 	%r3873, [%rd60+108];
	xor.b32  	%r5311, %r5311, %r3873;
	ld.global.u32 	%r3874, [%rd60+112];
	xor.b32  	%r5310, %r5310, %r3874;
	ld.global.u32 	%r3875, [%rd60+116];
	xor.b32  	%r5217, %r5217, %r3875;
$L__BB0_518:
	and.b32  	%r3877, %r3832, 64;
	setp.eq.s32 	%p380, %r3877, 0;
	@%p380 bra 	$L__BB0_520;
	ld.global.u32 	%r3878, [%rd60+120];
	xor.b32  	%r5221, %r5221, %r3878;
	ld.global.u32 	%r3879, [%rd60+124];
	xor.b32  	%r5312, %r5312, %r3879;
	ld.global.u32 	%r3880, [%rd60+128];
	xor.b32  	%r5311, %r5311, %r3880;
	ld.global.u32 	%r3881, [%rd60+132];
	xor.b32  	%r5310, %r5310, %r3881;
	ld.global.u32 	%r3882, [%rd60+136];
	xor.b32  	%r5217, %r5217, %r3882;
$L__BB0_520:
	and.b32  	%r3884, %r3832, 128;
	setp.eq.s32 	%p381, %r3884, 0;
	@%p381 bra 	$L__BB0_522;
	ld.global.u32 	%r3885, [%rd60+140];
	xor.b32  	%r5221, %r5221, %r3885;
	ld.global.u32 	%r3886, [%rd60+144];
	xor.b32  	%r5312, %r5312, %r3886;
	ld.global.u32 	%r3887, [%rd60+148];
	xor.b32  	%r5311, %r5311, %r3887;
	ld.global.u32 	%r3888, [%rd60+152];
	xor.b32  	%r5310, %r5310, %r3888;
	ld.global.u32 	%r3889, [%rd60+156];
	xor.b32  	%r5217, %r5217, %r3889;
$L__BB0_522:
	and.b32  	%r3891, %r3832, 256;
	setp.eq.s32 	%p382, %r3891, 0;
	@%p382 bra 	$L__BB0_524;
	ld.global.u32 	%r3892, [%rd60+160];
	xor.b32  	%r5221, %r5221, %r3892;
	ld.global.u32 	%r3893, [%rd60+164];
	xor.b32  	%r5312, %r5312, %r3893;
	ld.global.u32 	%r3894, [%rd60+168];
	xor.b32  	%r5311, %r5311, %r3894;
	ld.global.u32 	%r3895, [%rd60+172];
	xor.b32  	%r5310, %r5310, %r3895;
	ld.global.u32 	%r3896, [%rd60+176];
	xor.b32  	%r5217, %r5217, %r3896;
$L__BB0_524:
	and.b32  	%r3898, %r3832, 512;
	setp.eq.s32 	%p383, %r3898, 0;
	@%p383 bra 	$L__BB0_526;
	ld.global.u32 	%r3899, [%rd60+180];
	xor.b32  	%r5221, %r5221, %r3899;
	ld.global.u32 	%r3900, [%rd60+184];
	xor.b32  	%r5312, %r5312, %r3900;
	ld.global.u32 	%r3901, [%rd60+188];
	xor.b32  	%r5311, %r5311, %r3901;
	ld.global.u32 	%r3902, [%rd60+192];
	xor.b32  	%r5310, %r5310, %r3902;
	ld.global.u32 	%r3903, [%rd60+196];
	xor.b32  	%r5217, %r5217, %r3903;
$L__BB0_526:
	and.b32  	%r3905, %r3832, 1024;
	setp.eq.s32 	%p384, %r3905, 0;
	@%p384 bra 	$L__BB0_528;
	ld.global.u32 	%r3906, [%rd60+200];
	xor.b32  	%r5221, %r5221, %r3906;
	ld.global.u32 	%r3907, [%rd60+204];
	xor.b32  	%r5312, %r5312, %r3907;
	ld.global.u32 	%r3908, [%rd60+208];
	xor.b32  	%r5311, %r5311, %r3908;
	ld.global.u32 	%r3909, [%rd60+212];
	xor.b32  	%r5310, %r5310, %r3909;
	ld.global.u32 	%r3910, [%rd60+216];
	xor.b32  	%r5217, %r5217, %r3910;
$L__BB0_528:
	and.b32  	%r3912, %r3832, 2048;
	setp.eq.s32 	%p385, %r3912, 0;
	@%p385 bra 	$L__BB0_530;
	ld.global.u32 	%r3913, [%rd60+220];
	xor.b32  	%r5221, %r5221, %r3913;
	ld.global.u32 	%r3914, [%rd60+224];
	xor.b32  	%r5312, %r5312, %r3914;
	ld.global.u32 	%r3915, [%rd60+228];
	xor.b32  	%r5311, %r5311, %r3915;
	ld.global.u32 	%r3916, [%rd60+232];
	xor.b32  	%r5310, %r5310, %r3916;
	ld.global.u32 	%r3917, [%rd60+236];
	xor.b32  	%r5217, %r5217, %r3917;
$L__BB0_530:
	and.b32  	%r3919, %r3832, 4096;
	setp.eq.s32 	%p386, %r3919, 0;
	@%p386 bra 	$L__BB0_532;
	ld.global.u32 	%r3920, [%rd60+240];
	xor.b32  	%r5221, %r5221, %r3920;
	ld.global.u32 	%r3921, [%rd60+244];
	xor.b32  	%r5312, %r5312, %r3921;
	ld.global.u32 	%r3922, [%rd60+248];
	xor.b32  	%r5311, %r5311, %r3922;
	ld.global.u32 	%r3923, [%rd60+252];
	xor.b32  	%r5310, %r5310, %r3923;
	ld.global.u32 	%r3924, [%rd60+256];
	xor.b32  	%r5217, %r5217, %r3924;
$L__BB0_532:
	and.b32  	%r3926, %r3832, 8192;
	setp.eq.s32 	%p387, %r3926, 0;
	@%p387 bra 	$L__BB0_534;
	ld.global.u32 	%r3927, [%rd60+260];
	xor.b32  	%r5221, %r5221, %r3927;
	ld.global.u32 	%r3928, [%rd60+264];
	xor.b32  	%r5312, %r5312, %r3928;
	ld.global.u32 	%r3929, [%rd60+268];
	xor.b32  	%r5311, %r5311, %r3929;
	ld.global.u32 	%r3930, [%rd60+272];
	xor.b32  	%r5310, %r5310, %r3930;
	ld.global.u32 	%r3931, [%rd60+276];
	xor.b32  	%r5217, %r5217, %r3931;
$L__BB0_534:
	and.b32  	%r3933, %r3832, 16384;
	setp.eq.s32 	%p388, %r3933, 0;
	@%p388 bra 	$L__BB0_536;
	ld.global.u32 	%r3934, [%rd60+280];
	xor.b32  	%r5221, %r5221, %r3934;
	ld.global.u32 	%r3935, [%rd60+284];
	xor.b32  	%r5312, %r5312, %r3935;
	ld.global.u32 	%r3936, [%rd60+288];
	xor.b32  	%r5311, %r5311, %r3936;
	ld.global.u32 	%r3937, [%rd60+292];
	xor.b32  	%r5310, %r5310, %r3937;
	ld.global.u32 	%r3938, [%rd60+296];
	xor.b32  	%r5217, %r5217, %r3938;
$L__BB0_536:
	and.b32  	%r3940, %r3832, 32768;
	setp.eq.s32 	%p389, %r3940, 0;
	@%p389 bra 	$L__BB0_538;
	ld.global.u32 	%r3941, [%rd60+300];
	xor.b32  	%r5221, %r5221, %r3941;
	ld.global.u32 	%r3942, [%rd60+304];
	xor.b32  	%r5312, %r5312, %r3942;
	ld.global.u32 	%r3943, [%rd60+308];
	xor.b32  	%r5311, %r5311, %r3943;
	ld.global.u32 	%r3944, [%rd60+312];
	xor.b32  	%r5310, %r5310, %r3944;
	ld.global.u32 	%r3945, [%rd60+316];
	xor.b32  	%r5217, %r5217, %r3945;
$L__BB0_538:
	add.s32 	%r5308, %r5308, 16;
	setp.ne.s32 	%p390, %r5308, 32;
	@%p390 bra 	$L__BB0_506;
	mad.lo.s32 	%r3946, %r5302, -31, %r1973;
	add.s32 	%r5302, %r3946, 1;
	setp.ne.s32 	%p391, %r5302, 5;
	@%p391 bra 	$L__BB0_505;
	st.local.u32 	[%rd5+4], %r5221;
	st.local.v2.u32 	[%rd5+8], {%r5312, %r5311};
	st.local.v2.u32 	[%rd5+16], {%r5310, %r5217};
	setp.ne.s64 	%p392, %rd57, 3;
	@%p392 bra 	$L__BB0_578;
	mov.b32 	%r5217, 0;
	mov.u32 	%r5402, %r5217;
	mov.u32 	%r5403, %r5217;
	mov.u32 	%r5404, %r5217;
	mov.u32 	%r5221, %r5217;
	mov.u32 	%r5394, %r5217;
$L__BB0_542:
	mul.wide.u32 	%rd229, %r5394, 4;
	add.s64 	%rd230, %rd5, %rd229;
	ld.local.u32 	%r2148, [%rd230+4];
	shl.b32 	%r2149, %r5394, 5;
	mov.b32 	%r5400, 0;
$L__BB0_543:
	.pragma "nounroll";
	shr.u32 	%r3949, %r2148, %r5400;
	and.b32  	%r3950, %r3949, 1;
	setp.eq.b32 	%p393, %r3950, 1;
	not.pred 	%p394, %p393;
	add.s32 	%r3951, %r2149, %r5400;
	mul.lo.s32 	%r3952, %r3951, 5;
	mul.wide.u32 	%rd231, %r3952, 4;
	add.s64 	%rd61, %rd58, %rd231;
	@%p394 bra 	$L__BB0_545;
	ld.global.u32 	%r3953, [%rd61];
	xor.b32  	%r5221, %r5221, %r3953;
	ld.global.u32 	%r3954, [%rd61+4];
	xor.b32  	%r5404, %r5404, %r3954;
	ld.global.u32 	%r3955, [%rd61+8];
	xor.b32  	%r5403, %r5403, %r3955;
	ld.global.u32 	%r3956, [%rd61+12];
	xor.b32  	%r5402, %r5402, %r3956;
	ld.global.u32 	%r3957, [%rd61+16];
	xor.b32  	%r5217, %r5217, %r3957;
$L__BB0_545:
	and.b32  	%r3959, %r3949, 2;
	setp.eq.s32 	%p395, %r3959, 0;
	@%p395 bra 	$L__BB0_547;
	ld.global.u32 	%r3960, [%rd61+20];
	xor.b32  	%r5221, %r5221, %r3960;
	ld.global.u32 	%r3961, [%rd61+24];
	xor.b32  	%r5404, %r5404, %r3961;
	ld.global.u32 	%r3962, [%rd61+28];
	xor.b32  	%r5403, %r5403, %r3962;
	ld.global.u32 	%r3963, [%rd61+32];
	xor.b32  	%r5402, %r5402, %r3963;
	ld.global.u32 	%r3964, [%rd61+36];
	xor.b32  	%r5217, %r5217, %r3964;
$L__BB0_547:
	and.b32  	%r3966, %r3949, 4;
	setp.eq.s32 	%p396, %r3966, 0;
	@%p396 bra 	$L__BB0_549;
	ld.global.u32 	%r3967, [%rd61+40];
	xor.b32  	%r5221, %r5221, %r3967;
	ld.global.u32 	%r3968, [%rd61+44];
	xor.b32  	%r5404, %r5404, %r3968;
	ld.global.u32 	%r3969, [%rd61+48];
	xor.b32  	%r5403, %r5403, %r3969;
	ld.global.u32 	%r3970, [%rd61+52];
	xor.b32  	%r5402, %r5402, %r3970;
	ld.global.u32 	%r3971, [%rd61+56];
	xor.b32  	%r5217, %r5217, %r3971;
$L__BB0_549:
	and.b32  	%r3973, %r3949, 8;
	setp.eq.s32 	%p397, %r3973, 0;
	@%p397 bra 	$L__BB0_551;
	ld.global.u32 	%r3974, [%rd61+60];
	xor.b32  	%r5221, %r5221, %r3974;
	ld.global.u32 	%r3975, [%rd61+64];
	xor.b32  	%r5404, %r5404, %r3975;
	ld.global.u32 	%r3976, [%rd61+68];
	xor.b32  	%r5403, %r5403, %r3976;
	ld.global.u32 	%r3977, [%rd61+72];
	xor.b32  	%r5402, %r5402, %r3977;
	ld.global.u32 	%r3978, [%rd61+76];
	xor.b32  	%r5217, %r5217, %r3978;
$L__BB0_551:
	and.b32  	%r3980, %r3949, 16;
	setp.eq.s32 	%p398, %r3980, 0;
	@%p398 bra 	$L__BB0_553;
	ld.global.u32 	%r3981, [%rd61+80];
	xor.b32  	%r5221, %r5221, %r3981;
	ld.global.u32 	%r3982, [%rd61+84];
	xor.b32  	%r5404, %r5404, %r3982;
	ld.global.u32 	%r3983, [%rd61+88];
	xor.b32  	%r5403, %r5403, %r3983;
	ld.global.u32 	%r3984, [%rd61+92];
	xor.b32  	%r5402, %r5402, %r3984;
	ld.global.u32 	%r3985, [%rd61+96];
	xor.b32  	%r5217, %r5217, %r3985;
$L__BB0_553:
	and.b32  	%r3987, %r3949, 32;
	setp.eq.s32 	%p399, %r3987, 0;
	@%p399 bra 	$L__BB0_555;
	ld.global.u32 	%r3988, [%rd61+100];
	xor.b32  	%r5221, %r5221, %r3988;
	ld.global.u32 	%r3989, [%rd61+104];
	xor.b32  	%r5404, %r5404, %r3989;
	ld.global.u32 	%r3990, [%rd61+108];
	xor.b32  	%r5403, %r5403, %r3990;
	ld.global.u32 	%r3991, [%rd61+112];
	xor.b32  	%r5402, %r5402, %r3991;
	ld.global.u32 	%r3992, [%rd61+116];
	xor.b32  	%r5217, %r5217, %r3992;
$L__BB0_555:
	and.b32  	%r3994, %r3949, 64;
	setp.eq.s32 	%p400, %r3994, 0;
	@%p400 bra 	$L__BB0_557;
	ld.global.u32 	%r3995, [%rd61+120];
	xor.b32  	%r5221, %r5221, %r3995;
	ld.global.u32 	%r3996, [%rd61+124];
	xor.b32  	%r5404, %r5404, %r3996;
	ld.global.u32 	%r3997, [%rd61+128];
	xor.b32  	%r5403, %r5403, %r3997;
	ld.global.u32 	%r3998, [%rd61+132];
	xor.b32  	%r5402, %r5402, %r3998;
	ld.global.u32 	%r3999, [%rd61+136];
	xor.b32  	%r5217, %r5217, %r3999;
$L__BB0_557:
	and.b32  	%r4001, %r3949, 128;
	setp.eq.s32 	%p401, %r4001, 0;
	@%p401 bra 	$L__BB0_559;
	ld.global.u32 	%r4002, [%rd61+140];
	xor.b32  	%r5221, %r5221, %r4002;
	ld.global.u32 	%r4003, [%rd61+144];
	xor.b32  	%r5404, %r5404, %r4003;
	ld.global.u32 	%r4004, [%rd61+148];
	xor.b32  	%r5403, %r5403, %r4004;
	ld.global.u32 	%r4005, [%rd61+152];
	xor.b32  	%r5402, %r5402, %r4005;
	ld.global.u32 	%r4006, [%rd61+156];
	xor.b32  	%r5217, %r5217, %r4006;
$L__BB0_559:
	and.b32  	%r4008, %r3949, 256;
	setp.eq.s32 	%p402, %r4008, 0;
	@%p402 bra 	$L__BB0_561;
	ld.global.u32 	%r4009, [%rd61+160];
	xor.b32  	%r5221, %r5221, %r4009;
	ld.global.u32 	%r4010, [%rd61+164];
	xor.b32  	%r5404, %r5404, %r4010;
	ld.global.u32 	%r4011, [%rd61+168];
	xor.b32  	%r5403, %r5403, %r4011;
	ld.global.u32 	%r4012, [%rd61+172];
	xor.b32  	%r5402, %r5402, %r4012;
	ld.global.u32 	%r4013, [%rd61+176];
	xor.b32  	%r5217, %r5217, %r4013;
$L__BB0_561:
	and.b32  	%r4015, %r3949, 512;
	setp.eq.s32 	%p403, %r4015, 0;
	@%p403 bra 	$L__BB0_563;
	ld.global.u32 	%r4016, [%rd61+180];
	xor.b32  	%r5221, %r5221, %r4016;
	ld.global.u32 	%r4017, [%rd61+184];
	xor.b32  	%r5404, %r5404, %r4017;
	ld.global.u32 	%r4018, [%rd61+188];
	xor.b32  	%r5403, %r5403, %r4018;
	ld.global.u32 	%r4019, [%rd61+192];
	xor.b32  	%r5402, %r5402, %r4019;
	ld.global.u32 	%r4020, [%rd61+196];
	xor.b32  	%r5217, %r5217, %r4020;
$L__BB0_563:
	and.b32  	%r4022, %r3949, 1024;
	setp.eq.s32 	%p404, %r4022, 0;
	@%p404 bra 	$L__BB0_565;
	ld.global.u32 	%r4023, [%rd61+200];
	xor.b32  	%r5221, %r5221, %r4023;
	ld.global.u32 	%r4024, [%rd61+204];
	xor.b32  	%r5404, %r5404, %r4024;
	ld.global.u32 	%r4025, [%rd61+208];
	xor.b32  	%r5403, %r5403, %r4025;
	ld.global.u32 	%r4026, [%rd61+212];
	xor.b32  	%r5402, %r5402, %r4026;
	ld.global.u32 	%r4027, [%rd61+216];
	xor.b32  	%r5217, %r5217, %r4027;
$L__BB0_565:
	and.b32  	%r4029, %r3949, 2048;
	setp.eq.s32 	%p405, %r4029, 0;
	@%p405 bra 	$L__BB0_567;
	ld.global.u32 	%r4030, [%rd61+220];
	xor.b32  	%r5221, %r5221, %r4030;
	ld.global.u32 	%r4031, [%rd61+224];
	xor.b32  	%r5404, %r5404, %r4031;
	ld.global.u32 	%r4032, [%rd61+228];
	xor.b32  	%r5403, %r5403, %r4032;
	ld.global.u32 	%r4033, [%rd61+232];
	xor.b32  	%r5402, %r5402, %r4033;
	ld.global.u32 	%r4034, [%rd61+236];
	xor.b32  	%r5217, %r5217, %r4034;
$L__BB0_567:
	and.b32  	%r4036, %r3949, 4096;
	setp.eq.s32 	%p406, %r4036, 0;
	@%p406 bra 	$L__BB0_569;
	ld.global.u32 	%r4037, [%rd61+240];
	xor.b32  	%r5221, %r5221, %r4037;
	ld.global.u32 	%r4038, [%rd61+244];
	xor.b32  	%r5404, %r5404, %r4038;
	ld.global.u32 	%r4039, [%rd61+248];
	xor.b32  	%r5403, %r5403, %r4039;
	ld.global.u32 	%r4040, [%rd61+252];
	xor.b32  	%r5402, %r5402, %r4040;
	ld.global.u32 	%r4041, [%rd61+256];
	xor.b32  	%r5217, %r5217, %r4041;
$L__BB0_569:
	and.b32  	%r4043, %r3949, 8192;
	setp.eq.s32 	%p407, %r4043, 0;
	@%p407 bra 	$L__BB0_571;
	ld.global.u32 	%r4044, [%rd61+260];
	xor.b32  	%r5221, %r5221, %r4044;
	ld.global.u32 	%r4045, [%rd61+264];
	xor.b32  	%r5404, %r5404, %r4045;
	ld.global.u32 	%r4046, [%rd61+268];
	xor.b32  	%r5403, %r5403, %r4046;
	ld.global.u32 	%r4047, [%rd61+272];
	xor.b32  	%r5402, %r5402, %r4047;
	ld.global.u32 	%r4048, [%rd61+276];
	xor.b32  	%r5217, %r5217, %r4048;
$L__BB0_571:
	and.b32  	%r4050, %r3949, 16384;
	setp.eq.s32 	%p408, %r4050, 0;
	@%p408 bra 	$L__BB0_573;
	ld.global.u32 	%r4051, [%rd61+280];
	xor.b32  	%r5221, %r5221, %r4051;
	ld.global.u32 	%r4052, [%rd61+284];
	xor.b32  	%r5404, %r5404, %r4052;
	ld.global.u32 	%r4053, [%rd61+288];
	xor.b32  	%r5403, %r5403, %r4053;
	ld.global.u32 	%r4054, [%rd61+292];
	xor.b32  	%r5402, %r5402, %r4054;
	ld.global.u32 	%r4055, [%rd61+296];
	xor.b32  	%r5217, %r5217, %r4055;
$L__BB0_573:
	and.b32  	%r4057, %r3949, 32768;
	setp.eq.s32 	%p409, %r4057, 0;
	@%p409 bra 	$L__BB0_575;
	ld.global.u32 	%r4058, [%rd61+300];
	xor.b32  	%r5221, %r5221, %r4058;
	ld.global.u32 	%r4059, [%rd61+304];
	xor.b32  	%r5404, %r5404, %r4059;
	ld.global.u32 	%r4060, [%rd61+308];
	xor.b32  	%r5403, %r5403, %r4060;
	ld.global.u32 	%r4061, [%rd61+312];
	xor.b32  	%r5402, %r5402, %r4061;
	ld.global.u32 	%r4062, [%rd61+316];
	xor.b32  	%r5217, %r5217, %r4062;
$L__BB0_575:
	add.s32 	%r5400, %r5400, 16;
	setp.ne.s32 	%p410, %r5400, 32;
	@%p410 bra 	$L__BB0_543;
	mad.lo.s32 	%r4063, %r5394, -31, %r2149;
	add.s32 	%r5394, %r4063, 1;
	setp.ne.s32 	%p411, %r5394, 5;
	@%p411 bra 	$L__BB0_542;
	st.local.u32 	[%rd5+4], %r5221;
	st.local.v2.u32 	[%rd5+8], {%r5404, %r5403};
	st.local.v2.u32 	[%rd5+16], {%r5402, %r5217};
$L__BB0_578:
	shr.u64 	%rd357, %rd56, 2;
	add.s32 	%r5204, %r5204, 1;
	setp.gt.u64 	%p412, %rd56, 3;
	@%p412 bra 	$L__BB0_466;
$L__BB0_579:
	shr.u32 	%r4064, %r5221, 2;
	xor.b32  	%r4065, %r4064, %r5221;
	shl.b32 	%r4066, %r4065, 1;
	xor.b32  	%r4067, %r4066, %r5217;
	xor.b32  	%r4068, %r4067, %r4065;
	add.s32 	%r4069, %r1784, %r4068;
	add.s32 	%r4070, %r4069, 1;
	and.b32  	%r4071, %r4070, 3;
	cvt.u64.u32 	%rd232, %r4071;
	mov.u64 	%rd233, d_sigma;
	add.s64 	%rd234, %rd233, %rd232;
	ld.const.u8 	%rs2, [%rd234];
	setp.eq.s16 	%p413, %rs2, %rs1;
	@%p413 bra 	$L__BB0_464;
	setp.eq.s32 	%p414, %r2439, 0;
	st.global.u8 	[%rd55], %rs2;
	@%p414 bra 	$L__BB0_585;
	mov.b64 	%rd358, 0;
$L__BB0_582:
	add.s64 	%rd236, %rd25, %rd358;
	mov.b16 	%rs97, 0;
	st.global.u8 	[%rd236], %rs97;
	add.s64 	%rd358, %rd358, 1;
	setp.lt.u64 	%p415, %rd358, %rd26;
	@%p415 bra 	$L__BB0_582;
	mov.b64 	%rd359, 0;
$L__BB0_584:
	add.s64 	%rd238, %rd29, %rd359;
	mov.b16 	%rs98, 0;
	st.global.u8 	[%rd238], %rs98;
	add.s64 	%rd359, %rd359, 1;
	setp.lt.u64 	%p416, %rd359, %rd26;
	@%p416 bra 	$L__BB0_584;
$L__BB0_585:
	setp.lt.s32 	%p417, %r2439, 1;
	mov.b32 	%r5510, 0;
	@%p417 bra 	$L__BB0_626;
	@%p341 bra 	$L__BB0_615;
	mov.b32 	%r5485, 0;
	mov.u32 	%r5510, %r5485;
$L__BB0_588:
	setp.lt.u32 	%p442, %r1189, 7;
	mul.lo.s32 	%r2325, %r5485, %r2440;
	mov.b32 	%r5493, 0;
	mov.u32 	%r5498, %r5493;
	@%p442 bra 	$L__BB0_591;
	mov.b32 	%r5487, 0;
	mov.u32 	%r5498, %r5487;
$L__BB0_590:
	.pragma "nounroll";
	cvt.u64.u32 	%rd251, %r5487;
	add.s64 	%rd252, %rd38, %rd251;
	ld.global.u8 	%rs99, [%rd252];
	add.s32 	%r4131, %r5487, %r2325;
	cvt.u64.u32 	%rd253, %r4131;
	add.s64 	%rd254, %rd2, %rd253;
	ld.global.u8 	%rs100, [%rd254];
	setp.ne.s16 	%p443, %rs99, %rs100;
	selp.u32 	%r4132, 1, 0, %p443;
	add.s32 	%r4133, %r5498, %r4132;
	ld.global.u8 	%rs101, [%rd252+1];
	ld.global.u8 	%rs102, [%rd254+1];
	setp.ne.s16 	%p444, %rs101, %rs102;
	selp.u32 	%r4134, 1, 0, %p444;
	add.s32 	%r4135, %r4133, %r4134;
	ld.global.u8 	%rs103, [%rd252+2];
	ld.global.u8 	%rs104, [%rd254+2];
	setp.ne.s16 	%p445, %rs103, %rs104;
	selp.u32 	%r4136, 1, 0, %p445;
	add.s32 	%r4137, %r4135, %r4136;
	ld.global.u8 	%rs105, [%rd252+3];
	ld.global.u8 	%rs106, [%rd254+3];
	setp.ne.s16 	%p446, %rs105, %rs106;
	selp.u32 	%r4138, 1, 0, %p446;
	add.s32 	%r4139, %r4137, %r4138;
	ld.global.u8 	%rs107, [%rd252+4];
	ld.global.u8 	%rs108, [%rd254+4];
	setp.ne.s16 	%p447, %rs107, %rs108;
	selp.u32 	%r4140, 1, 0, %p447;
	add.s32 	%r4141, %r4139, %r4140;
	ld.global.u8 	%rs109, [%rd252+5];
	ld.global.u8 	%rs110, [%rd254+5];
	setp.ne.s16 	%p448, %rs109, %rs110;
	selp.u32 	%r4142, 1, 0, %p448;
	add.s32 	%r4143, %r4141, %r4142;
	ld.global.u8 	%rs111, [%rd252+6];
	ld.global.u8 	%rs112, [%rd254+6];
	setp.ne.s16 	%p449, %rs111, %rs112;
	selp.u32 	%r4144, 1, 0, %p449;
	add.s32 	%r4145, %r4143, %r4144;
	ld.global.u8 	%rs113, [%rd252+7];
	ld.global.u8 	%rs114, [%rd254+7];
	setp.ne.s16 	%p450, %rs113, %rs114;
	selp.u32 	%r4146, 1, 0, %p450;
	add.s32 	%r5498, %r4145, %r4146;
	add.s32 	%r5487, %r5487, 8;
	setp.ne.s32 	%p451, %r5487, %r1195;
	mov.u32 	%r5493, %r1195;
	@%p451 bra 	$L__BB0_590;
$L__BB0_591:
	setp.eq.s32 	%p452, %r1191, 0;
	@%p452 bra 	$L__BB0_599;
	add.s32 	%r4148, %r1191, -1;
	setp.lt.u32 	%p453, %r4148, 3;
	@%p453 bra 	$L__BB0_594;
	cvt.u64.u32 	%rd255, %r5493;
	add.s64 	%rd256, %rd38, %rd255;
	ld.global.u8 	%rs115, [%rd256];
	add.s32 	%r4149, %r5493, %r2325;
	cvt.u64.u32 	%rd257, %r4149;
	add.s64 	%rd258, %rd2, %rd257;
	ld.global.u8 	%rs116, [%rd258];
	setp.ne.s16 	%p454, %rs115, %rs116;
	selp.u32 	%r4150, 1, 0, %p454;
	add.s32 	%r4151, %r5498, %r4150;
	ld.global.u8 	%rs117, [%rd256+1];
	cvt.u64.u32 	%rd259, %r2325;
	add.s64 	%rd260, %rd255, %rd259;
	add.s64 	%rd261, %rd2, %rd260;
	ld.global.u8 	%rs118, [%rd261+1];
	setp.ne.s16 	%p455, %rs117, %rs118;
	selp.u32 	%r4152, 1, 0, %p455;
	add.s32 	%r4153, %r4151, %r4152;
	ld.global.u8 	%rs119, [%rd256+2];
	ld.global.u8 	%rs120, [%rd261+2];
	setp.ne.s16 	%p456, %rs119, %rs120;
	selp.u32 	%r4154, 1, 0, %p456;
	add.s32 	%r4155, %r4153, %r4154;
	ld.global.u8 	%rs121, [%rd256+3];
	ld.global.u8 	%rs122, [%rd261+3];
	setp.ne.s16 	%p457, %rs121, %rs122;
	selp.u32 	%r4156, 1, 0, %p457;
	add.s32 	%r5498, %r4155, %r4156;
	add.s32 	%r5493, %r5493, 4;
$L__BB0_594:
	setp.eq.s32 	%p458, %r1193, 0;
	@%p458 bra 	$L__BB0_599;
	setp.eq.s32 	%p459, %r1193, 1;
	@%p459 bra 	$L__BB0_597;
	cvt.u64.u32 	%rd262, %r5493;
	add.s64 	%rd263, %rd38, %rd262;
	ld.global.u8 	%rs123, [%rd263];
	add.s32 	%r4158, %r5493, %r2325;
	cvt.u64.u32 	%rd264, %r4158;
	add.s64 	%rd265, %rd2, %rd264;
	ld.global.u8 	%rs124, [%rd265];
	setp.ne.s16 	%p460, %rs123, %rs124;
	selp.u32 	%r4159, 1, 0, %p460;
	add.s32 	%r4160, %r5498, %r4159;
	ld.global.u8 	%rs125, [%rd263+1];
	cvt.u64.u32 	%rd266, %r2325;
	add.s64 	%rd267, %rd262, %rd266;
	add.s64 	%rd268, %rd2, %rd267;
	ld.global.u8 	%rs126, [%rd268+1];
	setp.ne.s16 	%p461, %rs125, %rs126;
	selp.u32 	%r4161, 1, 0, %p461;
	add.s32 	%r5498, %r4160, %r4161;
	add.s32 	%r5493, %r5493, 2;
$L__BB0_597:
	and.b32  	%r4162, %r2440, 1;
	setp.eq.b32 	%p462, %r4162, 1;
	not.pred 	%p463, %p462;
	@%p463 bra 	$L__BB0_599;
	cvt.u64.u32 	%rd269, %r5493;
	add.s64 	%rd270, %rd38, %rd269;
	ld.global.u8 	%rs127, [%rd270];
	add.s32 	%r4163, %r5493, %r2325;
	cvt.u64.u32 	%rd271, %r4163;
	add.s64 	%rd272, %rd2, %rd271;
	ld.global.u8 	%rs128, [%rd272];
	setp.ne.s16 	%p464, %rs127, %rs128;
	selp.u32 	%r4164, 1, 0, %p464;
	add.s32 	%r5498, %r5498, %r4164;
$L__BB0_599:
	mul.wide.u32 	%rd273, %r5485, 4;
	add.s64 	%rd274, %rd25, %rd273;
	st.global.u32 	[%rd274], %r5498;
	sub.s32 	%r4165, %r2440, %r5498;
	add.s64 	%rd275, %rd29, %rd273;
	st.global.u32 	[%rd275], %r4165;
	ld.global.u32 	%r4166, [%rd274];
	setp.lt.s32 	%p465, %r4166, %r1089;
	selp.u32 	%r4167, 1, 0, %p465;
	add.s32 	%r5510, %r5510, %r4167;
	add.s32 	%r5485, %r5485, 1;
	setp.eq.s32 	%p466, %r5485, %r2439;
	@%p466 bra 	$L__BB0_626;
	bra.uni 	$L__BB0_588;
$L__BB0_600:
	setp.lt.s32 	%p578, %r2439, 1;
	mov.f32 	%f45, 0f00000000;
	@%p578 bra 	$L__BB0_712;
	setp.lt.s32 	%p579, %r2440, 1;
	@%p579 bra 	$L__BB0_710;
	add.s32 	%r1198, %r2440, -1;
	and.b32  	%r1199, %r2440, 7;
	add.s32 	%r1200, %r1199, -1;
	and.b32  	%r1201, %r2440, 3;
	and.b32  	%r1202, %r2440, 2147483640;
	and.b32  	%r1203, %r2440, 1;
	neg.s32 	%r1204, %r1202;
	add.s64 	%rd311, %rd17, %rd4;
	add.s64 	%rd39, %rd311, 3;
	add.s64 	%rd40, %rd2, 3;
	mov.b32 	%r4894, 0;
	mov.u32 	%r5529, %r4894;
$L__BB0_603:
	setp.lt.u32 	%p581, %r1198, 7;
	mul.lo.s32 	%r1207, %r4894, %r2440;
	mov.b32 	%r4902, 0;
	mov.u32 	%r4907, %r4902;
	@%p581 bra 	$L__BB0_606;
	cvt.u64.u32 	%rd312, %r1207;
	add.s64 	%rd354, %rd40, %rd312;
	mov.b32 	%r4907, 0;
	mov.u64 	%rd355, %rd39;
	mov.u32 	%r4896, %r1204;
$L__BB0_605:
	.pragma "nounroll";
	ld.global.u8 	%rs191, [%rd355+-3];
	ld.global.u8 	%rs192, [%rd354+-3];
	setp.ne.s16 	%p582, %rs191, %rs192;
	selp.u32 	%r4240, 1, 0, %p582;
	add.s32 	%r4241, %r4907, %r4240;
	ld.global.u8 	%rs193, [%rd355+-2];
	ld.global.u8 	%rs194, [%rd354+-2];
	setp.ne.s16 	%p583, %rs193, %rs194;
	selp.u32 	%r4242, 1, 0, %p583;
	add.s32 	%r4243, %r4241, %r4242;
	ld.global.u8 	%rs195, [%rd355+-1];
	ld.global.u8 	%rs196, [%rd354+-1];
	setp.ne.s16 	%p584, %rs195, %rs196;
	selp.u32 	%r4244, 1, 0, %p584;
	add.s32 	%r4245, %r4243, %r4244;
	ld.global.u8 	%rs197, [%rd355];
	ld.global.u8 	%rs198, [%rd354];
	setp.ne.s16 	%p585, %rs197, %rs198;
	selp.u32 	%r4246, 1, 0, %p585;
	add.s32 	%r4247, %r4245, %r4246;
	ld.global.u8 	%rs199, [%rd355+1];
	ld.global.u8 	%rs200, [%rd354+1];
	setp.ne.s16 	%p586, %rs199, %rs200;
	selp.u32 	%r4248, 1, 0, %p586;
	add.s32 	%r4249, %r4247, %r4248;
	ld.global.u8 	%rs201, [%rd355+2];
	ld.global.u8 	%rs202, [%rd354+2];
	setp.ne.s16 	%p587, %rs201, %rs202;
	selp.u32 	%r4250, 1, 0, %p587;
	add.s32 	%r4251, %r4249, %r4250;
	ld.global.u8 	%rs203, [%rd355+3];
	ld.global.u8 	%rs204, [%rd354+3];
	setp.ne.s16 	%p588, %rs203, %rs204;
	selp.u32 	%r4252, 1, 0, %p588;
	add.s32 	%r4253, %r4251, %r4252;
	ld.global.u8 	%rs205, [%rd355+4];
	ld.global.u8 	%rs206, [%rd354+4];
	setp.ne.s16 	%p589, %rs205, %rs206;
	selp.u32 	%r4254, 1, 0, %p589;
	add.s32 	%r4907, %r4253, %r4254;
	add.s32 	%r4896, %r4896, 8;
	add.s64 	%rd355, %rd355, 8;
	add.s64 	%rd354, %rd354, 8;
	setp.ne.s32 	%p590, %r4896, 0;
	mov.u32 	%r4902, %r1202;
	@%p590 bra 	$L__BB0_605;
$L__BB0_606:
	setp.eq.s32 	%p591, %r1199, 0;
	@%p591 bra 	$L__BB0_614;
	setp.lt.u32 	%p592, %r1200, 3;
	@%p592 bra 	$L__BB0_609;
	cvt.u64.u32 	%rd313, %r4902;
	add.s64 	%rd314, %rd313, %rd17;
	add.s64 	%rd315, %rd4, %rd314;
	ld.global.u8 	%rs207, [%rd315];
	add.s32 	%r4256, %r4902, %r1207;
	cvt.u64.u32 	%rd316, %r4256;
	add.s64 	%rd317, %rd2, %rd316;
	ld.global.u8 	%rs208, [%rd317];
	setp.ne.s16 	%p593, %rs207, %rs208;
	selp.u32 	%r4257, 1, 0, %p593;
	add.s32 	%r4258, %r4907, %r4257;
	ld.global.u8 	%rs209, [%rd315+1];
	cvt.u64.u32 	%rd318, %r1207;
	add.s64 	%rd319, %rd313, %rd318;
	add.s64 	%rd320, %rd2, %rd319;
	ld.global.u8 	%rs210, [%rd320+1];
	setp.ne.s16 	%p594, %rs209, %rs210;
	selp.u32 	%r4259, 1, 0, %p594;
	add.s32 	%r4260, %r4258, %r4259;
	ld.global.u8 	%rs211, [%rd315+2];
	ld.global.u8 	%rs212, [%rd320+2];
	setp.ne.s16 	%p595, %rs211, %rs212;
	selp.u32 	%r4261, 1, 0, %p595;
	add.s32 	%r4262, %r4260, %r4261;
	ld.global.u8 	%rs213, [%rd315+3];
	ld.global.u8 	%rs214, [%rd320+3];
	setp.ne.s16 	%p596, %rs213, %rs214;
	selp.u32 	%r4263, 1, 0, %p596;
	add.s32 	%r4907, %r4262, %r4263;
	add.s32 	%r4902, %r4902, 4;
$L__BB0_609:
	setp.eq.s32 	%p597, %r1201, 0;
	@%p597 bra 	$L__BB0_614;
	setp.eq.s32 	%p598, %r1201, 1;
	@%p598 bra 	$L__BB0_612;
	cvt.u64.u32 	%rd321, %r4902;
	add.s64 	%rd322, %rd321, %rd17;
	add.s64 	%rd323, %rd4, %rd322;
	ld.global.u8 	%rs215, [%rd323];
	add.s32 	%r4265, %r4902, %r1207;
	cvt.u64.u32 	%rd324, %r4265;
	add.s64 	%rd325, %rd2, %rd324;
	ld.global.u8 	%rs216, [%rd325];
	setp.ne.s16 	%p599, %rs215, %rs216;
	selp.u32 	%r4266, 1, 0, %p599;
	add.s32 	%r4267, %r4907, %r4266;
	ld.global.u8 	%rs217, [%rd323+1];
	cvt.u64.u32 	%rd326, %r1207;
	add.s64 	%rd327, %rd321, %rd326;
	add.s64 	%rd328, %rd2, %rd327;
	ld.global.u8 	%rs218, [%rd328+1];
	setp.ne.s16 	%p600, %rs217, %rs218;
	selp.u32 	%r4268, 1, 0, %p600;
	add.s32 	%r4907, %r4267, %r4268;
	add.s32 	%r4902, %r4902, 2;
$L__BB0_612:
	setp.eq.s32 	%p601, %r1203, 0;
	@%p601 bra 	$L__BB0_614;
	cvt.u64.u32 	%rd329, %r4902;
	add.s64 	%rd330, %rd329, %rd17;
	add.s64 	%rd331, %rd4, %rd330;
	ld.global.u8 	%rs219, [%rd331];
	add.s32 	%r4269, %r4902, %r1207;
	cvt.u64.u32 	%rd332, %r4269;
	add.s64 	%rd333, %rd2, %rd332;
	ld.global.u8 	%rs220, [%rd333];
	setp.ne.s16 	%p602, %rs219, %rs220;
	selp.u32 	%r4270, 1, 0, %p602;
	add.s32 	%r4907, %r4907, %r4270;
$L__BB0_614:
	cvt.rn.f32.u32 	%f36, %r4907;
	setp.le.f32 	%p603, %f1, %f36;
	selp.u32 	%r4271, 1, 0, %p603;
	add.s32 	%r5529, %r5529, %r4271;
	add.s32 	%r4894, %r4894, 1;
	setp.eq.s32 	%p604, %r4894, %r2439;
	@%p604 bra 	$L__BB0_711;
	bra.uni 	$L__BB0_603;
$L__BB0_615:
	add.s32 	%r4075, %r2439, -1;
	setp.lt.u32 	%p419, %r4075, 7;
	mov.b32 	%r5505, 0;
	mov.u32 	%r5510, %r5505;
	@%p419 bra 	$L__BB0_618;
	mov.b32 	%r5499, 0;
	mov.u32 	%r5510, %r5499;
$L__BB0_617:
	.pragma "nounroll";
	mul.wide.u32 	%rd239, %r5499, 4;
	add.s64 	%rd240, %rd25, %rd239;
	mov.b32 	%r4077, 0;
	st.global.u32 	[%rd240], %r4077;
	add.s64 	%rd241, %rd29, %rd239;
	st.global.u32 	[%rd241], %r2440;
	ld.global.u32 	%r4078, [%rd240];
	setp.lt.s32 	%p420, %r4078, %r1089;
	selp.u32 	%r4079, 1, 0, %p420;
	add.s32 	%r4080, %r5510, %r4079;
	st.global.u32 	[%rd240+4], %r4077;
	st.global.u32 	[%rd241+4], %r2440;
	ld.global.u32 	%r4081, [%rd240+4];
	setp.lt.s32 	%p421, %r4081, %r1089;
	selp.u32 	%r4082, 1, 0, %p421;
	add.s32 	%r4083, %r4080, %r4082;
	st.global.u32 	[%rd240+8], %r4077;
	st.global.u32 	[%rd241+8], %r2440;
	ld.global.u32 	%r4084, [%rd240+8];
	setp.lt.s32 	%p422, %r4084, %r1089;
	selp.u32 	%r4085, 1, 0, %p422;
	add.s32 	%r4086, %r4083, %r4085;
	st.global.u32 	[%rd240+12], %r4077;
	st.global.u32 	[%rd241+12], %r2440;
	ld.global.u32 	%r4087, [%rd240+12];
	setp.lt.s32 	%p423, %r4087, %r1089;
	selp.u32 	%r4088, 1, 0, %p423;
	add.s32 	%r4089, %r4086, %r4088;
	st.global.u32 	[%rd240+16], %r4077;
	st.global.u32 	[%rd241+16], %r2440;
	ld.global.u32 	%r4090, [%rd240+16];
	setp.lt.s32 	%p424, %r4090, %r1089;
	selp.u32 	%r4091, 1, 0, %p424;
	add.s32 	%r4092, %r4089, %r4091;
	st.global.u32 	[%rd240+20], %r4077;
	st.global.u32 	[%rd241+20], %r2440;
	ld.global.u32 	%r4093, [%rd240+20];
	setp.lt.s32 	%p425, %r4093, %r1089;
	selp.u32 	%r4094, 1, 0, %p425;
	add.s32 	%r4095, %r4092, %r4094;
	st.global.u32 	[%rd240+24], %r4077;
	st.global.u32 	[%rd241+24], %r2440;
	ld.global.u32 	%r4096, [%rd240+24];
	setp.lt.s32 	%p426, %r4096, %r1089;
	selp.u32 	%r4097, 1, 0, %p426;
	add.s32 	%r4098, %r4095, %r4097;
	st.global.u32 	[%rd240+28], %r4077;
	st.global.u32 	[%rd241+28], %r2440;
	ld.global.u32 	%r4099, [%rd240+28];
	setp.lt.s32 	%p427, %r4099, %r1089;
	selp.u32 	%r4100, 1, 0, %p427;
	add.s32 	%r5510, %r4098, %r4100;
	add.s32 	%r5499, %r5499, 8;
	and.b32  	%r5505, %r2439, 2147483640;
	setp.ne.s32 	%p428, %r5499, %r5505;
	@%p428 bra 	$L__BB0_617;
$L__BB0_618:
	setp.eq.s32 	%p429, %r1192, 0;
	@%p429 bra 	$L__BB0_626;
	add.s32 	%r4102, %r1192, -1;
	setp.lt.u32 	%p430, %r4102, 3;
	@%p430 bra 	$L__BB0_621;
	mul.wide.u32 	%rd242, %r5505, 4;
	add.s64 	%rd243, %rd25, %rd242;
	mov.b32 	%r4103, 0;
	st.global.u32 	[%rd243], %r4103;
	add.s64 	%rd244, %rd29, %rd242;
	st.global.u32 	[%rd244], %r2440;
	ld.global.u32 	%r4104, [%rd243];
	setp.lt.s32 	%p431, %r4104, %r1089;
	selp.u32 	%r4105, 1, 0, %p431;
	add.s32 	%r4106, %r5510, %r4105;
	st.global.u32 	[%rd243+4], %r4103;
	st.global.u32 	[%rd244+4], %r2440;
	ld.global.u32 	%r4107, [%rd243+4];
	setp.lt.s32 	%p432, %r4107, %r1089;
	selp.u32 	%r4108, 1, 0, %p432;
	add.s32 	%r4109, %r4106, %r4108;
	st.global.u32 	[%rd243+8], %r4103;
	st.global.u32 	[%rd244+8], %r2440;
	ld.global.u32 	%r4110, [%rd243+8];
	setp.lt.s32 	%p433, %r4110, %r1089;
	selp.u32 	%r4111, 1, 0, %p433;
	add.s32 	%r4112, %r4109, %r4111;
	st.global.u32 	[%rd243+12], %r4103;
	st.global.u32 	[%rd244+12], %r2440;
	ld.global.u32 	%r4113, [%rd243+12];
	setp.lt.s32 	%p434, %r4113, %r1089;
	selp.u32 	%r4114, 1, 0, %p434;
	add.s32 	%r5510, %r4112, %r4114;
	add.s32 	%r5505, %r5505, 4;
$L__BB0_621:
	and.b32  	%r4116, %r2439, 3;
	setp.eq.s32 	%p435, %r4116, 0;
	@%p435 bra 	$L__BB0_626;
	setp.eq.s32 	%p436, %r4116, 1;
	@%p436 bra 	$L__BB0_624;
	mul.wide.u32 	%rd245, %r5505, 4;
	add.s64 	%rd246, %rd25, %rd245;
	mov.b32 	%r4117, 0;
	st.global.u32 	[%rd246], %r4117;
	add.s64 	%rd247, %rd29, %rd245;
	st.global.u32 	[%rd247], %r2440;
	ld.global.u32 	%r4118, [%rd246];
	setp.lt.s32 	%p437, %r4118, %r1089;
	selp.u32 	%r4119, 1, 0, %p437;
	add.s32 	%r4120, %r5510, %r4119;
	st.global.u32 	[%rd246+4], %r4117;
	st.global.u32 	[%rd247+4], %r2440;
	ld.global.u32 	%r4121, [%rd246+4];
	setp.lt.s32 	%p438, %r4121, %r1089;
	selp.u32 	%r4122, 1, 0, %p438;
	add.s32 	%r5510, %r4120, %r4122;
	add.s32 	%r5505, %r5505, 2;
$L__BB0_624:
	and.b32  	%r4123, %r2439, 1;
	setp.eq.b32 	%p439, %r4123, 1;
	not.pred 	%p440, %p439;
	@%p440 bra 	$L__BB0_626;
	mul.wide.u32 	%rd248, %r5505, 4;
	add.s64 	%rd249, %rd25, %rd248;
	mov.b32 	%r4124, 0;
	st.global.u32 	[%rd249], %r4124;
	add.s64 	%rd250, %rd29, %rd248;
	st.global.u32 	[%rd250], %r2440;
	ld.global.u32 	%r4125, [%rd249];
	setp.lt.s32 	%p441, %r4125, %r1089;
	selp.u32 	%r4126, 1, 0, %p441;
	add.s32 	%r5510, %r5510, %r4126;
$L__BB0_626:
	setp.eq.s32 	%p467, %r5510, 0;
	mov.b32 	%r5520, 0;
	@%p467 bra 	$L__BB0_679;
	mov.f64 	%fd274, 0d0000000000000000;
	@%p417 bra 	$L__BB0_678;
	mov.f64 	%fd274, 0d0000000000000000;
	mov.b32 	%r5511, 0;
	ld.global.u64 	%rd67, [d_T_table];
$L__BB0_629:
	mul.wide.u32 	%rd68, %r5511, 4;
	add.s64 	%rd276, %rd25, %rd68;
	ld.global.u32 	%r4170, [%rd276];
	setp.ge.s32 	%p469, %r4170, %r1089;
	@%p469 bra 	$L__BB0_677;
	add.s64 	%rd69, %rd29, %rd68;
	mov.b32 	%r5519, 1;
	mov.b32 	%r5512, 0;
$L__BB0_631:
	setp.eq.s32 	%p470, %r5511, %r5512;
	@%p470 bra 	$L__BB0_675;
	mul.wide.u32 	%rd277, %r5512, 4;
	add.s64 	%rd278, %rd29, %rd277;
	ld.global.u32 	%r5516, [%rd278];
	ld.global.u32 	%r2371, [%rd69];
	setp.ge.s32 	%p471, %r5516, %r2371;
	mov.f64 	%fd273, 0d0000000000000000;
	@%p471 bra 	$L__BB0_674;
	setp.lt.s32 	%p472, %r1188, 0;
	setp.lt.s32 	%p473, %r2371, 0;
	setp.ge.s32 	%p474, %r2371, %r2438;
	or.pred  	%p2, %p473, %p474;
	mul.lo.s32 	%r2372, %r2371, %r2437;
	cvt.rn.f64.s32 	%fd176, %r2371;
	{
	.reg .b32 %temp; 
	mov.b64 	{%temp, %r4173}, %fd176;
	}
	shr.u32 	%r4174, %r4173, 20;
	and.b32  	%r4175, %r4174, 2047;
	add.s32 	%r4176, %r4175, -1012;
	mov.b64 	%rd279, %fd176;
	shl.b64 	%rd280, %rd279, %r4176;
	setp.eq.s64 	%p475, %rd280, -9223372036854775808;
	{ // callseq 1, 0
	.param .b64 param0;
	st.param.f64 	[param0], %fd176;
	.param .b64 retval0;
	call.uni (retval0), 
	__internal_accurate_pow, 
	(
	param0
	);
	ld.param.f64 	%fd177, [retval0];
	} // callseq 1
	neg.f64 	%fd179, %fd177;
	selp.f64 	%fd180, %fd179, %fd177, %p475;
	selp.f64 	%fd181, %fd180, %fd177, %p472;
	setp.eq.s32 	%p476, %r2371, 0;
	selp.f64 	%fd60, 0d3FF0000000000000, %fd181, %p476;
	add.s32 	%r4177, %r5516, 1;
	max.s32 	%r4178, %r2371, %r4177;
	sub.s32 	%r2373, %r4178, %r5516;
	and.b32  	%r2374, %r2373, 7;
	sub.s32 	%r4179, %r5516, %r4178;
	setp.gt.u32 	%p477, %r4179, -8;
	mov.f64 	%fd273, 0d0000000000000000;
	@%p477 bra 	$L__BB0_652;
	and.b32  	%r2375, %r2373, -8;
	mov.b32 	%r5515, 0;
	mov.f64 	%fd273, 0d0000000000000000;
$L__BB0_635:
	.pragma "nounroll";
	add.s32 	%r2378, %r5516, %r2436;
	setp.lt.s32 	%p478, %r2378, 0;
	setp.ge.s32 	%p479, %r2378, %r2437;
	or.pred  	%p480, %p478, %p479;
	or.pred  	%p482, %p2, %p480;
	add.s32 	%r4181, %r2372, %r2378;
	mul.wide.s32 	%rd282, %r4181, 4;
	add.s64 	%rd70, %rd67, %rd282;
	mov.f64 	%fd252, 0d0000000000000000;
	@%p482 bra 	$L__BB0_637;
	ld.u32 	%r4182, [%rd70];
	cvt.rn.f64.s32 	%fd252, %r4182;
$L__BB0_637:
	div.rn.f64 	%fd185, %fd252, %fd60;
	add.f64 	%fd64, %fd273, %fd185;
	add.s32 	%r4183, %r2378, 1;
	setp.lt.s32 	%p483, %r4183, 0;
	setp.ge.s32 	%p484, %r4183, %r2437;
	or.pred  	%p485, %p483, %p484;
	or.pred  	%p486, %p2, %p485;
	mov.f64 	%fd253, 0d0000000000000000;
	@%p486 bra 	$L__BB0_639;
	ld.u32 	%r4184, [%rd70+4];
	cvt.rn.f64.s32 	%fd253, %r4184;
$L__BB0_639:
	div.rn.f64 	%fd187, %fd253, %fd60;
	add.f64 	%fd67, %fd64, %fd187;
	add.s32 	%r4185, %r2378, 2;
	setp.lt.s32 	%p487, %r4185, 0;
	setp.ge.s32 	%p488, %r4185, %r2437;
	or.pred  	%p489, %p487, %p488;
	or.pred  	%p490, %p2, %p489;
	mov.f64 	%fd254, 0d0000000000000000;
	@%p490 bra 	$L__BB0_641;
	ld.u32 	%r4186, [%rd70+8];
	cvt.rn.f64.s32 	%fd254, %r4186;
$L__BB0_641:
	div.rn.f64 	%fd189, %fd254, %fd60;
	add.f64 	%fd70, %fd67, %fd189;
	add.s32 	%r4187, %r2378, 3;
	setp.lt.s32 	%p491, %r4187, 0;
	setp.ge.s32 	%p492, %r4187, %r2437;
	or.pred  	%p493, %p491, %p492;
	or.pred  	%p494, %p2, %p493;
	mov.f64 	%fd255, 0d0000000000000000;
	@%p494 bra 	$L__BB0_643;
	ld.u32 	%r4188, [%rd70+12];
	cvt.rn.f64.s32 	%fd255, %r4188;
$L__BB0_643:
	div.rn.f64 	%fd191, %fd255, %fd60;
	add.f64 	%fd73, %fd70, %fd191;
	add.s32 	%r4189, %r2378, 4;
	setp.lt.s32 	%p495, %r4189, 0;
	setp.ge.s32 	%p496, %r4189, %r2437;
	or.pred  	%p497, %p495, %p496;
	or.pred  	%p498, %p2, %p497;
	mov.f64 	%fd256, 0d0000000000000000;
	@%p498 bra 	$L__BB0_645;
	ld.u32 	%r4190, [%rd70+16];
	cvt.rn.f64.s32 	%fd256, %r4190;
$L__BB0_645:
	div.rn.f64 	%fd193, %fd256, %fd60;
	add.f64 	%fd76, %fd73, %fd193;
	add.s32 	%r4191, %r2378, 5;
	setp.lt.s32 	%p499, %r4191, 0;
	setp.ge.s32 	%p500, %r4191, %r2437;
	or.pred  	%p501, %p499, %p500;
	or.pred  	%p502, %p2, %p501;
	mov.f64 	%fd257, 0d0000000000000000;
	@%p502 bra 	$L__BB0_647;
	ld.u32 	%r4192, [%rd70+20];
	cvt.rn.f64.s32 	%fd257, %r4192;
$L__BB0_647:
	div.rn.f64 	%fd195, %fd257, %fd60;
	add.f64 	%fd79, %fd76, %fd195;
	add.s32 	%r4193, %r2378, 6;
	setp.lt.s32 	%p503, %r4193, 0;
	setp.ge.s32 	%p504, %r4193, %r2437;
	or.pred  	%p505, %p503, %p504;
	or.pred  	%p506, %p2, %p505;
	mov.f64 	%fd258, 0d0000000000000000;
	@%p506 bra 	$L__BB0_649;
	ld.u32 	%r4194, [%rd70+24];
	cvt.rn.f64.s32 	%fd258, %r4194;
$L__BB0_649:
	div.rn.f64 	%fd197, %fd258, %fd60;
	add.f64 	%fd82, %fd79, %fd197;
	add.s32 	%r4195, %r2378, 7;
	setp.lt.s32 	%p507, %r4195, 0;
	setp.ge.s32 	%p508, %r4195, %r2437;
	or.pred  	%p509, %p507, %p508;
	or.pred  	%p510, %p2, %p509;
	mov.f64 	%fd259, 0d0000000000000000;
	@%p510 bra 	$L__BB0_651;
	ld.u32 	%r4196, [%rd70+28];
	cvt.rn.f64.s32 	%fd259, %r4196;
$L__BB0_651:
	div.rn.f64 	%fd198, %fd259, %fd60;
	add.f64 	%fd273, %fd82, %fd198;
	add.s32 	%r5516, %r5516, 8;
	add.s32 	%r5515, %r5515, 8;
	setp.ne.s32 	%p511, %r5515, %r2375;
	@%p511 bra 	$L__BB0_635;
$L__BB0_652:
	setp.eq.s32 	%p512, %r2374, 0;
	@%p512 bra 	$L__BB0_674;
	and.b32  	%r2382, %r2373, 3;
	setp.lt.u32 	%p513, %r2374, 4;
	@%p513 bra 	$L__BB0_663;
	add.s32 	%r2383, %r5516, %r2436;
	setp.lt.s32 	%p514, %r2383, 0;
	setp.ge.s32 	%p515, %r2383, %r2437;
	or.pred  	%p516, %p514, %p515;
	or.pred  	%p518, %p2, %p516;
	add.s32 	%r4197, %r2372, %r2383;
	mul.wide.s32 	%rd283, %r4197, 4;
	add.s64 	%rd71, %rd67, %rd283;
	mov.f64 	%fd262, 0d0000000000000000;
	@%p518 bra 	$L__BB0_656;
	ld.u32 	%r4198, [%rd71];
	cvt.rn.f64.s32 	%fd262, %r4198;
$L__BB0_656:
	div.rn.f64 	%fd202, %fd262, %fd60;
	add.f64 	%fd90, %fd273, %fd202;
	add.s32 	%r4199, %r2383, 1;
	setp.lt.s32 	%p519, %r4199, 0;
	setp.ge.s32 	%p520, %r4199, %r2437;
	or.pred  	%p521, %p519, %p520;
	or.pred  	%p522, %p2, %p521;
	mov.f64 	%fd263, 0d0000000000000000;
	@%p522 bra 	$L__BB0_658;
	ld.u32 	%r4200, [%rd71+4];
	cvt.rn.f64.s32 	%fd263, %r4200;
$L__BB0_658:
	div.rn.f64 	%fd204, %fd263, %fd60;
	add.f64 	%fd93, %fd90, %fd204;
	add.s32 	%r4201, %r2383, 2;
	setp.lt.s32 	%p523, %r4201, 0;
	setp.ge.s32 	%p524, %r4201, %r2437;
	or.pred  	%p525, %p523, %p524;
	or.pred  	%p526, %p2, %p525;
	mov.f64 	%fd264, 0d0000000000000000;
	@%p526 bra 	$L__BB0_660;
	ld.u32 	%r4202, [%rd71+8];
	cvt.rn.f64.s32 	%fd264, %r4202;
$L__BB0_660:
	div.rn.f64 	%fd206, %fd264, %fd60;
	add.f64 	%fd96, %fd93, %fd206;
	add.s32 	%r4203, %r2383, 3;
	setp.lt.s32 	%p527, %r4203, 0;
	setp.ge.s32 	%p528, %r4203, %r2437;
	or.pred  	%p529, %p527, %p528;
	or.pred  	%p530, %p2, %p529;
	mov.f64 	%fd265, 0d0000000000000000;
	@%p530 bra 	$L__BB0_662;
	ld.u32 	%r4204, [%rd71+12];
	cvt.rn.f64.s32 	%fd265, %r4204;
$L__BB0_662:
	div.rn.f64 	%fd207, %fd265, %fd60;
	add.f64 	%fd273, %fd96, %fd207;
	add.s32 	%r5516, %r5516, 4;
$L__BB0_663:
	setp.eq.s32 	%p531, %r2382, 0;
	@%p531 bra 	$L__BB0_674;
	setp.eq.s32 	%p532, %r2382, 1;
	@%p532 bra 	$L__BB0_670;
	add.s32 	%r2386, %r5516, %r2436;
	setp.lt.s32 	%p533, %r2386, 0;
	setp.ge.s32 	%p534, %r2386, %r2437;
	or.pred  	%p535, %p533, %p534;
	or.pred  	%p537, %p2, %p535;
	add.s32 	%r4205, %r2372, %r2386;
	mul.wide.s32 	%rd284, %r4205, 4;
	add.s64 	%rd72, %rd67, %rd284;
	mov.f64 	%fd268, 0d0000000000000000;
	@%p537 bra 	$L__BB0_667;
	ld.u32 	%r4206, [%rd72];
	cvt.rn.f64.s32 	%fd268, %r4206;
$L__BB0_667:
	div.rn.f64 	%fd211, %fd268, %fd60;
	add.f64 	%fd104, %fd273, %fd211;
	add.s32 	%r4207, %r2386, 1;
	setp.lt.s32 	%p538, %r4207, 0;
	setp.ge.s32 	%p539, %r4207, %r2437;
	or.pred  	%p540, %p538, %p539;
	or.pred  	%p541, %p2, %p540;
	mov.f64 	%fd269, 0d0000000000000000;
	@%p541 bra 	$L__BB0_669;
	ld.u32 	%r4208, [%rd72+4];
	cvt.rn.f64.s32 	%fd269, %r4208;
$L__BB0_669:
	div.rn.f64 	%fd212, %fd269, %fd60;
	add.f64 	%fd273, %fd104, %fd212;
	add.s32 	%r5516, %r5516, 2;
$L__BB0_670:
	and.b32  	%r4209, %r2373, 1;
	setp.eq.b32 	%p542, %r4209, 1;
	not.pred 	%p543, %p542;
	@%p543 bra 	$L__BB0_674;
	add.s32 	%r2389, %r5516, %r2436;
	setp.lt.s32 	%p544, %r2389, 0;
	setp.ge.s32 	%p545, %r2389, %r2437;
	or.pred  	%p546, %p544, %p545;
	or.pred  	%p548, %p2, %p546;
	mov.f64 	%fd272, 0d0000000000000000;
	@%p548 bra 	$L__BB0_673;
	add.s32 	%r4210, %r2372, %r2389;
	mul.wide.s32 	%rd285, %r4210, 4;
	add.s64 	%rd286, %rd67, %rd285;
	ld.u32 	%r4211, [%rd286];
	cvt.rn.f64.s32 	%fd272, %r4211;
$L__BB0_673:
	div.rn.f64 	%fd214, %fd272, %fd60;
	add.f64 	%fd273, %fd273, %fd214;
$L__BB0_674:
	cvt.rn.f64.s32 	%fd215, %r5519;
	add.f64 	%fd216, %fd273, %fd215;
	cvt.rzi.s32.f64 	%r5519, %fd216;
$L__BB0_675:
	add.s32 	%r5512, %r5512, 1;
	setp.ne.s32 	%p549, %r5512, %r2439;
	@%p549 bra 	$L__BB0_631;
	cvt.rn.f64.s32 	%fd217, %r5519;
	ld.global.u32 	%r4212, [%rd69];
	cvt.rn.f64.s32 	%fd218, %r4212;
	div.rn.f64 	%fd219, %fd217, %fd218;
	add.f64 	%fd274, %fd274, %fd219;
$L__BB0_677:
	add.s32 	%r5511, %r5511, 1;
	setp.ne.s32 	%p550, %r5511, %r2439;
	@%p550 bra 	$L__BB0_629;
$L__BB0_678:
	cvt.rn.f64.u32 	%fd220, %r5510;
	div.rn.f64 	%fd221, %fd274, %fd220;
	cvt.rzi.s32.f64 	%r5520, %fd221;
$L__BB0_679:
	sub.s32 	%r4213, %r2439, %r5510;
	mad.lo.s32 	%r4214, %r4213, %r1173, %r5520;
	cvt.rn.f32.s32 	%f6, %r4214;
	sub.f32 	%f7, %f6, %f43;
	shr.u32 	%r4215, %r1235, 2;
	xor.b32  	%r4216, %r4215, %r1235;
	shl.b32 	%r4217, %r4295, 4;
	shl.b32 	%r4218, %r4216, 1;
	xor.b32  	%r4219, %r4218, %r4217;
	xor.b32  	%r4220, %r4219, %r4216;
	xor.b32  	%r4294, %r4220, %r4295;
	add.s32 	%r4908, %r4908, 362437;
	setp.gt.f32 	%p551, %f7, 0f00000000;
	@%p551 bra 	$L__BB0_681;
	add.s32 	%r4221, %r4294, %r4908;
	cvt.rn.f32.u32 	%f19, %r4221;
	fma.rn.f32 	%f20, %f19, 0f2F800000, 0f2F000000;
	neg.f32 	%f21, %f7;
	div.rn.f32 	%f22, %f21, %f40;
	fma.rn.f32 	%f23, %f22, 0f3BBB989D, 0f3F000000;
	cvt.sat.f32.f32 	%f24, %f23;
	mov.f32 	%f25, 0f4B400001;
	mov.f32 	%f26, 0f437C0000;
	fma.rm.f32 	%f27, %f24, %f26, %f25;
	add.f32 	%f28, %f27, 0fCB40007F;
	neg.f32 	%f29, %f28;
	fma.rn.f32 	%f30, %f22, 0f3FB8AA3B, %f29;
	fma.rn.f32 	%f31, %f22, 0f32A57060, %f30;
	mov.b32 	%r4222, %f27;
	shl.b32 	%r4223, %r4222, 23;
	mov.b32 	%f32, %r4223;
	ex2.approx.ftz.f32 	%f33, %f31;
	mul.f32 	%f34, %f33, %f32;
	setp.geu.f32 	%p552, %f20, %f34;
	@%p552 bra 	$L__BB0_709;
$L__BB0_681:
	add.s32 	%r2398, %r1191, -1;
	add.s32 	%r2399, %r1190, -1;
	@%p341 bra 	$L__BB0_695;
	setp.lt.u32 	%p554, %r1189, 15;
	mov.b32 	%r5523, 0;
	@%p554 bra 	$L__BB0_685;
	mov.b32 	%r5521, 0;
$L__BB0_684:
	.pragma "nounroll";
	add.s32 	%r4226, %r5521, %r547;
	cvt.s64.s32 	%rd287, %r4226;
	cvt.u64.u32 	%rd288, %r5521;
	add.s64 	%rd289, %rd38, %rd288;
	ld.global.u8 	%rs129, [%rd289];
	add.s64 	%rd290, %rd1, %rd287;
	st.global.u8 	[%rd290], %rs129;
	ld.global.u8 	%rs130, [%rd289+1];
	st.global.u8 	[%rd290+1], %rs130;
	ld.global.u8 	%rs131, [%rd289+2];
	st.global.u8 	[%rd290+2], %rs131;
	ld.global.u8 	%rs132, [%rd289+3];
	st.global.u8 	[%rd290+3], %rs132;
	ld.global.u8 	%rs133, [%rd289+4];
	st.global.u8 	[%rd290+4], %rs133;
	ld.global.u8 	%rs134, [%rd289+5];
	st.global.u8 	[%rd290+5], %rs134;
	ld.global.u8 	%rs135, [%rd289+6];
	st.global.u8 	[%rd290+6], %rs135;
	ld.global.u8 	%rs136, [%rd289+7];
	st.global.u8 	[%rd290+7], %rs136;
	ld.global.u8 	%rs137, [%rd289+8];
	st.global.u8 	[%rd290+8], %rs137;
	ld.global.u8 	%rs138, [%rd289+9];
	st.global.u8 	[%rd290+9], %rs138;
	ld.global.u8 	%rs139, [%rd289+10];
	st.global.u8 	[%rd290+10], %rs139;
	ld.global.u8 	%rs140, [%rd289+11];
	st.global.u8 	[%rd290+11], %rs140;
	ld.global.u8 	%rs141, [%rd289+12];
	st.global.u8 	[%rd290+12], %rs141;
	ld.global.u8 	%rs142, [%rd289+13];
	st.global.u8 	[%rd290+13], %rs142;
	ld.global.u8 	%rs143, [%rd289+14];
	st.global.u8 	[%rd290+14], %rs143;
	ld.global.u8 	%rs144, [%rd289+15];
	st.global.u8 	[%rd290+15], %rs144;
	add.s32 	%r5521, %r5521, 16;
	setp.ne.s32 	%p555, %r5521, %r1194;
	mov.u32 	%r5523, %r1194;
	@%p555 bra 	$L__BB0_684;
$L__BB0_685:
	setp.eq.s32 	%p556, %r1190, 0;
	@%p556 bra 	$L__BB0_695;
	setp.lt.u32 	%p557, %r2399, 7;
	@%p557 bra 	$L__BB0_688;
	add.s32 	%r4227, %r5523, %r547;
	cvt.s64.s32 	%rd291, %r4227;
	cvt.u64.u32 	%rd292, %r5523;
	add.s64 	%rd293, %rd38, %rd292;
	ld.global.u8 	%rs145, [%rd293];
	add.s64 	%rd294, %rd1, %rd291;
	st.global.u8 	[%rd294], %rs145;
	ld.global.u8 	%rs146, [%rd293+1];
	st.global.u8 	[%rd294+1], %rs146;
	ld.global.u8 	%rs147, [%rd293+2];
	st.global.u8 	[%rd294+2], %rs147;
	ld.global.u8 	%rs148, [%rd293+3];
	st.global.u8 	[%rd294+3], %rs148;
	ld.global.u8 	%rs149, [%rd293+4];
	st.global.u8 	[%rd294+4], %rs149;
	ld.global.u8 	%rs150, [%rd293+5];
	st.global.u8 	[%rd294+5], %rs150;
	ld.global.u8 	%rs151, [%rd293+6];
	st.global.u8 	[%rd294+6], %rs151;
	ld.global.u8 	%rs152, [%rd293+7];
	st.global.u8 	[%rd294+7], %rs152;
	add.s32 	%r5523, %r5523, 8;
$L__BB0_688:
	setp.eq.s32 	%p558, %r1191, 0;
	@%p558 bra 	$L__BB0_695;
	setp.lt.u32 	%p559, %r2398, 3;
	@%p559 bra 	$L__BB0_691;
	add.s32 	%r4228, %r5523, %r547;
	cvt.s64.s32 	%rd295, %r4228;
	cvt.u64.u32 	%rd296, %r5523;
	add.s64 	%rd297, %rd38, %rd296;
	ld.global.u8 	%rs153, [%rd297];
	add.s64 	%rd298, %rd1, %rd295;
	st.global.u8 	[%rd298], %rs153;
	ld.global.u8 	%rs154, [%rd297+1];
	st.global.u8 	[%rd298+1], %rs154;
	ld.global.u8 	%rs155, [%rd297+2];
	st.global.u8 	[%rd298+2], %rs155;
	ld.global.u8 	%rs156, [%rd297+3];
	st.global.u8 	[%rd298+3], %rs156;
	add.s32 	%r5523, %r5523, 4;
$L__BB0_691:
	setp.eq.s32 	%p560, %r1193, 0;
	@%p560 bra 	$L__BB0_695;
	setp.eq.s32 	%p561, %r1193, 1;
	add.s32 	%r4229, %r5523, %r547;
	cvt.s64.s32 	%rd299, %r4229;
	cvt.u64.u32 	%rd300, %r5523;
	add.s64 	%rd73, %rd38, %rd300;
	ld.global.u8 	%rs157, [%rd73];
	add.s64 	%rd74, %rd1, %rd299;
	st.global.u8 	[%rd74], %rs157;
	@%p561 bra 	$L__BB0_695;
	setp.eq.s32 	%p562, %r1193, 2;
	ld.global.u8 	%rs158, [%rd73+1];
	st.global.u8 	[%rd74+1], %rs158;
	@%p562 bra 	$L__BB0_695;
	ld.global.u8 	%rs159, [%rd73+2];
	st.global.u8 	[%rd74+2], %rs159;
$L__BB0_695:
	setp.geu.f32 	%p564, %f44, %f6;
	or.pred  	%p565, %p564, %p341;
	selp.f32 	%f44, %f44, %f6, %p564;
	mov.f32 	%f43, %f6;
	@%p565 bra 	$L__BB0_709;
	setp.lt.u32 	%p566, %r1189, 15;
	mov.b32 	%r5527, 0;
	@%p566 bra 	$L__BB0_699;
	mov.b32 	%r5525, 0;
$L__BB0_698:
	.pragma "nounroll";
	add.s32 	%r4232, %r5525, %r547;
	cvt.s64.s32 	%rd301, %r4232;
	add.s64 	%rd302, %rd1, %rd301;
	ld.global.u8 	%rs160, [%rd302];
	add.s64 	%rd303, %rd4, %rd301;
	st.global.u8 	[%rd303], %rs160;
	ld.global.u8 	%rs161, [%rd302+1];
	st.global.u8 	[%rd303+1], %rs161;
	ld.global.u8 	%rs162, [%rd302+2];
	st.global.u8 	[%rd303+2], %rs162;
	ld.global.u8 	%rs163, [%rd302+3];
	st.global.u8 	[%rd303+3], %rs163;
	ld.global.u8 	%rs164, [%rd302+4];
	st.global.u8 	[%rd303+4], %rs164;
	ld.global.u8 	%rs165, [%rd302+5];
	st.global.u8 	[%rd303+5], %rs165;
	ld.global.u8 	%rs166, [%rd302+6];
	st.global.u8 	[%rd303+6], %rs166;
	ld.global.u8 	%rs167, [%rd302+7];
	st.global.u8 	[%rd303+7], %rs167;
	ld.global.u8 	%rs168, [%rd302+8];
	st.global.u8 	[%rd303+8], %rs168;
	ld.global.u8 	%rs169, [%rd302+9];
	st.global.u8 	[%rd303+9], %rs169;
	ld.global.u8 	%rs170, [%rd302+10];
	st.global.u8 	[%rd303+10], %rs170;
	ld.global.u8 	%rs171, [%rd302+11];
	st.global.u8 	[%rd303+11], %rs171;
	ld.global.u8 	%rs172, [%rd302+12];
	st.global.u8 	[%rd303+12], %rs172;
	ld.global.u8 	%rs173, [%rd302+13];
	st.global.u8 	[%rd303+13], %rs173;
	ld.global.u8 	%rs174, [%rd302+14];
	st.global.u8 	[%rd303+14], %rs174;
	ld.global.u8 	%rs175, [%rd302+15];
	st.global.u8 	[%rd303+15], %rs175;
	add.s32 	%r5525, %r5525, 16;
	setp.ne.s32 	%p567, %r5525, %r1194;
	mov.u32 	%r5527, %r1194;
	@%p567 bra 	$L__BB0_698;
$L__BB0_699:
	setp.eq.s32 	%p568, %r1190, 0;
	mov.f32 	%f43, %f6;
	mov.f32 	%f44, %f6;
	@%p568 bra 	$L__BB0_709;
	setp.lt.u32 	%p569, %r2399, 7;
	@%p569 bra 	$L__BB0_702;
	add.s32 	%r4233, %r5527, %r547;
	cvt.s64.s32 	%rd304, %r4233;
	add.s64 	%rd305, %rd1, %rd304;
	ld.global.u8 	%rs176, [%rd305];
	add.s64 	%rd306, %rd4, %rd304;
	st.global.u8 	[%rd306], %rs176;
	ld.global.u8 	%rs177, [%rd305+1];
	st.global.u8 	[%rd306+1], %rs177;
	ld.global.u8 	%rs178, [%rd305+2];
	st.global.u8 	[%rd306+2], %rs178;
	ld.global.u8 	%rs179, [%rd305+3];
	st.global.u8 	[%rd306+3], %rs179;
	ld.global.u8 	%rs180, [%rd305+4];
	st.global.u8 	[%rd306+4], %rs180;
	ld.global.u8 	%rs181, [%rd305+5];
	st.global.u8 	[%rd306+5], %rs181;
	ld.global.u8 	%rs182, [%rd305+6];
	st.global.u8 	[%rd306+6], %rs182;
	ld.global.u8 	%rs183, [%rd305+7];
	st.global.u8 	[%rd306+7], %rs183;
	add.s32 	%r5527, %r5527, 8;
$L__BB0_702:
	setp.eq.s32 	%p570, %r1191, 0;
	mov.f32 	%f43, %f6;
	mov.f32 	%f44, %f6;
	@%p570 bra 	$L__BB0_709;
	setp.lt.u32 	%p571, %r2398, 3;
	@%p571 bra 	$L__BB0_705;
	add.s32 	%r4234, %r5527, %r547;
	cvt.s64.s32 	%rd307, %r4234;
	add.s64 	%rd308, %rd1, %rd307;
	ld.global.u8 	%rs184, [%rd308];
	add.s64 	%rd309, %rd4, %rd307;
	st.global.u8 	[%rd309], %rs184;
	ld.global.u8 	%rs185, [%rd308+1];
	st.global.u8 	[%rd309+1], %rs185;
	ld.global.u8 	%rs186, [%rd308+2];
	st.global.u8 	[%rd309+2], %rs186;
	ld.global.u8 	%rs187, [%rd308+3];
	st.global.u8 	[%rd309+3], %rs187;
	add.s32 	%r5527, %r5527, 4;
$L__BB0_705:
	setp.eq.s32 	%p572, %r1193, 0;
	mov.f32 	%f43, %f6;
	mov.f32 	%f44, %f6;
	@%p572 bra 	$L__BB0_709;
	setp.eq.s32 	%p573, %r1193, 1;
	add.s32 	%r4235, %r5527, %r547;
	cvt.s64.s32 	%rd310, %r4235;
	add.s64 	%rd75, %rd1, %rd310;
	ld.global.u8 	%rs188, [%rd75];
	add.s64 	%rd76, %rd4, %rd310;
	st.global.u8 	[%rd76], %rs188;
	mov.f32 	%f43, %f6;
	mov.f32 	%f44, %f6;
	@%p573 bra 	$L__BB0_709;
	setp.eq.s32 	%p574, %r1193, 2;
	ld.global.u8 	%rs189, [%rd75+1];
	st.global.u8 	[%rd76+1], %rs189;
	mov.f32 	%f43, %f6;
	mov.f32 	%f44, %f6;
	@%p574 bra 	$L__BB0_709;
	ld.global.u8 	%rs190, [%rd75+2];
	st.global.u8 	[%rd76+2], %rs190;
	mov.f32 	%f43, %f6;
	mov.f32 	%f44, %f6;
$L__BB0_709:
	ld.param.f32 	%f39, [_Z19simulated_annealingPciiiiifS_PfPiS1_S_S_S_iffi_param_16];
	mul.f32 	%f40, %f39, %f40;
	add.s32 	%r4914, %r4914, 1;
	setp.lt.s32 	%p575, %r4914, %r2441;
	cvt.f64.f32 	%fd222, %f40;
	setp.gt.f64 	%p576, %fd222, 0d3F50624DD2F1A9FC;
	and.pred  	%p577, %p575, %p576;
	@%p577 bra 	$L__BB0_334;
	bra.uni 	$L__BB0_600;
$L__BB0_710:
	setp.le.f32 	%p580, %f1, 0f00000000;
	selp.b32 	%r5529, %r2439, 0, %p580;
$L__BB0_711:
	cvt.rn.f32.u32 	%f45, %r5529;
$L__BB0_712:
	setp.lt.s32 	%p605, %r2440, 1;
	cvt.rn.f32.s32 	%f37, %r2439;
	div.rn.f32 	%f14, %f45, %f37;
	@%p605 bra 	$L__BB0_725;
	add.s32 	%r4273, %r2440, -1;
	and.b32  	%r2416, %r2440, 15;
	setp.lt.u32 	%p606, %r4273, 15;
	mov.b32 	%r5533, 0;
	@%p606 bra 	$L__BB0_716;
	and.b32  	%r5533, %r2440, 2147483632;
	neg.s32 	%r5531, %r5533;
	add.s64 	%rd77, %rd4, 7;
	add.s64 	%rd78, %rd3, 7;
	mov.u32 	%r5530, %r547;
$L__BB0_715:
	.pragma "nounroll";
	cvt.s64.s32 	%rd334, %r5530;
	add.s64 	%rd335, %rd77, %rd334;
	add.s64 	%rd336, %rd78, %rd334;
	ld.global.u8 	%rs221, [%rd335+-7];
	st.global.u8 	[%rd336+-7], %rs221;
	ld.global.u8 	%rs222, [%rd335+-6];
	st.global.u8 	[%rd336+-6], %rs222;
	ld.global.u8 	%rs223, [%rd335+-5];
	st.global.u8 	[%rd336+-5], %rs223;
	ld.global.u8 	%rs224, [%rd335+-4];
	st.global.u8 	[%rd336+-4], %rs224;
	ld.global.u8 	%rs225, [%rd335+-3];
	st.global.u8 	[%rd336+-3], %rs225;
	ld.global.u8 	%rs226, [%rd335+-2];
	st.global.u8 	[%rd336+-2], %rs226;
	ld.global.u8 	%rs227, [%rd335+-1];
	st.global.u8 	[%rd336+-1], %rs227;
	ld.global.u8 	%rs228, [%rd335];
	st.global.u8 	[%rd336], %rs228;
	ld.global.u8 	%rs229, [%rd335+1];
	st.global.u8 	[%rd336+1], %rs229;
	ld.global.u8 	%rs230, [%rd335+2];
	st.global.u8 	[%rd336+2], %rs230;
	ld.global.u8 	%rs231, [%rd335+3];
	st.global.u8 	[%rd336+3], %rs231;
	ld.global.u8 	%rs232, [%rd335+4];
	st.global.u8 	[%rd336+4], %rs232;
	ld.global.u8 	%rs233, [%rd335+5];
	st.global.u8 	[%rd336+5], %rs233;
	ld.global.u8 	%rs234, [%rd335+6];
	st.global.u8 	[%rd336+6], %rs234;
	ld.global.u8 	%rs235, [%rd335+7];
	st.global.u8 	[%rd336+7], %rs235;
	ld.global.u8 	%rs236, [%rd335+8];
	st.global.u8 	[%rd336+8], %rs236;
	add.s32 	%r5531, %r5531, 16;
	add.s32 	%r5530, %r5530, 16;
	setp.ne.s32 	%p607, %r5531, 0;
	@%p607 bra 	$L__BB0_715;
$L__BB0_716:
	setp.eq.s32 	%p608, %r2416, 0;
	@%p608 bra 	$L__BB0_725;
	and.b32  	%r2424, %r2440, 7;
	setp.lt.u32 	%p609, %r2416, 8;
	@%p609 bra 	$L__BB0_719;
	add.s32 	%r4274, %r5533, %r547;
	cvt.s64.s32 	%rd337, %r4274;
	add.s64 	%rd338, %rd4, %rd337;
	ld.global.u8 	%rs237, [%rd338];
	add.s64 	%rd339, %rd3, %rd337;
	st.global.u8 	[%rd339], %rs237;
	ld.global.u8 	%rs238, [%rd338+1];
	st.global.u8 	[%rd339+1], %rs238;
	ld.global.u8 	%rs239, [%rd338+2];
	st.global.u8 	[%rd339+2], %rs239;
	ld.global.u8 	%rs240, [%rd338+3];
	st.global.u8 	[%rd339+3], %rs240;
	ld.global.u8 	%rs241, [%rd338+4];
	st.global.u8 	[%rd339+4], %rs241;
	ld.global.u8 	%rs242, [%rd338+5];
	st.global.u8 	[%rd339+5], %rs242;
	ld.global.u8 	%rs243, [%rd338+6];
	st.global.u8 	[%rd339+6], %rs243;
	ld.global.u8 	%rs244, [%rd338+7];
	st.global.u8 	[%rd339+7], %rs244;
	add.s32 	%r5533, %r5533, 8;
$L__BB0_719:
	setp.eq.s32 	%p610, %r2424, 0;
	@%p610 bra 	$L__BB0_725;
	and.b32  	%r2427, %r2440, 3;
	setp.lt.u32 	%p611, %r2424, 4;
	@%p611 bra 	$L__BB0_722;
	add.s32 	%r4275, %r5533, %r547;
	cvt.s64.s32 	%rd340, %r4275;
	add.s64 	%rd341, %rd4, %rd340;
	ld.global.u8 	%rs245, [%rd341];
	add.s64 	%rd342, %rd3, %rd340;
	st.global.u8 	[%rd342], %rs245;
	ld.global.u8 	%rs246, [%rd341+1];
	st.global.u8 	[%rd342+1], %rs246;
	ld.global.u8 	%rs247, [%rd341+2];
	st.global.u8 	[%rd342+2], %rs247;
	ld.global.u8 	%rs248, [%rd341+3];
	st.global.u8 	[%rd342+3], %rs248;
	add.s32 	%r5533, %r5533, 4;
$L__BB0_722:
	setp.eq.s32 	%p612, %r2427, 0;
	@%p612 bra 	$L__BB0_725;
	add.s32 	%r5536, %r5533, %r547;
	neg.s32 	%r5535, %r2427;
$L__BB0_724:
	.pragma "nounroll";
	cvt.s64.s32 	%rd343, %r5536;
	add.s64 	%rd344, %rd3, %rd343;
	add.s64 	%rd345, %rd4, %rd343;
	ld.global.u8 	%rs249, [%rd345];
	st.global.u8 	[%rd344], %rs249;
	add.s32 	%r5536, %r5536, 1;
	add.s32 	%r5535, %r5535, 1;
	setp.ne.s32 	%p613, %r5535, 0;
	@%p613 bra 	$L__BB0_724;
$L__BB0_725:
	ld.param.u64 	%rd349, [_Z19simulated_annealingPciiiiifS_PfPiS1_S_S_S_iffi_param_8];
	cvta.to.global.u64 	%rd346, %rd349;
	shl.b64 	%rd347, %rd9, 2;
	add.s64 	%rd348, %rd346, %rd347;
	mul.f32 	%f38, %f14, 0f42C80000;
	st.global.f32 	[%rd348], %f38;
$L__BB0_726:
	ret;

}
.func  (.param .b64 func_retval0) __internal_accurate_pow(
	.param .b64 __internal_accurate_pow_param_0
)
{
	.reg .pred 	%p<8>;
	.reg .b32 	%r<46>;
	.reg .b32 	%f<3>;
	.reg .b64 	%fd<109>;

	ld.param.f64 	%fd10, [__internal_accurate_pow_param_0];
	mov.f64 	%fd11, 0d4010000000000000;
	{
	.reg .b32 %temp; 
	mov.b64 	{%temp, %r8}, %fd11;
	}
	{
	.reg .b32 %temp; 
	mov.b64 	{%r9, %temp}, %fd11;
	}
	shr.u32 	%r10, %r8, 20;
	setp.lt.u32 	%p1, %r8, 1048576;
	mov.f64 	%fd12, 0d4370000000000000;
	{
	.reg .b32 %temp; 
	mov.b64 	{%temp, %r11}, %fd12;
	}
	{
	.reg .b32 %temp; 
	mov.b64 	{%r12, %temp}, %fd12;
	}
	shr.u32 	%r13, %r11, 20;
	add.s32 	%r14, %r13, -54;
	selp.b32 	%r15, %r12, %r9, %p1;
	selp.b32 	%r16, %r11, %r8, %p1;
	selp.b32 	%r1, %r14, %r10, %p1;
	add.s32 	%r45, %r1, -1023;
	and.b32  	%r17, %r16, -2146435073;
	or.b32  	%r18, %r17, 1072693248;
	mov.b64 	%fd107, {%r15, %r18};
	setp.lt.u32 	%p2, %r18, 1073127583;
	@%p2 bra 	$L__BB1_2;
	{
	.reg .b32 %temp; 
	mov.b64 	{%r19, %temp}, %fd107;
	}
	{
	.reg .b32 %temp; 
	mov.b64 	{%temp, %r20}, %fd107;
	}
	add.s32 	%r21, %r20, -1048576;
	mov.b64 	%fd107, {%r19, %r21};
	add.s32 	%r45, %r1, -1022;
$L__BB1_2:
	add.f64 	%fd13, %fd107, 0dBFF0000000000000;
	add.f64 	%fd14, %fd107, 0d3FF0000000000000;
	rcp.approx.ftz.f64 	%fd15, %fd14;
	neg.f64 	%fd16, %fd14;
	fma.rn.f64 	%fd17, %fd16, %fd15, 0d3FF0000000000000;
	fma.rn.f64 	%fd18, %fd17, %fd17, %fd17;
	fma.rn.f64 	%fd19, %fd18, %fd15, %fd15;
	mul.f64 	%fd20, %fd13, %fd19;
	fma.rn.f64 	%fd21, %fd13, %fd19, %fd20;
	mul.f64 	%fd22, %fd21, %fd21;
	fma.rn.f64 	%fd23, %fd22, 0d3EB0F5FF7D2CAFE2, 0d3ED0F5D241AD3B5A;
	fma.rn.f64 	%fd24, %fd23, %fd22, 0d3EF3B20A75488A3F;
	fma.rn.f64 	%fd25, %fd24, %fd22, 0d3F1745CDE4FAECD5;
	fma.rn.f64 	%fd26, %fd25, %fd22, 0d3F3C71C7258A578B;
	fma.rn.f64 	%fd27, %fd26, %fd22, 0d3F6249249242B910;
	fma.rn.f64 	%fd28, %fd27, %fd22, 0d3F89999999999DFB;
	sub.f64 	%fd29, %fd13, %fd21;
	add.f64 	%fd30, %fd29, %fd29;
	neg.f64 	%fd31, %fd21;
	fma.rn.f64 	%fd32, %fd31, %fd13, %fd30;
	mul.f64 	%fd33, %fd19, %fd32;
	fma.rn.f64 	%fd34, %fd22, %fd28, 0d3FB5555555555555;
	mov.f64 	%fd35, 0d3FB5555555555555;
	sub.f64 	%fd36, %fd35, %fd34;
	fma.rn.f64 	%fd37, %fd22, %fd28, %fd36;
	add.f64 	%fd38, %fd37, 0dBC46A4CB00B9E7B0;
	add.f64 	%fd39, %fd34, %fd38;
	sub.f64 	%fd40, %fd34, %fd39;
	add.f64 	%fd41, %fd38, %fd40;
	mul.rn.f64 	%fd42, %fd21, %fd21;
	neg.f64 	%fd43, %fd42;
	fma.rn.f64 	%fd44, %fd21, %fd21, %fd43;
	{
	.reg .b32 %temp; 
	mov.b64 	{%r22, %temp}, %fd33;
	}
	{
	.reg .b32 %temp; 
	mov.b64 	{%temp, %r23}, %fd33;
	}
	add.s32 	%r24, %r23, 1048576;
	mov.b64 	%fd45, {%r22, %r24};
	fma.rn.f64 	%fd46, %fd21, %fd45, %fd44;
	mul.rn.f64 	%fd47, %fd42, %fd21;
	neg.f64 	%fd48, %fd47;
	fma.rn.f64 	%fd49, %fd42, %fd21, %fd48;
	fma.rn.f64 	%fd50, %fd42, %fd33, %fd49;
	fma.rn.f64 	%fd51, %fd46, %fd21, %fd50;
	mul.rn.f64 	%fd52, %fd39, %fd47;
	neg.f64 	%fd53, %fd52;
	fma.rn.f64 	%fd54, %fd39, %fd47, %fd53;
	fma.rn.f64 	%fd55, %fd39, %fd51, %fd54;
	fma.rn.f64 	%fd56, %fd41, %fd47, %fd55;
	add.f64 	%fd57, %fd52, %fd56;
	sub.f64 	%fd58, %fd52, %fd57;
	add.f64 	%fd59, %fd56, %fd58;
	add.f64 	%fd60, %fd21, %fd57;
	sub.f64 	%fd61, %fd21, %fd60;
	add.f64 	%fd62, %fd57, %fd61;
	add.f64 	%fd63, %fd59, %fd62;
	add.f64 	%fd64, %fd33, %fd63;
	add.f64 	%fd65, %fd60, %fd64;
	sub.f64 	%fd66, %fd60, %fd65;
	add.f64 	%fd67, %fd64, %fd66;
	xor.b32  	%r25, %r45, -2147483648;
	mov.b32 	%r26, 1127219200;
	mov.b64 	%fd68, {%r25, %r26};
	mov.b32 	%r27, -2147483648;
	mov.b64 	%fd69, {%r27, %r26};
	sub.f64 	%fd70, %fd68, %fd69;
	fma.rn.f64 	%fd71, %fd70, 0d3FE62E42FEFA39EF, %fd65;
	fma.rn.f64 	%fd72, %fd70, 0dBFE62E42FEFA39EF, %fd71;
	sub.f64 	%fd73, %fd72, %fd65;
	sub.f64 	%fd74, %fd67, %fd73;
	fma.rn.f64 	%fd75, %fd70, 0d3C7ABC9E3B39803F, %fd74;
	add.f64 	%fd76, %fd71, %fd75;
	sub.f64 	%fd77, %fd71, %fd76;
	add.f64 	%fd78, %fd75, %fd77;
	{
	.reg .b32 %temp; 
	mov.b64 	{%temp, %r28}, %fd10;
	}
	{
	.reg .b32 %temp; 
	mov.b64 	{%r29, %temp}, %fd10;
	}
	shl.b32 	%r30, %r28, 1;
	setp.gt.u32 	%p3, %r30, -33554433;
	and.b32  	%r31, %r28, -15728641;
	selp.b32 	%r32, %r31, %r28, %p3;
	mov.b64 	%fd79, {%r29, %r32};
	mul.rn.f64 	%fd80, %fd76, %fd79;
	neg.f64 	%fd81, %fd80;
	fma.rn.f64 	%fd82, %fd76, %fd79, %fd81;
	fma.rn.f64 	%fd83, %fd78, %fd79, %fd82;
	add.f64 	%fd4, %fd80, %fd83;
	sub.f64 	%fd84, %fd80, %fd4;
	add.f64 	%fd5, %fd83, %fd84;
	fma.rn.f64 	%fd85, %fd4, 0d3FF71547652B82FE, 0d4338000000000000;
	{
	.reg .b32 %temp; 
	mov.b64 	{%r5, %temp}, %fd85;
	}
	mov.f64 	%fd86, 0dC338000000000000;
	add.rn.f64 	%fd87, %fd85, %fd86;
	fma.rn.f64 	%fd88, %fd87, 0dBFE62E42FEFA39EF, %fd4;
	fma.rn.f64 	%fd89, %fd87, 0dBC7ABC9E3B39803F, %fd88;
	fma.rn.f64 	%fd90, %fd89, 0d3E5ADE1569CE2BDF, 0d3E928AF3FCA213EA;
	fma.rn.f64 	%fd91, %fd90, %fd89, 0d3EC71DEE62401315;
	fma.rn.f64 	%fd92, %fd91, %fd89, 0d3EFA01997C89EB71;
	fma.rn.f64 	%fd93, %fd92, %fd89, 0d3F2A01A014761F65;
	fma.rn.f64 	%fd94, %fd93, %fd89, 0d3F56C16C1852B7AF;
	fma.rn.f64 	%fd95, %fd94, %fd89, 0d3F81111111122322;
	fma.rn.f64 	%fd96, %fd95, %fd89, 0d3FA55555555502A1;
	fma.rn.f64 	%fd97, %fd96, %fd89, 0d3FC5555555555511;
	fma.rn.f64 	%fd98, %fd97, %fd89, 0d3FE000000000000B;
	fma.rn.f64 	%fd99, %fd98, %fd89, 0d3FF0000000000000;
	fma.rn.f64 	%fd100, %fd99, %fd89, 0d3FF0000000000000;
	{
	.reg .b32 %temp; 
	mov.b64 	{%r6, %temp}, %fd100;
	}
	{
	.reg .b32 %temp; 
	mov.b64 	{%temp, %r7}, %fd100;
	}
	shl.b32 	%r33, %r5, 20;
	add.s32 	%r34, %r33, %r7;
	mov.b64 	%fd108, {%r6, %r34};
	{
	.reg .b32 %temp; 
	mov.b64 	{%temp, %r35}, %fd4;
	}
	mov.b32 	%f2, %r35;
	abs.f32 	%f1, %f2;
	setp.lt.f32 	%p4, %f1, 0f4086232B;
	@%p4 bra 	$L__BB1_5;
	setp.lt.f64 	%p5, %fd4, 0d0000000000000000;
	add.f64 	%fd101, %fd4, 0d7FF0000000000000;
	selp.f64 	%fd108, 0d0000000000000000, %fd101, %p5;
	setp.geu.f32 	%p6, %f1, 0f40874800;
	@%p6 bra 	$L__BB1_5;
	shr.u32 	%r36, %r5, 31;
	add.s32 	%r37, %r5, %r36;
	shr.s32 	%r38, %r37, 1;
	shl.b32 	%r39, %r38, 20;
	add.s32 	%r40, %r7, %r39;
	mov.b64 	%fd102, {%r6, %r40};
	sub.s32 	%r41, %r5, %r38;
	shl.b32 	%r42, %r41, 20;
	add.s32 	%r43, %r42, 1072693248;
	mov.b32 	%r44, 0;
	mov.b64 	%fd103, {%r44, %r43};
	mul.f64 	%fd108, %fd103, %fd102;
$L__BB1_5:
	abs.f64 	%fd104, %fd108;
	setp.eq.f64 	%p7, %fd104, 0d7FF0000000000000;
	fma.rn.f64 	%fd105, %fd108, %fd5, %fd108;
	selp.f64 	%fd106, %fd108, %fd105, %p7;
	st.param.f64 	[func_retval0], %fd106;
	ret;

}


// ===== COMPILED SASS (sm_100) =====

	.target	sm_100

	.elftype	@"ET_EXEC"


//--------------------- .note.nv.tkinfo           --------------------------
	.section	.note.nv.tkinfo,"",@"SHT_NOTE"
	.sectionflags	@"SHF_NOTE_NV_TKINFO"
	.tkinfo
        /*0018*/ 	.word	0x00000002
        /*0030*/ 	.string	""
        /*0030*/ 	.string	"ptxas"
        /*0030*/ 	.string	"Cuda compilation tools, release 13.0, V13.0.88"
        /*0030*/ 	.string	"Build cuda_13.0.r13.0/compiler.36424714_0"
        /*0030*/ 	.string	"-arch sm_100 -m 64 "



//--------------------- .note.nv.cuinfo           --------------------------
	.section	.note.nv.cuinfo,"",@"SHT_NOTE"
	.sectionflags	@"SHF_NOTE_NV_CUINFO"
        /*0018*/ 	.short	0x0002
        /*001a*/ 	.short	0x0064
        /*001c*/ 	.short	0x0082
	.zero		2


//--------------------- .nv.info                  --------------------------
	.section	.nv.info,"",@"SHT_CUDA_INFO"
	.align	4


	//----- nvinfo : EIATTR_REGCOUNT
	.align		4
        /*0000*/ 	.byte	0x04, 0x2f
        /*0002*/ 	.short	(.L_12 - .L_11)
	.align		4
.L_11:
        /*0004*/ 	.word	index@(_Z19simulated_annealingPciiiiifS_PfPiS1_S_S_S_iffi)
        /*0008*/ 	.word	0x00000047


	//----- nvinfo : EIATTR_FRAME_SIZE
	.align		4
.L_12:
        /*000c*/ 	.byte	0x04, 0x11
        /*000e*/ 	.short	(.L_14 - .L_13)
	.align		4
.L_13:
        /*0010*/ 	.word	index@($_Z19simulated_annealingPciiiiifS_PfPiS1_S_S_S_iffi$__internal_accurate_pow)
        /*0014*/ 	.word	0x00000060


	//----- nvinfo : EIATTR_FRAME_SIZE
	.align		4
.L_14:
        /*0018*/ 	.byte	0x04, 0x11
        /*001a*/ 	.short	(.L_16 - .L_15)
	.align		4
.L_15:
        /*001c*/ 	.word	index@($__internal_1_$__cuda_sm3x_div_rn_noftz_f32_slowpath)
        /*0020*/ 	.word	0x00000060


	//----- nvinfo : EIATTR_FRAME_SIZE
	.align		4
.L_16:
        /*0024*/ 	.byte	0x04, 0x11
        /*0026*/ 	.short	(.L_18 - .L_17)
	.align		4
.L_17:
        /*0028*/ 	.word	index@($__internal_0_$__cuda_sm20_div_rn_f64_full)
        /*002c*/ 	.word	0x00000060


	//----- nvinfo : EIATTR_FRAME_SIZE
	.align		4
.L_18:
        /*0030*/ 	.byte	0x04, 0x11
        /*0032*/ 	.short	(.L_20 - .L_19)
	.align		4
.L_19:
        /*0034*/ 	.word	index@(_Z19simulated_annealingPciiiiifS_PfPiS1_S_S_S_iffi)
        /*0038*/ 	.word	0x00000060


	//----- nvinfo : EIATTR_MIN_STACK_SIZE
	.align		4
.L_20:
        /*003c*/ 	.byte	0x04, 0x12
        /*003e*/ 	.short	(.L_22 - .L_21)
	.align		4
.L_21:
        /*0040*/ 	.word	index@(_Z19simulated_annealingPciiiiifS_PfPiS1_S_S_S_iffi)
        /*0044*/ 	.word	0x00000060
.L_22:


//--------------------- .nv.compat                --------------------------
	.section	.nv.compat,"",@"SHT_CUDA_COMPAT_INFO"
	.align	4
        /*0000*/ 	.byte	0x02, 0x09, 0x00, 0x00, 0x02, 0x02, 0x01, 0x00, 0x02, 0x05, 0x05, 0x00, 0x03, 0x07, 0x01, 0x01
        /*0010*/ 	.byte	0x02, 0x03, 0x00, 0x00, 0x02, 0x06, 0x01, 0x00, 0x04, 0x0b, 0x08, 0x00, 0x01, 0x00, 0x00, 0x00
        /*0020*/ 	.byte	0x00, 0x00, 0x00, 0x00


//--------------------- .nv.info._Z19simulated_annealingPciiiiifS_PfPiS1_S_S_S_iffi --------------------------
	.section	.nv.info._Z19simulated_annealingPciiiiifS_PfPiS1_S_S_S_iffi,"",@"SHT_CUDA_INFO"
	.sectionflags	@""
	.align	4


	//----- nvinfo : EIATTR_CUDA_API_VERSION
	.align		4
        /*0000*/ 	.byte	0x04, 0x37
        /*0002*/ 	.short	(.L_24 - .L_23)
.L_23:
        /*0004*/ 	.word	0x00000082


	//----- nvinfo : EIATTR_KPARAM_INFO
	.align		4
.L_24:
        /*0008*/ 	.byte	0x04, 0x17
        /*000a*/ 	.short	(.L_26 - .L_25)
.L_25:
        /*000c*/ 	.word	0x00000000
        /*0010*/ 	.short	0x0011
        /*0012*/ 	.short	0x0064
        /*0014*/ 	.byte	0x00, 0xf0, 0x11, 0x00


	//----- nvinfo : EIATTR_KPARAM_INFO
	.align		4
.L_26:
        /*0018*/ 	.byte	0x04, 0x17
        /*001a*/ 	.short	(.L_28 - .L_27)
.L_27:
        /*001c*/ 	.word	0x00000000
        /*0020*/ 	.short	0x0010
        /*0022*/ 	.short	0x0060
        /*0024*/ 	.byte	0x00, 0xf0, 0x11, 0x00


	//----- nvinfo : EIATTR_KPARAM_INFO
	.align		4
.L_28:
        /*0028*/ 	.byte	0x04, 0x17
        /*002a*/ 	.short	(.L_30 - .L_29)
.L_29:
        /*002c*/ 	.word	0x00000000
        /*0030*/ 	.short	0x000f
        /*0032*/ 	.short	0x005c
        /*0034*/ 	.byte	0x00, 0xf0, 0x11, 0x00


	//----- nvinfo : EIATTR_KPARAM_INFO
	.align		4
.L_30:
        /*0038*/ 	.byte	0x04, 0x17
        /*003a*/ 	.short	(.L_32 - .L_31)
.L_31:
        /*003c*/ 	.word	0x00000000
        /*0040*/ 	.short	0x000e
        /*0042*/ 	.short	0x0058
        /*0044*/ 	.byte	0x00, 0xf0, 0x11, 0x00


	//----- nvinfo : EIATTR_KPARAM_INFO
	.align		4
.L_32:
        /*0048*/ 	.byte	0x04, 0x17
        /*004a*/ 	.short	(.L_34 - .L_33)
.L_33:
        /*004c*/ 	.word	0x00000000
        /*0050*/ 	.short	0x000d
        /*0052*/ 	.short	0x0050
        /*0054*/ 	.byte	0x00, 0xf5, 0x21, 0x00


	//----- nvinfo : EIATTR_KPARAM_INFO
	.align		4
.L_34:
        /*0058*/ 	.byte	0x04, 0x17
        /*005a*/ 	.short	(.L_36 - .L_35)
.L_35:
        /*005c*/ 	.word	0x00000000
        /*0060*/ 	.short	0x000c
        /*0062*/ 	.short	0x0048
        /*0064*/ 	.byte	0x00, 0xf5, 0x21, 0x00


	//----- nvinfo : EIATTR_KPARAM_INFO
	.align		4
.L_36:
        /*0068*/ 	.byte	0x04, 0x17
        /*006a*/ 	.short	(.L_38 - .L_37)
.L_37:
        /*006c*/ 	.word	0x00000000
        /*0070*/ 	.short	0x000b
        /*0072*/ 	.short	0x0040
        /*0074*/ 	.byte	0x00, 0xf5, 0x21, 0x00


	//----- nvinfo : EIATTR_KPARAM_INFO
	.align		4
.L_38:
        /*0078*/ 	.byte	0x04, 0x17
        /*007a*/ 	.short	(.L_40 - .L_39)
.L_39:
        /*007c*/ 	.word	0x00000000
        /*0080*/ 	.short	0x000a
        /*0082*/ 	.short	0x0038
        /*0084*/ 	.byte	0x00, 0xf5, 0x21, 0x00


	//----- nvinfo : EIATTR_KPARAM_INFO
	.align		4
.L_40:
        /*0088*/ 	.byte	0x04, 0x17
        /*008a*/ 	.short	(.L_42 - .L_41)
.L_41:
        /*008c*/ 	.word	0x00000000
        /*0090*/ 	.short	0x0009
        /*0092*/ 	.short	0x0030
        /*0094*/ 	.byte	0x00, 0xf5, 0x21, 0x00


	//----- nvinfo : EIATTR_KPARAM_INFO
	.align		4
.L_42:
        /*0098*/ 	.byte	0x04, 0x17
        /*009a*/ 	.short	(.L_44 - .L_43)
.L_43:
        /*009c*/ 	.word	0x00000000
        /*00a0*/ 	.short	0x0008
        /*00a2*/ 	.short	0x0028
        /*00a4*/ 	.byte	0x00, 0xf5, 0x21, 0x00


	//----- nvinfo : EIATTR_KPARAM_INFO
	.align		4
.L_44:
        /*00a8*/ 	.byte	0x04, 0x17
        /*00aa*/ 	.short	(.L_46 - .L_45)
.L_45:
        /*00ac*/ 	.word	0x00000000
        /*00b0*/ 	.short	0x0007
        /*00b2*/ 	.short	0x0020
        /*00b4*/ 	.byte	0x00, 0xf5, 0x21, 0x00


	//----- nvinfo : EIATTR_KPARAM_INFO
	.align		4
.L_46:
        /*00b8*/ 	.byte	0x04, 0x17
        /*00ba*/ 	.short	(.L_48 - .L_47)
.L_47:
        /*00bc*/ 	.word	0x00000000
        /*00c0*/ 	.short	0x0006
        /*00c2*/ 	.short	0x001c
        /*00c4*/ 	.byte	0x00, 0xf0, 0x11, 0x00


	//----- nvinfo : EIATTR_KPARAM_INFO
	.align		4
.L_48:
        /*00c8*/ 	.byte	0x04, 0x17
        /*00ca*/ 	.short	(.L_50 - .L_49)
.L_49:
        /*00cc*/ 	.word	0x00000000
        /*00d0*/ 	.short	0x0005
        /*00d2*/ 	.short	0x0018
        /*00d4*/ 	.byte	0x00, 0xf0, 0x11, 0x00


	//----- nvinfo : EIATTR_KPARAM_INFO
	.align		4
.L_50:
        /*00d8*/ 	.byte	0x04, 0x17
        /*00da*/ 	.short	(.L_52 - .L_51)
.L_51:
        /*00dc*/ 	.word	0x00000000
        /*00e0*/ 	.short	0x0004
        /*00e2*/ 	.short	0x0014
        /*00e4*/ 	.byte	0x00, 0xf0, 0x11, 0x00


	//----- nvinfo : EIATTR_KPARAM_INFO
	.align		4
.L_52:
        /*00e8*/ 	.byte	0x04, 0x17
        /*00ea*/ 	.short	(.L_54 - .L_53)
.L_53:
        /*00ec*/ 	.word	0x00000000
        /*00f0*/ 	.short	0x0003
        /*00f2*/ 	.short	0x0010
        /*00f4*/ 	.byte	0x00, 0xf0, 0x11, 0x00


	//----- nvinfo : EIATTR_KPARAM_INFO
	.align		4
.L_54:
        /*00f8*/ 	.byte	0x04, 0x17
        /*00fa*/ 	.short	(.L_56 - .L_55)
.L_55:
        /*00fc*/ 	.word	0x00000000
        /*0100*/ 	.short	0x0002
        /*0102*/ 	.short	0x000c
        /*0104*/ 	.byte	0x00, 0xf0, 0x11, 0x00


	//----- nvinfo : EIATTR_KPARAM_INFO
	.align		4
.L_56:
        /*0108*/ 	.byte	0x04, 0x17
        /*010a*/ 	.short	(.L_58 - .L_57)
.L_57:
        /*010c*/ 	.word	0x00000000
        /*0110*/ 	.short	0x0001
        /*0112*/ 	.short	0x0008
        /*0114*/ 	.byte	0x00, 0xf0, 0x11, 0x00


	//----- nvinfo : EIATTR_KPARAM_INFO
	.align		4
.L_58:
        /*0118*/ 	.byte	0x04, 0x17
        /*011a*/ 	.short	(.L_60 - .L_59)
.L_59:
        /*011c*/ 	.word	0x00000000
        /*0120*/ 	.short	0x0000
        /*0122*/ 	.short	0x0000
        /*0124*/ 	.byte	0x00, 0xf5, 0x21, 0x00


	//----- nvinfo : EIATTR_SPARSE_MMA_MASK
	.align		4
.L_60:
        /*0128*/ 	.byte	0x03, 0x50
        /*012a*/ 	.short	0x0000


	//----- nvinfo : EIATTR_MAXREG_COUNT
	.align		4
        /*012c*/ 	.byte	0x03, 0x1b
        /*012e*/ 	.short	0x00ff


	//----- nvinfo : EIATTR_MERCURY_ISA_VERSION
	.align		4
        /*0130*/ 	.byte	0x03, 0x5f
        /*0132*/ 	.short	0x0101


	//----- nvinfo : EIATTR_VRC_CTA_INIT_COUNT
	.align		4
        /*0134*/ 	.byte	0x02, 0x4a
	.zero		1
	.zero		1


	//----- nvinfo : EIATTR_EXIT_INSTR_OFFSETS
	.align		4
        /*0138*/ 	.byte	0x04, 0x1c
        /*013a*/ 	.short	(.L_62 - .L_61)


	//   ....[0]....
.L_61:
        /*013c*/ 	.word	0x00000090


	//   ....[1]....
        /*0140*/ 	.word	0x00014f10


	//----- nvinfo : EIATTR_CRS_STACK_SIZE
	.align		4
.L_62:
        /*0144*/ 	.byte	0x04, 0x1e
        /*0146*/ 	.short	(.L_64 - .L_63)
.L_63:
        /*0148*/ 	.word	0x00000000


	//----- nvinfo : EIATTR_CBANK_PARAM_SIZE
	.align		4
.L_64:
        /*014c*/ 	.byte	0x03, 0x19
        /*014e*/ 	.short	0x0068


	//----- nvinfo : EIATTR_PARAM_CBANK
	.align		4
        /*0150*/ 	.byte	0x04, 0x0a
        /*0152*/ 	.short	(.L_66 - .L_65)
	.align		4
.L_65:
        /*0154*/ 	.word	index@(.nv.constant0._Z19simulated_annealingPciiiiifS_PfPiS1_S_S_S_iffi)
        /*0158*/ 	.short	0x0380
        /*015a*/ 	.short	0x0068


	//----- nvinfo : EIATTR_SW_WAR
	.align		4
.L_66:
        /*015c*/ 	.byte	0x04, 0x36
        /*015e*/ 	.short	(.L_68 - .L_67)
.L_67:
        /*0160*/ 	.word	0x00000008
.L_68:


//--------------------- .nv.callgraph             --------------------------
	.section	.nv.callgraph,"",@"SHT_CUDA_CALLGRAPH"
	.align	4
	.sectionentsize	8
	.align		4
        /*0000*/ 	.word	0x00000000
	.align		4
        /*0004*/ 	.word	0xffffffff
	.align		4
        /*0008*/ 	.word	0x00000000
	.align		4
        /*000c*/ 	.word	0xfffffffe
	.align		4
        /*0010*/ 	.word	0x00000000
	.align		4
        /*0014*/ 	.word	0xfffffffd
	.align		4
        /*0018*/ 	.word	0x00000000
	.align		4
        /*001c*/ 	.word	0xfffffffc


//--------------------- .nv.constant4             --------------------------
	.section	.nv.constant4,"a",@progbits
	.align	8
	.align		8
.nv.constant4:
        /*0000*/ 	.dword	precalc_xorwow_matrix
	.align		8
        /*0008*/ 	.dword	precalc_xorwow_offset_matrix
	.align		8
        /*0010*/ 	.dword	mrg32k3aM1
	.align		8
        /*0018*/ 	.dword	mrg32k3aM2
	.align		8
        /*0020*/ 	.dword	mrg32k3aM1SubSeq
	.align		8
        /*0028*/ 	.dword	mrg32k3aM2SubSeq
	.align		8
        /*0030*/ 	.dword	mrg32k3aM1Seq
	.align		8
        /*0038*/ 	.dword	mrg32k3aM2Seq
	.align		8
        /*0040*/ 	.dword	d_T_table


//--------------------- .nv.constant3             --------------------------
	.section	.nv.constant3,"a",@progbits
	.align	8
.nv.constant3:
	.type		__cr_lgamma_table,@object
	.size		__cr_lgamma_table,(d_sigma - __cr_lgamma_table)
__cr_lgamma_table:
        /*0000*/ 	.byte	0x00, 0x00, 0x00, 0x00, 0x00, 0x00, 0x00, 0x00, 0x00, 0x00, 0x00, 0x00, 0x00, 0x00, 0x00, 0x00
        /*0010*/ 	.byte	0xef, 0x39, 0xfa, 0xfe, 0x42, 0x2e, 0xe6, 0x3f, 0x02, 0x20, 0x2a, 0xfa, 0x0b, 0xab, 0xfc, 0x3f
        /*0020*/ 	.byte	0xf9, 0x2c, 0x92, 0x7c, 0xa7, 0x6c, 0x09, 0x40, 0xc9, 0x79, 0x44, 0x3c, 0x64, 0x26, 0x13, 0x40
        /*0030*/ 	.byte	0xca, 0x01, 0xcf, 0x3a, 0x27, 0x51, 0x1a, 0x40, 0x30, 0xcc, 0x2d, 0xf3, 0xe1, 0x0c, 0x21, 0x40
        /*0040*/ 	.byte	0x0d, 0xb7, 0xfc, 0x82, 0x8e, 0x35, 0x25, 0x40
	.type		d_sigma,@object
	.size		d_sigma,(.L_9 - d_sigma)
d_sigma:
	.zero		4
.L_9:


//--------------------- .text._Z19simulated_annealingPciiiiifS_PfPiS1_S_S_S_iffi --------------------------
	.section	.text._Z19simulated_annealingPciiiiifS_PfPiS1_S_S_S_iffi,"ax",@progbits
	.align	128
        .global         _Z19simulated_annealingPciiiiifS_PfPiS1_S_S_S_iffi
        .type           _Z19simulated_annealingPciiiiifS_PfPiS1_S_S_S_iffi,@function
        .size           _Z19simulated_annealingPciiiiifS_PfPiS1_S_S_S_iffi,(.L_x_255 - _Z19simulated_annealingPciiiiifS_PfPiS1_S_S_S_iffi)
        .other          _Z19simulated_annealingPciiiiifS_PfPiS1_S_S_S_iffi,@"STO_CUDA_ENTRY STV_DEFAULT"
_Z19simulated_annealingPciiiiifS_PfPiS1_S_S_S_iffi:
.text._Z19simulated_annealingPciiiiifS_PfPiS1_S_S_S_iffi:
[----:B------:R-:W0:Y:S01]  /*0000*/  LDC R1, c[0x0][0x37c] ;  /* 0x0000df00ff017b82 */ /* 0x000e220000000800 */
[----:B------:R-:W1:Y:S07]  /*0010*/  S2R R54, SR_TID.X ;  /* 0x0000000000367919 */ /* 0x000e6e0000002100 */
[----:B------:R-:W1:Y:S01]  /*0020*/  S2UR UR4, SR_CTAID.X ;  /* 0x00000000000479c3 */ /* 0x000e620000002500 */
[----:B------:R-:W2:Y:S01]  /*0030*/  LDCU UR5, c[0x0][0x3d8] ;  /* 0x00007b00ff0577ac */ /* 0x000ea20008000800 */
[----:B0-----:R-:W-:Y:S01]  /*0040*/  VIADD R1, R1, 0xffffffa0 ;  /* 0xffffffa001017836 */ /* 0x001fe20000000000 */
[----:B------:R-:W0:Y:S05]  /*0050*/  LDCU UR10, c[0x0][0x3dc] ;  /* 0x00007b80ff0a77ac */ /* 0x000e2a0008000800 */
[----:B------:R-:W1:Y:S02]  /*0060*/  LDC R3, c[0x0][0x360] ;  /* 0x0000d800ff037b82 */ /* 0x000e640000000800 */
[----:B-1----:R-:W-:-:S05]  /*0070*/  IMAD R54, R3, UR4, R54 ;  /* 0x0000000403367c24 */ /* 0x002fca000f8e0236 */
[----:B--2---:R-:W-:-:S13]  /*0080*/  ISETP.GE.AND P0, PT, R54, UR5, PT ;  /* 0x0000000536007c0c */ /* 0x004fda000bf06270 */
[----:B0-----:R-:W-:Y:S05]  /*0090*/  @P0 EXIT ;  /* 0x000000000000094d */ /* 0x001fea0003800000 */
[----:B------:R-:W-:Y:S01]  /*00a0*/  IMAD.MOV.U32 R10, RZ, RZ, 0x3198c20f ;  /* 0x3198c20fff0a7424 */ /* 0x000fe200078e00ff */
[----:B------:R-:W-:Y:S01]  /*00b0*/  ISETP.NE.AND P0, PT, R54, RZ, PT ;  /* 0x000000ff3600720c */ /* 0x000fe20003f05270 */
[----:B------:R-:W-:Y:S01]  /*00c0*/  IMAD.MOV.U32 R11, RZ, RZ, 0x5efdb30c ;  /* 0x5efdb30cff0b7424 */ /* 0x000fe200078e00ff */
[----:B------:R-:W0:Y:S01]  /*00d0*/  LDCU.64 UR8, c[0x0][0x358] ;  /* 0x00006b00ff0877ac */ /* 0x000e220008000a00 */
[----:B------:R-:W-:Y:S01]  /*00e0*/  IMAD.MOV.U32 R12, RZ, RZ, 0x423bb012 ;  /* 0x423bb012ff0c7424 */ /* 0x000fe200078e00ff */
[----:B------:R-:W-:Y:S01]  /*00f0*/  BSSY.RECONVERGENT B0, `(.L_x_0) ;  /* 0x0000265000007945 */ /* 0x000fe20003800200 */
[----:B------:R-:W-:Y:S01]  /*0100*/  IMAD.MOV.U32 R13, RZ, RZ, -0x75bd8fc ;  /* 0xf8a42704ff0d7424 */ /* 0x000fe200078e00ff */
[----:B------:R1:W-:Y:S01]  /*0110*/  STL.64 [R1+0x30], R10 ;  /* 0x0000300a01007387 */ /* 0x0003e20000100a00 */
[----:B------:R-:W-:Y:S01]  /*0120*/  IMAD.MOV.U32 R14, RZ, RZ, -0x23270784 ;  /* 0xdcd8f87cff0e7424 */ /* 0x000fe200078e00ff */
[----:B------:R-:W-:Y:S01]  /*0130*/  SHF.R.S32.HI R7, RZ, 0x1f, R54 ;  /* 0x0000001fff077819 */ /* 0x000fe20000011436 */
[----:B------:R-:W-:Y:S01]  /*0140*/  IMAD.MOV.U32 R15, RZ, RZ, 0x57fa2510 ;  /* 0x57fa2510ff0f7424 */ /* 0x000fe200078e00ff */
[----:B------:R1:W-:Y:S01]  /*0150*/  STL.64 [R1+0x38], R12 ;  /* 0x0000380c01007387 */ /* 0x0003e20000100a00 */
[----:B------:R-:W-:-:S02]  /*0160*/  IMAD.MOV.U32 R8, RZ, RZ, R1 ;  /* 0x000000ffff087224 */ /* 0x000fc400078e0001 */
[----:B------:R-:W-:Y:S01]  /*0170*/  IMAD.MOV.U32 R0, RZ, RZ, 0x5efdb30c ;  /* 0x5efdb30cff007424 */ /* 0x000fe200078e00ff */
[----:B------:R1:W-:Y:S01]  /*0180*/  STL.64 [R1+0x40], R14 ;  /* 0x0000400e01007387 */ /* 0x0003e20000100a00 */
[----:B------:R-:W-:Y:S02]  /*0190*/  IMAD.MOV.U32 R5, RZ, RZ, -0x75bd8fc ;  /* 0xf8a42704ff057424 */ /* 0x000fe400078e00ff */
[----:B------:R-:W-:Y:S02]  /*01a0*/  IMAD.MOV.U32 R4, RZ, RZ, 0x423bb012 ;  /* 0x423bb012ff047424 */ /* 0x000fe400078e00ff */
[----:B------:R-:W-:Y:S02]  /*01b0*/  IMAD.MOV.U32 R3, RZ, RZ, 0x57fa2510 ;  /* 0x57fa2510ff037424 */ /* 0x000fe400078e00ff */
[----:B------:R-:W-:Y:S01]  /*01c0*/  IMAD.MOV.U32 R2, RZ, RZ, -0x23270784 ;  /* 0xdcd8f87cff027424 */ /* 0x000fe200078e00ff */
[----:B0-----:R-:W-:Y:S06]  /*01d0*/  @!P0 BRA `(.L_x_1) ;  /* 0x0000002400588947 */ /* 0x001fec0003800000 */
[----:B------:R-:W-:Y:S02]  /*01e0*/  VIADD R6, R1, 0x30 ;  /* 0x0000003001067836 */ /* 0x000fe40000000000 */
[----:B------:R-:W-:Y:S02]  /*01f0*/  IMAD.MOV.U32 R9, RZ, RZ, RZ ;  /* 0x000000ffff097224 */ /* 0x000fe400078e00ff */
[----:B------:R-:W-:Y:S02]  /*0200*/  IMAD.MOV.U32 R0, RZ, RZ, 0x5efdb30c ;  /* 0x5efdb30cff007424 */ /* 0x000fe400078e00ff */
[----:B-1----:R-:W-:Y:S02]  /*0210*/  IMAD.MOV.U32 R14, RZ, RZ, R54 ;  /* 0x000000ffff0e7224 */ /* 0x002fe400078e0036 */
[----:B------:R-:W-:Y:S02]  /*0220*/  IMAD.MOV.U32 R15, RZ, RZ, R7 ;  /* 0x000000ffff0f7224 */ /* 0x000fe400078e0007 */
[----:B------:R-:W-:-:S02]  /*0230*/  IMAD.MOV.U32 R4, RZ, RZ, 0x423bb012 ;  /* 0x423bb012ff047424 */ /* 0x000fc400078e00ff */
[----:B------:R-:W-:Y:S02]  /*0240*/  IMAD.MOV.U32 R5, RZ, RZ, -0x75bd8fc ;  /* 0xf8a42704ff057424 */ /* 0x000fe400078e00ff */
[----:B------:R-:W-:Y:S02]  /*0250*/  IMAD.MOV.U32 R2, RZ, RZ, -0x23270784 ;  /* 0xdcd8f87cff027424 */ /* 0x000fe400078e00ff */
[----:B------:R-:W-:-:S07]  /*0260*/  IMAD.MOV.U32 R3, RZ, RZ, 0x57fa2510 ;  /* 0x57fa2510ff037424 */ /* 0x000fce00078e00ff */
.L_x_10:
[----:B------:R-:W-:Y:S01]  /*0270*/  LOP3.LUT R46, R14, 0x3, RZ, 0xc0, !PT ;  /* 0x000000030e2e7812 */ /* 0x000fe200078ec0ff */
[----:B------:R-:W-:Y:S03]  /*0280*/  BSSY.RECONVERGENT B1, `(.L_x_2) ;  /* 0x0000245000017945 */ /* 0x000fe60003800200 */
[----:B------:R-:W-:-:S04]  /*0290*/  ISETP.NE.U32.AND P0, PT, R46, RZ, PT ;  /* 0x000000ff2e00720c */ /* 0x000fc80003f05070 */
[----:B------:R-:W-:-:S13]  /*02a0*/  ISETP.NE.AND.EX P0, PT, RZ, RZ, PT, P0 ;  /* 0x000000ffff00720c */ /* 0x000fda0003f05300 */
[----:B012---:R-:W-:Y:S05]  /*02b0*/  @!P0 BRA `(.L_x_3) ;  /* 0x0000002400048947 */ /* 0x007fea0003800000 */
[----:B------:R-:W0:Y:S01]  /*02c0*/  LDC.64 R10, c[0x4][RZ] ;  /* 0x01000000ff0a7b82 */ /* 0x000e220000000a00 */
[----:B------:R-:W-:Y:S01]  /*02d0*/  IMAD.MOV.U32 R0, RZ, RZ, RZ ;  /* 0x000000ffff007224 */ /* 0x000fe200078e00ff */
[----:B------:R-:W-:Y:S01]  /*02e0*/  CS2R R2, SRZ ;  /* 0x0000000000027805 */ /* 0x000fe2000001ff00 */
[----:B------:R-:W-:Y:S01]  /*02f0*/  IMAD.MOV.U32 R17, RZ, RZ, RZ ;  /* 0x000000ffff117224 */ /* 0x000fe200078e00ff */
[----:B------:R-:W-:Y:S01]  /*0300*/  CS2R R4, SRZ ;  /* 0x0000000000047805 */ /* 0x000fe2000001ff00 */
[----:B0-----:R-:W-:-:S07]  /*0310*/  IMAD.WIDE.U32 R10, R9, 0xc80, R10 ;  /* 0x00000c80090a7825 */ /* 0x001fce00078e000a */
.L_x_5:
[----:B------:R-:W-:-:S06]  /*0320*/  IMAD R16, R17, 0x4, R6 ;  /* 0x0000000411107824 */ /* 0x000fcc00078e0206 */
[----:B------:R-:W5:Y:S01]  /*0330*/  LDL R16, [R16+0x4] ;  /* 0x0000040010107983 */ /* 0x000f620000100800 */
[----:B------:R-:W-:Y:S01]  /*0340*/  IMAD.SHL.U32 R18, R17, 0x20, RZ ;  /* 0x0000002011127824 */ /* 0x000fe200078e00ff */
[----:B------:R-:W-:-:S06]  /*0350*/  UMOV UR4, URZ ;  /* 0x000000ff00047c82 */ /* 0x000fcc0008000000 */
.L_x_4:
[----:B-----5:R-:W-:Y:S01]  /*0360*/  SHF.R.U32.HI R50, RZ, UR4, R16 ;  /* 0x00000004ff327c19 */ /* 0x020fe20008011610 */
[----:B------:R-:W-:-:S03]  /*0370*/  VIADD R12, R18, UR4 ;  /* 0x00000004120c7c36 */ /* 0x000fc60008000000 */
[----:B------:R-:W-:-:S04]  /*0380*/  LOP3.LUT R13, R50, 0x1, RZ, 0xc0, !PT ;  /* 0x00000001320d7812 */ /* 0x000fc800078ec0ff */
[----:B------:R-:W-:Y:S01]  /*0390*/  ISETP.NE.U32.AND P0, PT, R13, 0x1, PT ;  /* 0x000000010d00780c */ /* 0x000fe20003f05070 */
[----:B------:R-:W-:-:S04]  /*03a0*/  IMAD R13, R12, 0x5, RZ ;  /* 0x000000050c0d7824 */ /* 0x000fc800078e02ff */
[----:B------:R-:W-:-:S08]  /*03b0*/  IMAD.WIDE.U32 R12, R13, 0x4, R10 ;  /* 0x000000040d0c7825 */ /* 0x000fd000078e000a */
[----:B------:R-:W2:Y:S04]  /*03c0*/  @!P0 LDG.E R19, desc[UR8][R12.64] ;  /* 0x000000080c138981 */ /* 0x000ea8000c1e1900 */
[----:B------:R-:W3:Y:S04]  /*03d0*/  @!P0 LDG.E R21, desc[UR8][R12.64+0x4] ;  /* 0x000004080c158981 */ /* 0x000ee8000c1e1900 */
[----:B------:R-:W4:Y:S04]  /*03e0*/  @!P0 LDG.E R20, desc[UR8][R12.64+0x8] ;  /* 0x000008080c148981 */ /* 0x000f28000c1e1900 */
[----:B------:R-:W4:Y:S04]  /*03f0*/  @!P0 LDG.E R22, desc[UR8][R12.64+0x10] ;  /* 0x000010080c168981 */ /* 0x000f28000c1e1900 */
[----:B------:R-:W4:Y:S01]  /*0400*/  @!P0 LDG.E R23, desc[UR8][R12.64+0xc] ;  /* 0x00000c080c178981 */ /* 0x000f22000c1e1900 */
[----:B------:R-:W-:-:S13]  /*0410*/  R2P PR, R50, 0x7e ;  /* 0x0000007e32007804 */ /* 0x000fda0000000000 */
[----:B------:R-:W4:Y:S04]  /*0420*/  @P1 LDG.E R25, desc[UR8][R12.64+0x14] ;  /* 0x000014080c191981 */ /* 0x000f28000c1e1900 */
        /* <DEDUP_REMOVED lines=23> */
[----:B------:R-:W4:Y:S01]  /*05a0*/  @P6 LDG.E R42, desc[UR8][R12.64+0x88] ;  /* 0x000088080c2a6981 */ /* 0x000f22000c1e1900 */
[----:B--2---:R-:W-:-:S03]  /*05b0*/  @!P0 LOP3.LUT R0, R0, R19, RZ, 0x3c, !PT ;  /* 0x0000001300008212 */ /* 0x004fc600078e3cff */
[----:B------:R-:W2:Y:S01]  /*05c0*/  @P1 LDG.E R19, desc[UR8][R12.64+0x18] ;  /* 0x000018080c131981 */ /* 0x000ea2000c1e1900 */
[----:B---3--:R-:W-:-:S03]  /*05d0*/  @!P0 LOP3.LUT R4, R4, R21, RZ, 0x3c, !PT ;  /* 0x0000001504048212 */ /* 0x008fc600078e3cff */
[----:B------:R-:W3:Y:S01]  /*05e0*/  @P1 LDG.E R21, desc[UR8][R12.64+0x20] ;  /* 0x000020080c151981 */ /* 0x000ee2000c1e1900 */
[----:B----4-:R-:W-:-:S03]  /*05f0*/  @!P0 LOP3.LUT R5, R5, R20, RZ, 0x3c, !PT ;  /* 0x0000001405058212 */ /* 0x010fc600078e3cff */
[----:B------:R-:W4:Y:S01]  /*0600*/  @P1 LDG.E R20, desc[UR8][R12.64+0x1c] ;  /* 0x00001c080c141981 */ /* 0x000f22000c1e1900 */
[----:B------:R-:W-:-:S03]  /*0610*/  @!P0 LOP3.LUT R3, R3, R22, RZ, 0x3c, !PT ;  /* 0x0000001603038212 */ /* 0x000fc600078e3cff */
[----:B------:R-:W4:Y:S01]  /*0620*/  @P1 LDG.E R22, desc[UR8][R12.64+0x24] ;  /* 0x000024080c161981 */ /* 0x000f22000c1e1900 */
[----:B------:R-:W-:-:S03]  /*0630*/  @!P0 LOP3.LUT R2, R2, R23, RZ, 0x3c, !PT ;  /* 0x0000001702028212 */ /* 0x000fc600078e3cff */
[----:B------:R-:W4:Y:S01]  /*0640*/  @P2 LDG.E R23, desc[UR8][R12.64+0x2c] ;  /* 0x00002c080c172981 */ /* 0x000f22000c1e1900 */
[----:B------:R-:W-:-:S13]  /*0650*/  LOP3.LUT P0, RZ, R50, 0x80, RZ, 0xc0, !PT ;  /* 0x0000008032ff7812 */ /* 0x000fda000780c0ff */
[----:B------:R-:W4:Y:S04]  /*0660*/  @P0 LDG.E R55, desc[UR8][R12.64+0x8c] ;  /* 0x00008c080c370981 */ /* 0x000f28000c1e1900 */
[----:B------:R-:W4:Y:S04]  /*0670*/  @P0 LDG.E R57, desc[UR8][R12.64+0x90] ;  /* 0x000090080c390981 */ /* 0x000f28000c1e1900 */
[----:B------:R-:W4:Y:S04]  /*0680*/  @P0 LDG.E R44, desc[UR8][R12.64+0x94] ;  /* 0x000094080c2c0981 */ /* 0x000f28000c1e1900 */
[----:B------:R-:W4:Y:S04]  /*0690*/  @P0 LDG.E R59, desc[UR8][R12.64+0x98] ;  /* 0x000098080c3b0981 */ /* 0x000f28000c1e1900 */
[----:B------:R-:W4:Y:S01]  /*06a0*/  @P0 LDG.E R48, desc[UR8][R12.64+0x9c] ;  /* 0x00009c080c300981 */ /* 0x000f22000c1e1900 */
[----:B------:R-:W-:-:S04]  /*06b0*/  @P1 LOP3.LUT R0, R0, R25, RZ, 0x3c, !PT ;  /* 0x0000001900001212 */ /* 0x000fc800078e3cff */
[----:B------:R-:W-:-:S04]  /*06c0*/  @P2 LOP3.LUT R0, R0, R27, RZ, 0x3c, !PT ;  /* 0x0000001b00002212 */ /* 0x000fc800078e3cff */
[----:B------:R-:W-:-:S04]  /*06d0*/  @P3 LOP3.LUT R0, R0, R31, RZ, 0x3c, !PT ;  /* 0x0000001f00003212 */ /* 0x000fc800078e3cff */
[----:B------:R-:W-:-:S04]  /*06e0*/  @P4 LOP3.LUT R0, R0, R37, RZ, 0x3c, !PT ;  /* 0x0000002500004212 */ /* 0x000fc800078e3cff */
[----:B------:R-:W-:-:S04]  /*06f0*/  @P5 LOP3.LUT R0, R0, R43, RZ, 0x3c, !PT ;  /* 0x0000002b00005212 */ /* 0x000fc800078e3cff */
[----:B------:R-:W-:Y:S02]  /*0700*/  @P6 LOP3.LUT R0, R0, R49, RZ, 0x3c, !PT ;  /* 0x0000003100006212 */ /* 0x000fe400078e3cff */
[----:B--2---:R-:W-:Y:S02]  /*0710*/  @P1 LOP3.LUT R4, R4, R19, RZ, 0x3c, !PT ;  /* 0x0000001304041212 */ /* 0x004fe400078e3cff */
[----:B---3--:R-:W-:Y:S02]  /*0720*/  @P1 LOP3.LUT R2, R2, R21, RZ, 0x3c, !PT ;  /* 0x0000001502021212 */ /* 0x008fe400078e3cff */
[----:B----4-:R-:W-:Y:S02]  /*0730*/  @P1 LOP3.LUT R5, R5, R20, RZ, 0x3c, !PT ;  /* 0x0000001405051212 */ /* 0x010fe400078e3cff */
[----:B------:R-:W-:Y:S02]  /*0740*/  @P1 LOP3.LUT R3, R3, R22, RZ, 0x3c, !PT ;  /* 0x0000001603031212 */ /* 0x000fe400078e3cff */
[----:B------:R-:W-:-:S02]  /*0750*/  @P2 LOP3.LUT R5, R5, R24, RZ, 0x3c, !PT ;  /* 0x0000001805052212 */ /* 0x000fc400078e3cff */
[----:B------:R-:W-:Y:S02]  /*0760*/  @P2 LOP3.LUT R4, R4, R23, RZ, 0x3c, !PT ;  /* 0x0000001704042212 */ /* 0x000fe400078e3cff */
[----:B------:R-:W-:Y:S02]  /*0770*/  @P2 LOP3.LUT R2, R2, R29, RZ, 0x3c, !PT ;  /* 0x0000001d02022212 */ /* 0x000fe400078e3cff */
[----:B------:R-:W-:Y:S02]  /*0780*/  @P2 LOP3.LUT R3, R3, R26, RZ, 0x3c, !PT ;  /* 0x0000001a03032212 */ /* 0x000fe400078e3cff */
[----:B------:R-:W-:Y:S02]  /*0790*/  @P3 LOP3.LUT R4, R4, R33, RZ, 0x3c, !PT ;  /* 0x0000002104043212 */ /* 0x000fe400078e3cff */
        /* <DEDUP_REMOVED lines=20> */
[----:B------:R-:W-:-:S13]  /*08e0*/  R2P PR, R50.B1, 0x7f ;  /* 0x0000007f32007804 */ /* 0x000fda0000001000 */
[----:B------:R-:W2:Y:S04]  /*08f0*/  @P0 LDG.E R19, desc[UR8][R12.64+0xa0] ;  /* 0x0000a0080c130981 */ /* 0x000ea8000c1e1900 */
[----:B------:R-:W3:Y:S04]  /*0900*/  @P0 LDG.E R22, desc[UR8][R12.64+0xb0] ;  /* 0x0000b0080c160981 */ /* 0x000ee8000c1e1900 */
        /* <DEDUP_REMOVED lines=28> */
[----:B--2---:R-:W-:-:S03]  /*0ad0*/  @P0 LOP3.LUT R0, R0, R19, RZ, 0x3c, !PT ;  /* 0x0000001300000212 */ /* 0x004fc600078e3cff */
[----:B------:R-:W2:Y:S01]  /*0ae0*/  @P1 LDG.E R19, desc[UR8][R12.64+0xb8] ;  /* 0x0000b8080c131981 */ /* 0x000ea2000c1e1900 */
[----:B---3--:R-:W-:-:S03]  /*0af0*/  @P0 LOP3.LUT R3, R3, R22, RZ, 0x3c, !PT ;  /* 0x0000001603030212 */ /* 0x008fc600078e3cff */
[----:B------:R-:W3:Y:S01]  /*0b00*/  @P1 LDG.E R22, desc[UR8][R12.64+0xc4] ;  /* 0x0000c4080c161981 */ /* 0x000ee2000c1e1900 */
[----:B----4-:R-:W-:-:S03]  /*0b10*/  @P0 LOP3.LUT R4, R4, R21, RZ, 0x3c, !PT ;  /* 0x0000001504040212 */ /* 0x010fc600078e3cff */
[----:B------:R-:W4:Y:S01]  /*0b20*/  @P1 LDG.E R21, desc[UR8][R12.64+0xc0] ;  /* 0x0000c0080c151981 */ /* 0x000f22000c1e1900 */
[----:B------:R-:W-:-:S03]  /*0b30*/  @P0 LOP3.LUT R5, R5, R20, RZ, 0x3c, !PT ;  /* 0x0000001405050212 */ /* 0x000fc600078e3cff */
[----:B------:R-:W4:Y:S01]  /*0b40*/  @P1 LDG.E R20, desc[UR8][R12.64+0xbc] ;  /* 0x0000bc080c141981 */ /* 0x000f22000c1e1900 */
[----:B------:R-:W-:-:S03]  /*0b50*/  @P0 LOP3.LUT R2, R2, R23, RZ, 0x3c, !PT ;  /* 0x0000001702020212 */ /* 0x000fc600078e3cff */
        /* <DEDUP_REMOVED lines=8> */
[----:B------:R-:W-:Y:S01]  /*0be0*/  @P2 LOP3.LUT R0, R0, R27, RZ, 0x3c, !PT ;  /* 0x0000001b00002212 */ /* 0x000fe200078e3cff */
[----:B------:R-:W-:-:S03]  /*0bf0*/  UIADD3 UR4, UPT, UPT, UR4, 0x10, URZ ;  /* 0x0000001004047890 */ /* 0x000fc6000fffe0ff */
[----:B------:R-:W-:Y:S01]  /*0c00*/  @P3 LOP3.LUT R0, R0, R31, RZ, 0x3c, !PT ;  /* 0x0000001f00003212 */ /* 0x000fe200078e3cff */
[----:B------:R-:W-:-:S03]  /*0c10*/  UISETP.NE.AND UP0, UPT, UR4, 0x20, UPT ;  /* 0x000000200400788c */ /* 0x000fc6000bf05270 */
        /* <DEDUP_REMOVED lines=31> */
[----:B------:R-:W-:Y:S01]  /*0e10*/  @P0 LOP3.LUT R2, R2, R59, RZ, 0x3c, !PT ;  /* 0x0000003b02020212 */ /* 0x000fe200078e3cff */
[----:B------:R-:W-:Y:S06]  /*0e20*/  BRA.U UP0, `(.L_x_4) ;  /* 0xfffffff5004c7547 */ /* 0x000fec000b83ffff */
[----:B------:R-:W-:-:S05]  /*0e30*/  VIADD R17, R17, 0x1 ;  /* 0x0000000111117836 */ /* 0x000fca0000000000 */
[----:B------:R-:W-:-:S13]  /*0e40*/  ISETP.NE.AND P0, PT, R17, 0x5, PT ;  /* 0x000000051100780c */ /* 0x000fda0003f05270 */
[----:B------:R-:W-:Y:S05]  /*0e50*/  @P0 BRA `(.L_x_5) ;  /* 0xfffffff400300947 */ /* 0x000fea000383ffff */
[----:B------:R0:W-:Y:S01]  /*0e60*/  STL [R1+0x34], R0 ;  /* 0x0000340001007387 */ /* 0x0001e20000100800 */
[----:B------:R-:W-:-:S03]  /*0e70*/  ISETP.NE.U32.AND P0, PT, R46, 0x1, PT ;  /* 0x000000012e00780c */ /* 0x000fc60003f05070 */
[----:B------:R0:W-:Y:S01]  /*0e80*/  STL.64 [R1+0x38], R4 ;  /* 0x0000380401007387 */ /* 0x0001e20000100a00 */
[----:B------:R-:W-:-:S03]  /*0e90*/  ISETP.NE.AND.EX P0, PT, RZ, RZ, PT, P0 ;  /* 0x000000ffff00720c */ /* 0x000fc60003f05300 */
[----:B------:R0:W-:Y:S10]  /*0ea0*/  STL.64 [R1+0x40], R2 ;  /* 0x0000400201007387 */ /* 0x0001f40000100a00 */
[----:B------:R-:W-:Y:S05]  /*0eb0*/  @!P0 BRA `(.L_x_3) ;  /* 0x0000001800048947 */ /* 0x000fea0003800000 */
[----:B------:R-:W-:Y:S01]  /*0ec0*/  UMOV UR4, URZ ;  /* 0x000000ff00047c82 */ /* 0x000fe20008000000 */
[----:B------:R-:W-:Y:S01]  /*0ed0*/  UMOV UR5, URZ ;  /* 0x000000ff00057c82 */ /* 0x000fe20008000000 */
[----:B0-----:R-:W-:Y:S02]  /*0ee0*/  IMAD.MOV.U32 R0, RZ, RZ, RZ ;  /* 0x000000ffff007224 */ /* 0x001fe400078e00ff */
[----:B------:R-:W-:Y:S02]  /*0ef0*/  IMAD.MOV.U32 R17, RZ, RZ, RZ ;  /* 0x000000ffff117224 */ /* 0x000fe400078e00ff */
[----:B------:R-:W-:Y:S02]  /*0f00*/  IMAD.U32 R3, RZ, RZ, UR4 ;  /* 0x00000004ff037e24 */ /* 0x000fe4000f8e00ff */
[----:B------:R-:W-:Y:S02]  /*0f10*/  IMAD.U32 R2, RZ, RZ, UR5 ;  /* 0x00000005ff027e24 */ /* 0x000fe4000f8e00ff */
[----:B------:R-:W-:-:S02]  /*0f20*/  IMAD.U32 R5, RZ, RZ, UR4 ;  /* 0x00000004ff057e24 */ /* 0x000fc4000f8e00ff */
[----:B------:R-:W-:-:S07]  /*0f30*/  IMAD.U32 R4, RZ, RZ, UR5 ;  /* 0x00000005ff047e24 */ /* 0x000fce000f8e00ff */
.L_x_7:
[----:B------:R-:W-:-:S06]  /*0f40*/  IMAD R16, R17, 0x4, R6 ;  /* 0x0000000411107824 */ /* 0x000fcc00078e0206 */
[----:B------:R-:W5:Y:S01]  /*0f50*/  LDL R16, [R16+0x4] ;  /* 0x0000040010107983 */ /* 0x000f620000100800 */
[----:B------:R-:W-:Y:S01]  /*0f60*/  IMAD.SHL.U32 R18, R17, 0x20, RZ ;  /* 0x0000002011127824 */ /* 0x000fe200078e00ff */
[----:B------:R-:W-:-:S06]  /*0f70*/  UMOV UR4, URZ ;  /* 0x000000ff00047c82 */ /* 0x000fcc0008000000 */
.L_x_6:
        /* <DEDUP_REMOVED lines=181> */
[----:B------:R-:W-:Y:S05]  /*1ad0*/  @P0 BRA `(.L_x_3) ;  /* 0x0000000800fc0947 */ /* 0x000fea0003800000 */
[----:B------:R-:W-:Y:S01]  /*1ae0*/  UMOV UR4, URZ ;  /* 0x000000ff00047c82 */ /* 0x000fe20008000000 */
[----:B------:R-:W-:Y:S01]  /*1af0*/  UMOV UR5, URZ ;  /* 0x000000ff00057c82 */ /* 0x000fe20008000000 */
[----:B-1----:R-:W-:Y:S02]  /*1b00*/  IMAD.MOV.U32 R0, RZ, RZ, RZ ;  /* 0x000000ffff007224 */ /* 0x002fe400078e00ff */
[----:B------:R-:W-:Y:S02]  /*1b10*/  IMAD.MOV.U32 R17, RZ, RZ, RZ ;  /* 0x000000ffff117224 */ /* 0x000fe400078e00ff */
[----:B------:R-:W-:Y:S02]  /*1b20*/  IMAD.U32 R3, RZ, RZ, UR4 ;  /* 0x00000004ff037e24 */ /* 0x000fe4000f8e00ff */
[----:B------:R-:W-:Y:S02]  /*1b30*/  IMAD.U32 R2, RZ, RZ, UR5 ;  /* 0x00000005ff027e24 */ /* 0x000fe4000f8e00ff */
[----:B------:R-:W-:-:S02]  /*1b40*/  IMAD.U32 R5, RZ, RZ, UR4 ;  /* 0x00000004ff057e24 */ /* 0x000fc4000f8e00ff */
[----:B------:R-:W-:-:S07]  /*1b50*/  IMAD.U32 R4, RZ, RZ, UR5 ;  /* 0x00000005ff047e24 */ /* 0x000fce000f8e00ff */
.L_x_9:
[----:B------:R-:W-:-:S06]  /*1b60*/  IMAD R16, R17, 0x4, R6 ;  /* 0x0000000411107824 */ /* 0x000fcc00078e0206 */
[----:B------:R-:W5:Y:S01]  /*1b70*/  LDL R16, [R16+0x4] ;  /* 0x0000040010107983 */ /* 0x000f620000100800 */
[----:B------:R-:W-:Y:S01]  /*1b80*/  IMAD.SHL.U32 R18, R17, 0x20, RZ ;  /* 0x0000002011127824 */ /* 0x000fe200078e00ff */
[----:B------:R-:W-:-:S06]  /*1b90*/  UMOV UR4, URZ ;  /* 0x000000ff00047c82 */ /* 0x000fcc0008000000 */
.L_x_8:
        /* <DEDUP_REMOVED lines=176> */
[----:B------:R2:W-:Y:S04]  /*26a0*/  STL [R1+0x34], R0 ;  /* 0x0000340001007387 */ /* 0x0005e80000100800 */
[----:B------:R2:W-:Y:S04]  /*26b0*/  STL.64 [R1+0x38], R4 ;  /* 0x0000380401007387 */ /* 0x0005e80000100a00 */
[----:B------:R2:W-:Y:S02]  /*26c0*/  STL.64 [R1+0x40], R2 ;  /* 0x0000400201007387 */ /* 0x0005e40000100a00 */
.L_x_3:
[----:B------:R-:W-:Y:S05]  /*26d0*/  BSYNC.RECONVERGENT B1 ;  /* 0x0000000000017941 */ /* 0x000fea0003800200 */
.L_x_2:
[C---:B------:R-:W-:Y:S01]  /*26e0*/  ISETP.GT.U32.AND P0, PT, R14.reuse, 0x3, PT ;  /* 0x000000030e00780c */ /* 0x040fe20003f04070 */
[----:B------:R-:W-:Y:S01]  /*26f0*/  VIADD R9, R9, 0x1 ;  /* 0x0000000109097836 */ /* 0x000fe20000000000 */
[--C-:B------:R-:W-:Y:S02]  /*2700*/  SHF.R.U64 R14, R14, 0x2, R15.reuse ;  /* 0x000000020e0e7819 */ /* 0x100fe4000000120f */
[----:B------:R-:W-:Y:S02]  /*2710*/  ISETP.GT.U32.AND.EX P0, PT, R15, RZ, PT, P0 ;  /* 0x000000ff0f00720c */ /* 0x000fe40003f04100 */
[----:B------:R-:W-:-:S11]  /*2720*/  SHF.R.U32.HI R15, RZ, 0x2, R15 ;  /* 0x00000002ff0f7819 */ /* 0x000fd6000001160f */
[----:B------:R-:W-:Y:S05]  /*2730*/  @P0 BRA `(.L_x_10) ;  /* 0xffffffd800cc0947 */ /* 0x000fea000383ffff */
.L_x_1:
[----:B------:R-:W-:Y:S05]  /*2740*/  BSYNC.RECONVERGENT B0 ;  /* 0x0000000000007941 */ /* 0x000fea0003800200 */
.L_x_0:
[----:B------:R-:W3:Y:S01]  /*2750*/  LDCU UR4, c[0x0][0x398] ;  /* 0x00007300ff0477ac */ /* 0x000ee20008000800 */
[----:B------:R4:W-:Y:S01]  /*2760*/  STL.64 [R1+0x48], RZ ;  /* 0x000048ff01007387 */ /* 0x0009e20000100a00 */
[----:B------:R-:W-:Y:S02]  /*2770*/  IMAD.MOV.U32 R6, RZ, RZ, R5 ;  /* 0x000000ffff067224 */ /* 0x000fe400078e0005 */
[----:B------:R-:W-:Y:S01]  /*2780*/  IMAD.MOV.U32 R9, RZ, RZ, R3 ;  /* 0x000000ffff097224 */ /* 0x000fe200078e0003 */
[----:B------:R4:W-:Y:S01]  /*2790*/  STL [R1+0x50], RZ ;  /* 0x000050ff01007387 */ /* 0x0009e20000100800 */
[----:B012---:R-:W-:Y:S02]  /*27a0*/  IMAD.MOV.U32 R3, RZ, RZ, R2 ;  /* 0x000000ffff037224 */ /* 0x007fe400078e0002 */
[----:B------:R-:W-:Y:S01]  /*27b0*/  IMAD.MOV.U32 R2, RZ, RZ, R0 ;  /* 0x000000ffff027224 */ /* 0x000fe200078e0000 */
[----:B------:R4:W-:Y:S01]  /*27c0*/  STL.64 [R1+0x58], RZ ;  /* 0x000058ff01007387 */ /* 0x0009e20000100a00 */
[----:B---3--:R-:W-:-:S04]  /*27d0*/  IMAD.U32 R11, RZ, RZ, UR4 ;  /* 0x00000004ff0b7e24 */ /* 0x008fc8000f8e00ff */
[----:B------:R-:W-:Y:S01]  /*27e0*/  IMAD R5, R54, R11, RZ ;  /* 0x0000000b36057224 */ /* 0x000fe200078e02ff */
[----:B------:R-:W-:-:S04]  /*27f0*/  ISETP.GE.AND P0, PT, R11, 0x1, PT ;  /* 0x000000010b00780c */ /* 0x000fc80003f06270 */
[----:B------:R-:W-:-:S09]  /*2800*/  SHF.R.S32.HI R0, RZ, 0x1f, R5 ;  /* 0x0000001fff007819 */ /* 0x000fd20000011405 */
[----:B----4-:R-:W-:Y:S05]  /*2810*/  @!P0 BRA `(.L_x_11) ;  /* 0x0000002400c08947 */ /* 0x010fea0003800000 */
[----:B------:R-:W-:-:S05]  /*2820*/  UMOV UR4, URZ ;  /* 0x000000ff00047c82 */ /* 0x000fca0008000000 */
.L_x_23:
[----:B------:R-:W-:Y:S02]  /*2830*/  ISETP.NE.AND P1, PT, R54, RZ, PT ;  /* 0x000000ff3600720c */ /* 0x000fe40003f25270 */
[----:B------:R-:W-:-:S06]  /*2840*/  CS2R R10, SR_CLOCKLO ;  /* 0x00000000000a7805 */ /* 0x000fcc0000015000 */
[----:B------:R-:W-:Y:S01]  /*2850*/  IADD3 R10, P0, PT, R54, R10, RZ ;  /* 0x0000000a360a7210 */ /* 0x000fe20007f1e0ff */
[----:B------:R-:W-:Y:S03]  /*2860*/  BSSY.RECONVERGENT B0, `(.L_x_12) ;  /* 0x000025c000007945 */ /* 0x000fe60003800200 */
[----:B------:R-:W-:Y:S01]  /*2870*/  LOP3.LUT R10, R10, 0xaad26b49, RZ, 0x3c, !PT ;  /* 0xaad26b490a0a7812 */ /* 0x000fe200078e3cff */
[----:B0-----:R-:W-:-:S04]  /*2880*/  IMAD.X R12, R11, 0x1, R7, P0 ;  /* 0x000000010b0c7824 */ /* 0x001fc800000e0607 */
[----:B------:R-:W-:Y:S01]  /*2890*/  IMAD R11, R10, 0x4182bed5, RZ ;  /* 0x4182bed50a0b7824 */ /* 0x000fe200078e02ff */
[----:B------:R-:W-:-:S03]  /*28a0*/  LOP3.LUT R12, R12, 0xf7dcefdd, RZ, 0x3c, !PT ;  /* 0xf7dcefdd0c0c7812 */ /* 0x000fc600078e3cff */
[C---:B------:R-:W-:Y:S01]  /*28b0*/  VIADD R13, R11.reuse, 0x583f19 ;  /* 0x00583f190b0d7836 */ /* 0x040fe20000000000 */
[----:B------:R-:W-:Y:S01]  /*28c0*/  LOP3.LUT R14, R11, 0x159a55e5, RZ, 0x3c, !PT ;  /* 0x159a55e50b0e7812 */ /* 0x000fe200078e3cff */
[----:B------:R-:W-:-:S04]  /*28d0*/  IMAD R12, R12, -0x658354e5, RZ ;  /* 0x9a7cab1b0c0c7824 */ /* 0x000fc800078e02ff */
[C---:B------:R-:W-:Y:S01]  /*28e0*/  VIADD R15, R12.reuse, 0x1f123bb5 ;  /* 0x1f123bb50c0f7836 */ /* 0x040fe20000000000 */
[C---:B------:R-:W-:Y:S01]  /*28f0*/  IADD3 R10, PT, PT, R11.reuse, 0x64f0c9, R12 ;  /* 0x0064f0c90b0a7810 */ /* 0x040fe20007ffe00c */
[----:B------:R-:W-:Y:S01]  /*2900*/  VIADD R11, R11, 0x75bcd15 ;  /* 0x075bcd150b0b7836 */ /* 0x000fe20000000000 */
[----:B------:R-:W-:Y:S02]  /*2910*/  LOP3.LUT R12, R12, 0x5491333, RZ, 0x3c, !PT ;  /* 0x054913330c0c7812 */ /* 0x000fe400078e3cff */
[----:B------:R0:W-:Y:S04]  /*2920*/  STL.64 [R1+0x8], R14 ;  /* 0x0000080e01007387 */ /* 0x0001e80000100a00 */
[----:B------:R0:W-:Y:S04]  /*2930*/  STL.64 [R1+0x10], R12 ;  /* 0x0000100c01007387 */ /* 0x0001e80000100a00 */
[----:B------:R0:W-:Y:S01]  /*2940*/  STL.64 [R1], R10 ;  /* 0x0000000a01007387 */ /* 0x0001e20000100a00 */
[----:B------:R-:W-:Y:S05]  /*2950*/  @!P1 BRA `(.L_x_13) ;  /* 0x0000002400309947 */ /* 0x000fea0003800000 */
[----:B------:R-:W-:Y:S02]  /*2960*/  IMAD.MOV.U32 R20, RZ, RZ, RZ ;  /* 0x000000ffff147224 */ /* 0x000fe400078e00ff */
[----:B------:R-:W-:Y:S02]  /*2970*/  IMAD.MOV.U32 R21, RZ, RZ, R54 ;  /* 0x000000ffff157224 */ /* 0x000fe400078e0036 */
[----:B------:R-:W-:-:S07]  /*2980*/  IMAD.MOV.U32 R22, RZ, RZ, R7 ;  /* 0x000000ffff167224 */ /* 0x000fce00078e0007 */
.L_x_22:
[----:B------:R-:W-:Y:S01]  /*2990*/  LOP3.LUT R45, R21, 0x3, RZ, 0xc0, !PT ;  /* 0x00000003152d7812 */ /* 0x000fe200078ec0ff */
[----:B------:R-:W-:Y:S03]  /*29a0*/  BSSY.RECONVERGENT B1, `(.L_x_14) ;  /* 0x0000241000017945 */ /* 0x000fe60003800200 */
[----:B------:R-:W-:-:S04]  /*29b0*/  ISETP.NE.U32.AND P0, PT, R45, RZ, PT ;  /* 0x000000ff2d00720c */ /* 0x000fc80003f05070 */
[----:B------:R-:W-:-:S13]  /*29c0*/  ISETP.NE.AND.EX P0, PT, RZ, RZ, PT, P0 ;  /* 0x000000ffff00720c */ /* 0x000fda0003f05300 */
[----:B-123--:R-:W-:Y:S05]  /*29d0*/  @!P0 BRA `(.L_x_15) ;  /* 0x0000002000f48947 */ /* 0x00efea0003800000 */
[----:B------:R-:W1:Y:S01]  /*29e0*/  LDC.64 R16, c[0x4][RZ] ;  /* 0x01000000ff107b82 */ /* 0x000e620000000a00 */
[----:B------:R-:W-:Y:S01]  /*29f0*/  IMAD.MOV.U32 R23, RZ, RZ, RZ ;  /* 0x000000ffff177224 */ /* 0x000fe200078e00ff */
[----:B0-----:R-:W-:Y:S02]  /*2a00*/  CS2R R12, SRZ ;  /* 0x00000000000c7805 */ /* 0x001fe4000001ff00 */
[----:B------:R-:W-:Y:S01]  /*2a10*/  CS2R R14, SRZ ;  /* 0x00000000000e7805 */ /* 0x000fe2000001ff00 */
[----:B------:R-:W-:Y:S02]  /*2a20*/  IMAD.MOV.U32 R11, RZ, RZ, RZ ;  /* 0x000000ffff0b7224 */ /* 0x000fe400078e00ff */
[----:B-1----:R-:W-:-:S07]  /*2a30*/  IMAD.WIDE.U32 R16, R20, 0xc80, R16 ;  /* 0x00000c8014107825 */ /* 0x002fce00078e0010 */
.L_x_17:
[----:B------:R-:W-:-:S06]  /*2a40*/  IMAD R24, R23, 0x4, R8 ;  /* 0x0000000417187824 */ /* 0x000fcc00078e0208 */
[----:B------:R-:W5:Y:S01]  /*2a50*/  LDL R24, [R24+0x4] ;  /* 0x0000040018187983 */ /* 0x000f620000100800 */
[----:B------:R-:W-:Y:S01]  /*2a60*/  IMAD.SHL.U32 R25, R23, 0x20, RZ ;  /* 0x0000002017197824 */ /* 0x000fe200078e00ff */
[----:B------:R-:W-:-:S06]  /*2a70*/  UMOV UR5, URZ ;  /* 0x000000ff00057c82 */ /* 0x000fcc0008000000 */
.L_x_16:
        /* <DEDUP_REMOVED lines=176> */
[----:B------:R1:W-:Y:S01]  /*3580*/  STL.64 [R1+0x8], R14 ;  /* 0x0000080e01007387 */ /* 0x0003e20000100a00 */
[----:B------:R-:W-:-:S03]  /*3590*/  ISETP.NE.U32.AND P0, PT, R45, 0x1, PT ;  /* 0x000000012d00780c */ /* 0x000fc60003f05070 */
[----:B------:R1:W-:Y:S01]  /*35a0*/  STL [R1+0x4], R11 ;  /* 0x0000040b01007387 */ /* 0x0003e20000100800 */
[----:B------:R-:W-:-:S03]  /*35b0*/  ISETP.NE.AND.EX P0, PT, RZ, RZ, PT, P0 ;  /* 0x000000ffff00720c */ /* 0x000fc60003f05300 */
[----:B------:R1:W-:Y:S10]  /*35c0*/  STL.64 [R1+0x10], R12 ;  /* 0x0000100c01007387 */ /* 0x0003f40000100a00 */
[----:B------:R-:W-:Y:S05]  /*35d0*/  @!P0 BRA `(.L_x_15) ;  /* 0x0000001400f48947 */ /* 0x000fea0003800000 */
[----:B------:R-:W-:Y:S01]  /*35e0*/  UMOV UR5, URZ ;  /* 0x000000ff00057c82 */ /* 0x000fe20008000000 */
[----:B------:R-:W-:Y:S01]  /*35f0*/  IMAD.MOV.U32 R23, RZ, RZ, RZ ;  /* 0x000000ffff177224 */ /* 0x000fe200078e00ff */
[----:B-1----:R-:W-:Y:S01]  /*3600*/  CS2R R14, SRZ ;  /* 0x00000000000e7805 */ /* 0x002fe2000001ff00 */
[----:B------:R-:W-:Y:S02]  /*3610*/  IMAD.MOV.U32 R12, RZ, RZ, RZ ;  /* 0x000000ffff0c7224 */ /* 0x000fe400078e00ff */
[----:B------:R-:W-:Y:S02]  /*3620*/  IMAD.MOV.U32 R11, RZ, RZ, RZ ;  /* 0x000000ffff0b7224 */ /* 0x000fe400078e00ff */
[----:B------:R-:W-:-:S07]  /*3630*/  IMAD.U32 R13, RZ, RZ, UR5 ;  /* 0x00000005ff0d7e24 */ /* 0x000fce000f8e00ff */
.L_x_19:
[----:B------:R-:W-:-:S06]  /*3640*/  IMAD R24, R23, 0x4, R8 ;  /* 0x0000000417187824 */ /* 0x000fcc00078e0208 */
[----:B------:R-:W5:Y:S01]  /*3650*/  LDL R24, [R24+0x4] ;  /* 0x0000040018187983 */ /* 0x000f620000100800 */
[----:B------:R-:W-:Y:S01]  /*3660*/  IMAD.SHL.U32 R25, R23, 0x20, RZ ;  /* 0x0000002017197824 */ /* 0x000fe200078e00ff */
[----:B------:R-:W-:-:S06]  /*3670*/  UMOV UR5, URZ ;  /* 0x000000ff00057c82 */ /* 0x000fcc0008000000 */
.L_x_18:
        /* <DEDUP_REMOVED lines=181> */
[----:B------:R-:W-:Y:S05]  /*41d0*/  @P0 BRA `(.L_x_15) ;  /* 0x0000000800f40947 */ /* 0x000fea0003800000 */
[----:B------:R-:W-:Y:S01]  /*41e0*/  UMOV UR5, URZ ;  /* 0x000000ff00057c82 */ /* 0x000fe20008000000 */
[----:B------:R-:W-:Y:S01]  /*41f0*/  IMAD.MOV.U32 R23, RZ, RZ, RZ ;  /* 0x000000ffff177224 */ /* 0x000fe200078e00ff */
[----:B--2---:R-:W-:Y:S01]  /*4200*/  CS2R R14, SRZ ;  /* 0x00000000000e7805 */ /* 0x004fe2000001ff00 */
[----:B------:R-:W-:Y:S02]  /*4210*/  IMAD.MOV.U32 R12, RZ, RZ, RZ ;  /* 0x000000ffff0c7224 */ /* 0x000fe400078e00ff */
[----:B------:R-:W-:Y:S02]  /*4220*/  IMAD.MOV.U32 R11, RZ, RZ, RZ ;  /* 0x000000ffff0b7224 */ /* 0x000fe400078e00ff */
[----:B------:R-:W-:-:S07]  /*4230*/  IMAD.U32 R13, RZ, RZ, UR5 ;  /* 0x00000005ff0d7e24 */ /* 0x000fce000f8e00ff */
.L_x_21:
[----:B------:R-:W-:-:S06]  /*4240*/  IMAD R24, R23, 0x4, R8 ;  /* 0x0000000417187824 */ /* 0x000fcc00078e0208 */
[----:B------:R-:W5:Y:S01]  /*4250*/  LDL R24, [R24+0x4] ;  /* 0x0000040018187983 */ /* 0x000f620000100800 */
[----:B------:R-:W-:Y:S01]  /*4260*/  IMAD.SHL.U32 R25, R23, 0x20, RZ ;  /* 0x0000002017197824 */ /* 0x000fe200078e00ff */
[----:B------:R-:W-:-:S06]  /*4270*/  UMOV UR5, URZ ;  /* 0x000000ff00057c82 */ /* 0x000fcc0008000000 */
.L_x_20:
        /* <DEDUP_REMOVED lines=176> */
[----:B------:R3:W-:Y:S04]  /*4d80*/  STL.64 [R1+0x8], R14 ;  /* 0x0000080e01007387 */ /* 0x0007e80000100a00 */
[----:B------:R3:W-:Y:S04]  /*4d90*/  STL [R1+0x4], R11 ;  /* 0x0000040b01007387 */ /* 0x0007e80000100800 */
[----:B------:R3:W-:Y:S02]  /*4da0*/  STL.64 [R1+0x10], R12 ;  /* 0x0000100c01007387 */ /* 0x0007e40000100a00 */
.L_x_15:
[----:B------:R-:W-:Y:S05]  /*4db0*/  BSYNC.RECONVERGENT B1 ;  /* 0x0000000000017941 */ /* 0x000fea0003800200 */
.L_x_14:
[C---:B------:R-:W-:Y:S01]  /*4dc0*/  ISETP.GT.U32.AND P0, PT, R21.reuse, 0x3, PT ;  /* 0x000000031500780c */ /* 0x040fe20003f04070 */
[----:B------:R-:W-:Y:S01]  /*4dd0*/  VIADD R20, R20, 0x1 ;  /* 0x0000000114147836 */ /* 0x000fe20000000000 */
[--C-:B------:R-:W-:Y:S02]  /*4de0*/  SHF.R.U64 R21, R21, 0x2, R22.reuse ;  /* 0x0000000215157819 */ /* 0x100fe40000001216 */
[----:B------:R-:W-:Y:S02]  /*4df0*/  ISETP.GT.U32.AND.EX P0, PT, R22, RZ, PT, P0 ;  /* 0x000000ff1600720c */ /* 0x000fe40003f04100 */
[----:B------:R-:W-:-:S11]  /*4e00*/  SHF.R.U32.HI R22, RZ, 0x2, R22 ;  /* 0x00000002ff167819 */ /* 0x000fd60000011616 */
[----:B------:R-:W-:Y:S05]  /*4e10*/  @P0 BRA `(.L_x_22) ;  /* 0xffffffd800dc0947 */ /* 0x000fea000383ffff */
.L_x_13:
[----:B------:R-:W-:Y:S05]  /*4e20*/  BSYNC.RECONVERGENT B0 ;  /* 0x0000000000007941 */ /* 0x000fea0003800200 */
.L_x_12:
[----:B0123--:R-:W-:-:S04]  /*4e30*/  SHF.R.U32.HI R12, RZ, 0x2, R11 ;  /* 0x00000002ff0c7819 */ /* 0x00ffc8000001160b */
[----:B------:R-:W-:-:S05]  /*4e40*/  LOP3.LUT R12, R12, R11, RZ, 0x3c, !PT ;  /* 0x0000000b0c0c7212 */ /* 0x000fca00078e3cff */
[----:B------:R-:W-:-:S05]  /*4e50*/  IMAD.SHL.U32 R11, R12, 0x2, RZ ;  /* 0x000000020c0b7824 */ /* 0x000fca00078e00ff */
[----:B------:R-:W-:Y:S02]  /*4e60*/  LOP3.LUT R11, R12, R11, R13, 0x96, !PT ;  /* 0x0000000b0c0b7212 */ /* 0x000fe400078e960d */
[----:B------:R-:W0:Y:S02]  /*4e70*/  LDC.64 R12, c[0x0][0x3d0] ;  /* 0x0000f400ff0c7b82 */ /* 0x000e240000000a00 */
[----:B------:R-:W-:-:S04]  /*4e80*/  IADD3 R11, PT, PT, R10, 0x1, R11 ;  /* 0x000000010a0b7810 */ /* 0x000fc80007ffe00b */
[----:B------:R-:W-:Y:S02]  /*4e90*/  LOP3.LUT R10, R11, 0x3, RZ, 0xc0, !PT ;  /* 0x000000030b0a7812 */ /* 0x000fe400078ec0ff */
[----:B------:R-:W1:Y:S08]  /*4ea0*/  LDC R11, c[0x0][0x398] ;  /* 0x0000e600ff0b7b82 */ /* 0x000e700000000800 */
[----:B------:R-:W2:Y:S01]  /*4eb0*/  LDC.U8 R15, c[0x3][R10+0x48] ;  /* 0x00c012000a0f7b82 */ /* 0x000ea20000000000 */
[----:B0-----:R-:W-:Y:S01]  /*4ec0*/  IADD3 R12, P0, P1, R12, UR4, R5 ;  /* 0x000000040c0c7c10 */ /* 0x001fe2000f91e005 */
[----:B------:R-:W-:-:S03]  /*4ed0*/  UIADD3 UR4, UPT, UPT, UR4, 0x1, URZ ;  /* 0x0000000104047890 */ /* 0x000fc6000fffe0ff */
[----:B------:R-:W-:-:S03]  /*4ee0*/  IADD3.X R13, PT, PT, RZ, R13, R0, P0, P1 ;  /* 0x0000000dff0d7210 */ /* 0x000fc600007e2400 */
[----:B-1----:R-:W-:Y:S02]  /*4ef0*/  ISETP.NE.AND P0, PT, R11, UR4, PT ;  /* 0x000000040b007c0c */ /* 0x002fe4000bf05270 */
[----:B--2---:R0:W-:Y:S11]  /*4f00*/  STG.E.U8 desc[UR8][R12.64], R15 ;  /* 0x0000000f0c007986 */ /* 0x0041f6000c101108 */
[----:B------:R-:W-:Y:S05]  /*4f10*/  @P0 BRA `(.L_x_23) ;  /* 0xffffffd800440947 */ /* 0x000fea000383ffff */
.L_x_11:
[----:B------:R-:W0:Y:S01]  /*4f20*/  LDCU UR5, c[0x0][0x394] ;  /* 0x00007280ff0577ac */ /* 0x000e220008000800 */
[----:B------:R-:W1:Y:S01]  /*4f30*/  LDC.64 R34, c[0x0][0x3b0] ;  /* 0x0000ec00ff227b82 */ /* 0x000e620000000a00 */
[----:B------:R-:W-:Y:S01]  /*4f40*/  I2FP.F32.S32 R53, R11 ;  /* 0x0000000b00357245 */ /* 0x000fe20000201400 */
[----:B------:R-:W2:Y:S01]  /*4f50*/  LDCU UR4, c[0x0][0x39c] ;  /* 0x00007380ff0477ac */ /* 0x000ea20008000800 */
[----:B0-----:R-:W-:-:S04]  /*4f60*/  IMAD.U32 R13, RZ, RZ, UR5 ;  /* 0x00000005ff0d7e24 */ /* 0x001fc8000f8e00ff */
[----:B------:R-:W-:Y:S01]  /*4f70*/  IMAD R17, R54, R13, RZ ;  /* 0x0000000d36117224 */ /* 0x000fe200078e02ff */
[----:B------:R-:W-:Y:S01]  /*4f80*/  ISETP.NE.AND P2, PT, R13, RZ, PT ;  /* 0x000000ff0d00720c */ /* 0x000fe20003f45270 */
[----:B--2---:R-:W-:Y:S01]  /*4f90*/  FMUL R53, R53, UR4 ;  /* 0x0000000435357c20 */ /* 0x004fe20008400000 */
[----:B------:R-:W-:-:S04]  /*4fa0*/  IMAD.WIDE R36, R13, 0x4, RZ ;  /* 0x000000040d247825 */ /* 0x000fc800078e02ff */
[----:B-1----:R-:W-:-:S07]  /*4fb0*/  IMAD.WIDE R34, R17, 0x4, R34 ;  /* 0x0000000411227825 */ /* 0x002fce00078e0222 */
[----:B------:R-:W-:Y:S05]  /*4fc0*/  @!P2 BRA `(.L_x_24) ;  /* 0x0000000000c4a947 */ /* 0x000fea0003800000 */
[----:B------:R-:W-:Y:S01]  /*4fd0*/  ISETP.GT.U32.AND P0, PT, R36, RZ, PT ;  /* 0x000000ff2400720c */ /* 0x000fe20003f04070 */
[----:B------:R-:W-:Y:S02]  /*4fe0*/  IMAD.MOV.U32 R19, RZ, RZ, RZ ;  /* 0x000000ffff137224 */ /* 0x000fe400078e00ff */
[----:B------:R-:W-:Y:S01]  /*4ff0*/  IMAD.MOV.U32 R21, RZ, RZ, RZ ;  /* 0x000000ffff157224 */ /* 0x000fe200078e00ff */
[----:B------:R-:W-:-:S13]  /*5000*/  ISETP.GT.U32.AND.EX P0, PT, R37, RZ, PT, P0 ;  /* 0x000000ff2500720c */ /* 0x000fda0003f04100 */
[----:B------:R-:W-:Y:S01]  /*5010*/  @!P0 IADD3 R14, P1, PT, R34, R19, RZ ;  /* 0x00000013220e8210 */ /* 0x000fe20007f3e0ff */
[----:B------:R-:W-:-:S04]  /*5020*/  @!P0 IMAD.MOV.U32 R19, RZ, RZ, 0x1 ;  /* 0x00000001ff138424 */ /* 0x000fc800078e00ff */
[----:B------:R-:W-:Y:S01]  /*5030*/  @!P0 IMAD.X R15, R35, 0x1, R21, P1 ;  /* 0x00000001230f8824 */ /* 0x000fe200008e0615 */
[CC--:B------:R-:W-:Y:S01]  /*5040*/  IADD3 R10, P4, PT, R36.reuse, -R19.reuse, RZ ;  /* 0x80000013240a7210 */ /* 0x0c0fe20007f9e0ff */
[----:B------:R-:W-:Y:S01]  /*5050*/  @!P0 IMAD.MOV.U32 R21, RZ, RZ, RZ ;  /* 0x000000ffff158224 */ /* 0x000fe200078e00ff */
[----:B------:R-:W-:Y:S02]  /*5060*/  ISETP.GT.U32.AND P1, PT, R36, R19, PT ;  /* 0x000000132400720c */ /* 0x000fe40003f24070 */
[----:B------:R-:W-:Y:S01]  /*5070*/  ISETP.LE.U32.AND P3, PT, R10, 0x3, PT ;  /* 0x000000030a00780c */ /* 0x000fe20003f63070 */
[C---:B------:R-:W-:Y:S01]  /*5080*/  IMAD.X R10, R37.reuse, 0x1, ~R21, P4 ;  /* 0x00000001250a7824 */ /* 0x040fe200020e0e15 */
[----:B------:R0:W-:Y:S01]  /*5090*/  @!P0 STG.E.U8 desc[UR8][R14.64], RZ ;  /* 0x000000ff0e008986 */ /* 0x0001e2000c101108 */
[----:B------:R-:W-:-:S04]  /*50a0*/  ISETP.GT.U32.AND.EX P1, PT, R37, R21, PT, P1 ;  /* 0x000000152500720c */ /* 0x000fc80003f24110 */
[----:B------:R-:W-:-:S13]  /*50b0*/  ISETP.LE.U32.OR.EX P1, PT, R10, RZ, !P1, P3 ;  /* 0x000000ff0a00720c */ /* 0x000fda0004f23530 */
[----:B0-----:R-:W-:Y:S05]  /*50c0*/  @P1 BRA `(.L_x_25) ;  /* 0x0000000000381947 */ /* 0x001fea0003800000 */
[----:B------:R-:W-:Y:S02]  /*50d0*/  IADD3 R10, P1, PT, R36, -0x3, RZ ;  /* 0xfffffffd240a7810 */ /* 0x000fe40007f3e0ff */
[----:B------:R-:W-:Y:S02]  /*50e0*/  PLOP3.LUT P0, PT, PT, PT, PT, 0x8, 0x80 ;  /* 0x000000000080781c */ /* 0x000fe40003f0e170 */
[----:B------:R-:W-:-:S11]  /*50f0*/  IADD3.X R12, PT, PT, R37, -0x1, RZ, P1, !PT ;  /* 0xffffffff250c7810 */ /* 0x000fd60000ffe4ff */
.L_x_26:
[----:B0-----:R-:W-:Y:S02]  /*5100*/  IADD3 R14, P1, PT, R34, R19, RZ ;  /* 0x00000013220e7210 */ /* 0x001fe40007f3e0ff */
[----:B------:R-:W-:-:S03]  /*5110*/  IADD3 R19, P3, PT, R19, 0x4, RZ ;  /* 0x0000000413137810 */ /* 0x000fc60007f7e0ff */
[--C-:B------:R-:W-:Y:S01]  /*5120*/  IMAD.X R15, R35, 0x1, R21.reuse, P1 ;  /* 0x00000001230f7824 */ /* 0x100fe200008e0615 */
[----:B------:R-:W-:Y:S01]  /*5130*/  ISETP.GE.U32.AND P1, PT, R19, R10, PT ;  /* 0x0000000a1300720c */ /* 0x000fe20003f26070 */
[----:B------:R-:W-:-:S03]  /*5140*/  IMAD.X R21, RZ, RZ, R21, P3 ;  /* 0x000000ffff157224 */ /* 0x000fc600018e0615 */
[----:B------:R0:W-:Y:S02]  /*5150*/  STG.E.U8 desc[UR8][R14.64], RZ ;  /* 0x000000ff0e007986 */ /* 0x0001e4000c101108 */
[----:B------:R-:W-:Y:S02]  /*5160*/  ISETP.GE.U32.AND.EX P1, PT, R21, R12, PT, P1 ;  /* 0x0000000c1500720c */ /* 0x000fe40003f26110 */
[----:B------:R0:W-:Y:S04]  /*5170*/  STG.E.U8 desc[UR8][R14.64+0x1], RZ ;  /* 0x000001ff0e007986 */ /* 0x0001e8000c101108 */
[----:B------:R0:W-:Y:S04]  /*5180*/  STG.E.U8 desc[UR8][R14.64+0x2], RZ ;  /* 0x000002ff0e007986 */ /* 0x0001e8000c101108 */
[----:B------:R0:W-:Y:S03]  /*5190*/  STG.E.U8 desc[UR8][R14.64+0x3], RZ ;  /* 0x000003ff0e007986 */ /* 0x0001e6000c101108 */
[----:B------:R-:W-:Y:S05]  /*51a0*/  @!P1 BRA `(.L_x_26) ;  /* 0xfffffffc00d49947 */ /* 0x000fea000383ffff */
.L_x_25:
[CC--:B------:R-:W-:Y:S02]  /*51b0*/  IADD3 R10, P4, PT, R36.reuse, -R19.reuse, RZ ;  /* 0x80000013240a7210 */ /* 0x0c0fe40007f9e0ff */
[----:B------:R-:W-:Y:S02]  /*51c0*/  ISETP.GT.U32.AND P3, PT, R36, R19, PT ;  /* 0x000000132400720c */ /* 0x000fe40003f64070 */
[----:B------:R-:W-:Y:S01]  /*51d0*/  ISETP.LE.U32.AND P1, PT, R10, 0x1, PT ;  /* 0x000000010a00780c */ /* 0x000fe20003f23070 */
[C---:B------:R-:W-:Y:S01]  /*51e0*/  IMAD.X R10, R37.reuse, 0x1, ~R21, P4 ;  /* 0x00000001250a7824 */ /* 0x040fe200020e0e15 */
[----:B------:R-:W-:-:S04]  /*51f0*/  ISETP.GT.U32.AND.EX P3, PT, R37, R21, PT, P3 ;  /* 0x000000152500720c */ /* 0x000fc80003f64130 */
[----:B------:R-:W-:-:S13]  /*5200*/  ISETP.LE.U32.OR.EX P1, PT, R10, RZ, !P3, P1 ;  /* 0x000000ff0a00720c */ /* 0x000fda0005f23510 */
[----:B------:R-:W-:Y:S05]  /*5210*/  @P1 BRA `(.L_x_27) ;  /* 0x00000000001c1947 */ /* 0x000fea0003800000 */
[----:B0-----:R-:W-:Y:S02]  /*5220*/  IADD3 R14, P0, PT, R34, R19, RZ ;  /* 0x00000013220e7210 */ /* 0x001fe40007f1e0ff */
[----:B------:R-:W-:-:S03]  /*5230*/  IADD3 R19, P1, PT, R19, 0x2, RZ ;  /* 0x0000000213137810 */ /* 0x000fc60007f3e0ff */
[--C-:B------:R-:W-:Y:S01]  /*5240*/  IMAD.X R15, R35, 0x1, R21.reuse, P0 ;  /* 0x00000001230f7824 */ /* 0x100fe200000e0615 */
[----:B------:R-:W-:Y:S01]  /*5250*/  PLOP3.LUT P0, PT, PT, PT, PT, 0x8, 0x80 ;  /* 0x000000000080781c */ /* 0x000fe20003f0e170 */
[----:B------:R-:W-:-:S03]  /*5260*/  IMAD.X R21, RZ, RZ, R21, P1 ;  /* 0x000000ffff157224 */ /* 0x000fc600008e0615 */
[----:B------:R1:W-:Y:S04]  /*5270*/  STG.E.U8 desc[UR8][R14.64], RZ ;  /* 0x000000ff0e007986 */ /* 0x0003e8000c101108 */
[----:B------:R1:W-:Y:S05]  /*5280*/  STG.E.U8 desc[UR8][R14.64+0x1], RZ ;  /* 0x000001ff0e007986 */ /* 0x0003ea000c101108 */
.L_x_27:
[----:B------:R-:W-:-:S04]  /*5290*/  ISETP.LT.U32.AND P1, PT, R19, R36, PT ;  /* 0x000000241300720c */ /* 0x000fc80003f21070 */
[----:B------:R-:W-:-:S13]  /*52a0*/  ISETP.LT.U32.OR.EX P0, PT, R21, R37, P0, P1 ;  /* 0x000000251500720c */ /* 0x000fda0000701510 */
[----:B01----:R-:W-:-:S05]  /*52b0*/  @P0 IADD3 R14, P1, PT, R34, R19, RZ ;  /* 0x00000013220e0210 */ /* 0x003fca0007f3e0ff */
[----:B------:R-:W-:-:S05]  /*52c0*/  @P0 IMAD.X R15, R35, 0x1, R21, P1 ;  /* 0x00000001230f0824 */ /* 0x000fca00008e0615 */
[----:B------:R0:W-:Y:S03]  /*52d0*/  @P0 STG.E.U8 desc[UR8][R14.64], RZ ;  /* 0x000000ff0e000986 */ /* 0x0001e6000c101108 */
.L_x_24:
[----:B------:R-:W1:Y:S02]  /*52e0*/  LDC.64 R32, c[0x0][0x3b8] ;  /* 0x0000ee00ff207b82 */ /* 0x000e640000000a00 */
[----:B-1----:R-:W-:Y:S01]  /*52f0*/  IMAD.WIDE R32, R17, 0x4, R32 ;  /* 0x0000000411207825 */ /* 0x002fe200078e0220 */
[----:B------:R-:W-:Y:S06]  /*5300*/  @!P2 BRA `(.L_x_28) ;  /* 0x0000000000c4a947 */ /* 0x000fec0003800000 */
[----:B------:R-:W-:Y:S01]  /*5310*/  ISETP.GT.U32.AND P0, PT, R36, RZ, PT ;  /* 0x000000ff2400720c */ /* 0x000fe20003f04070 */
[----:B------:R-:W-:Y:S02]  /*5320*/  IMAD.MOV.U32 R17, RZ, RZ, RZ ;  /* 0x000000ffff117224 */ /* 0x000fe400078e00ff */
[----:B------:R-:W-:Y:S01]  /*5330*/  IMAD.MOV.U32 R19, RZ, RZ, RZ ;  /* 0x000000ffff137224 */ /* 0x000fe200078e00ff */
[----:B------:R-:W-:-:S13]  /*5340*/  ISETP.GT.U32.AND.EX P0, PT, R37, RZ, PT, P0 ;  /* 0x000000ff2500720c */ /* 0x000fda0003f04100 */
[----:B0-----:R-:W-:Y:S01]  /*5350*/  @!P0 IADD3 R14, P1, PT, R32, R17, RZ ;  /* 0x00000011200e8210 */ /* 0x001fe20007f3e0ff */
        /* <DEDUP_REMOVED lines=14> */
.L_x_30:
        /* <DEDUP_REMOVED lines=11> */
.L_x_29:
        /* <DEDUP_REMOVED lines=14> */
.L_x_31:
[----:B------:R-:W-:-:S04]  /*55d0*/  ISETP.LT.U32.AND P1, PT, R17, R36, PT ;  /* 0x000000241100720c */ /* 0x000fc80003f21070 */
[----:B------:R-:W-:-:S13]  /*55e0*/  ISETP.LT.U32.OR.EX P0, PT, R19, R37, P0, P1 ;  /* 0x000000251300720c */ /* 0x000fda0000701510 */
[----:B01----:R-:W-:-:S05]  /*55f0*/  @P0 IADD3 R14, P1, PT, R32, R17, RZ ;  /* 0x00000011200e0210 */ /* 0x003fca0007f3e0ff */
[----:B------:R-:W-:-:S05]  /*5600*/  @P0 IMAD.X R15, R33, 0x1, R19, P1 ;  /* 0x00000001210f0824 */ /* 0x000fca00008e0613 */
[----:B------:R1:W-:Y:S03]  /*5610*/  @P0 STG.E.U8 desc[UR8][R14.64], RZ ;  /* 0x000000ff0e000986 */ /* 0x0003e6000c101108 */
.L_x_28:
[----:B------:R-:W2:Y:S01]  /*5620*/  F2I.TRUNC.NTZ R10, R53 ;  /* 0x00000035000a7305 */ /* 0x000ea2000020f100 */
[----:B------:R-:W-:Y:S01]  /*5630*/  ISETP.GE.AND P0, PT, R13, 0x1, PT ;  /* 0x000000010d00780c */ /* 0x000fe20003f06270 */
[----:B------:R-:W-:Y:S01]  /*5640*/  IMAD.MOV.U32 R18, RZ, RZ, RZ ;  /* 0x000000ffff127224 */ /* 0x000fe200078e00ff */
[----:B--2---:R-:W-:-:S11]  /*5650*/  R2UR UR11, R10 ;  /* 0x000000000a0b72ca */ /* 0x004fd600000e0000 */
[----:B------:R-:W-:Y:S05]  /*5660*/  @!P0 BRA `(.L_x_32) ;  /* 0x00000010005c8947 */ /* 0x000fea0003800000 */
[----:B------:R-:W-:-:S13]  /*5670*/  ISETP.GE.AND P0, PT, R11, 0x1, PT ;  /* 0x000000010b00780c */ /* 0x000fda0003f06270 */
[----:B------:R-:W-:Y:S05]  /*5680*/  @!P0 BRA `(.L_x_33) ;  /* 0x0000000800688947 */ /* 0x000fea0003800000 */
[C---:B------:R-:W-:Y:S01]  /*5690*/  LOP3.LUT R39, R11.reuse, 0x7, RZ, 0xc0, !PT ;  /* 0x000000070b277812 */ /* 0x040fe200078ec0ff */
[C---:B------:R-:W-:Y:S01]  /*56a0*/  VIADD R10, R11.reuse, 0xffffffff ;  /* 0xffffffff0b0a7836 */ /* 0x040fe20000000000 */
[C---:B------:R-:W-:Y:S01]  /*56b0*/  LOP3.LUT R40, R11.reuse, 0x3, RZ, 0xc0, !PT ;  /* 0x000000030b287812 */ /* 0x040fe200078ec0ff */
[----:B01----:R-:W-:Y:S01]  /*56c0*/  IMAD.MOV.U32 R15, RZ, RZ, RZ ;  /* 0x000000ffff0f7224 */ /* 0x003fe200078e00ff */
[----:B------:R-:W-:Y:S01]  /*56d0*/  LOP3.LUT R14, R11, 0x7ffffff8, RZ, 0xc0, !PT ;  /* 0x7ffffff80b0e7812 */ /* 0x000fe200078ec0ff */
[----:B------:R-:W-:Y:S01]  /*56e0*/  VIADD R12, R39, 0xffffffff ;  /* 0xffffffff270c7836 */ /* 0x000fe20000000000 */
[----:B------:R-:W-:Y:S01]  /*56f0*/  ISETP.GE.U32.AND P0, PT, R10, 0x7, PT ;  /* 0x000000070a00780c */ /* 0x000fe20003f06070 */
[----:B------:R-:W-:-:S03]  /*5700*/  IMAD.MOV.U32 R18, RZ, RZ, RZ ;  /* 0x000000ffff127224 */ /* 0x000fc600078e00ff */
[----:B------:R-:W-:-:S13]  /*5710*/  ISETP.GE.U32.AND P1, PT, R12, 0x3, PT ;  /* 0x000000030c00780c */ /* 0x000fda0003f26070 */
.L_x_39:
[----:B------:R-:W0:Y:S01]  /*5720*/  LDCU UR5, c[0x0][0x398] ;  /* 0x00007300ff0577ac */ /* 0x000e220008000800 */
[----:B------:R-:W-:Y:S02]  /*5730*/  IMAD.MOV.U32 R22, RZ, RZ, RZ ;  /* 0x000000ffff167224 */ /* 0x000fe400078e00ff */
[----:B------:R-:W-:Y:S02]  /*5740*/  IMAD.MOV.U32 R16, RZ, RZ, RZ ;  /* 0x000000ffff107224 */ /* 0x000fe400078e00ff */
[----:B0-----:R-:W-:Y:S01]  /*5750*/  IMAD R17, R15, UR5, RZ ;  /* 0x000000050f117c24 */ /* 0x001fe2000f8e02ff */
[----:B------:R-:W-:Y:S06]  /*5760*/  @!P0 BRA `(.L_x_34) ;  /* 0x0000000000d48947 */ /* 0x000fec0003800000 */
[----:B------:R-:W-:Y:S01]  /*5770*/  IMAD.MOV.U32 R16, RZ, RZ, RZ ;  /* 0x000000ffff107224 */ /* 0x000fe200078e00ff */
[----:B------:R-:W0:Y:S01]  /*5780*/  LDCU.64 UR6, c[0x0][0x380] ;  /* 0x00007000ff0677ac */ /* 0x000e220008000a00 */
[----:B------:R-:W-:-:S05]  /*5790*/  UMOV UR4, URZ ;  /* 0x000000ff00047c82 */ /* 0x000fca0008000000 */
.L_x_35:
[----:B------:R-:W1:Y:S01]  /*57a0*/  LDC.64 R10, c[0x0][0x3d0] ;  /* 0x0000f400ff0a7b82 */ /* 0x000e620000000a00 */
[----:B------:R-:W-:-:S05]  /*57b0*/  VIADD R12, R17, UR4 ;  /* 0x00000004110c7c36 */ /* 0x000fca0008000000 */
[----:B0-----:R-:W-:-:S05]  /*57c0*/  IADD3 R12, P4, PT, R12, UR6, RZ ;  /* 0x000000060c0c7c10 */ /* 0x001fca000ff9e0ff */
[----:B------:R-:W-:-:S05]  /*57d0*/  IMAD.X R13, RZ, RZ, UR7, P4 ;  /* 0x00000007ff0d7e24 */ /* 0x000fca000a0e06ff */
[----:B------:R-:W2:Y:S04]  /*57e0*/  LDG.E.U8 R20, desc[UR8][R12.64] ;  /* 0x000000080c147981 */ /* 0x000ea8000c1e1100 */
[----:B------:R-:W3:Y:S01]  /*57f0*/  LDG.E.U8 R22, desc[UR8][R12.64+0x1] ;  /* 0x000001080c167981 */ /* 0x000ee2000c1e1100 */
[----:B-1----:R-:W-:-:S03]  /*5800*/  IADD3 R10, P2, P3, R10, UR4, R5 ;  /* 0x000000040a0a7c10 */ /* 0x002fc6000fb5e005 */
[----:B------:R-:W4:Y:S01]  /*5810*/  LDG.E.U8 R24, desc[UR8][R12.64+0x2] ;  /* 0x000002080c187981 */ /* 0x000f22000c1e1100 */
[----:B------:R-:W-:-:S03]  /*5820*/  IADD3.X R11, PT, PT, RZ, R11, R0, P2, P3 ;  /* 0x0000000bff0b7210 */ /* 0x000fc600017e6400 */
[----:B------:R-:W5:Y:S04]  /*5830*/  LDG.E.U8 R26, desc[UR8][R12.64+0x3] ;  /* 0x000003080c1a7981 */ /* 0x000f68000c1e1100 */
[----:B------:R-:W2:Y:S04]  /*5840*/  LDG.E.U8 R19, desc[UR8][R10.64] ;  /* 0x000000080a137981 */ /* 0x000ea8000c1e1100 */
[----:B------:R-:W3:Y:S04]  /*5850*/  LDG.E.U8 R21, desc[UR8][R10.64+0x1] ;  /* 0x000001080a157981 */ /* 0x000ee8000c1e1100 */
[----:B------:R-:W4:Y:S04]  /*5860*/  LDG.E.U8 R23, desc[UR8][R10.64+0x2] ;  /* 0x000002080a177981 */ /* 0x000f28000c1e1100 */
[----:B------:R-:W5:Y:S04]  /*5870*/  LDG.E.U8 R25, desc[UR8][R10.64+0x3] ;  /* 0x000003080a197981 */ /* 0x000f68000c1e1100 */
[----:B------:R-:W5:Y:S04]  /*5880*/  LDG.E.U8 R28, desc[UR8][R12.64+0x4] ;  /* 0x000004080c1c7981 */ /* 0x000f68000c1e1100 */
[----:B------:R-:W5:Y:S04]  /*5890*/  LDG.E.U8 R27, desc[UR8][R10.64+0x4] ;  /* 0x000004080a1b7981 */ /* 0x000f68000c1e1100 */
[----:B------:R-:W5:Y:S04]  /*58a0*/  LDG.E.U8 R30, desc[UR8][R12.64+0x5] ;  /* 0x000005080c1e7981 */ /* 0x000f68000c1e1100 */
[----:B------:R-:W5:Y:S04]  /*58b0*/  LDG.E.U8 R29, desc[UR8][R10.64+0x5] ;  /* 0x000005080a1d7981 */ /* 0x000f68000c1e1100 */
[----:B------:R-:W5:Y:S04]  /*58c0*/  LDG.E.U8 R38, desc[UR8][R12.64+0x6] ;  /* 0x000006080c267981 */ /* 0x000f68000c1e1100 */
[----:B------:R-:W5:Y:S04]  /*58d0*/  LDG.E.U8 R31, desc[UR8][R10.64+0x6] ;  /* 0x000006080a1f7981 */ /* 0x000f68000c1e1100 */
[----:B------:R-:W5:Y:S04]  /*58e0*/  LDG.E.U8 R42, desc[UR8][R12.64+0x7] ;  /* 0x000007080c2a7981 */ /* 0x000f68000c1e1100 */
[----:B------:R0:W5:Y:S01]  /*58f0*/  LDG.E.U8 R41, desc[UR8][R10.64+0x7] ;  /* 0x000007080a297981 */ /* 0x000162000c1e1100 */
[----:B------:R-:W-:Y:S01]  /*5900*/  UIADD3 UR4, UPT, UPT, UR4, 0x8, URZ ;  /* 0x0000000804047890 */ /* 0x000fe2000fffe0ff */
[----:B--2---:R-:W-:Y:S01]  /*5910*/  ISETP.NE.AND P2, PT, R19, R20, PT ;  /* 0x000000141300720c */ /* 0x004fe20003f45270 */
[----:B------:R-:W-:Y:S01]  /*5920*/  VIADD R19, R16, 0x1 ;  /* 0x0000000110137836 */ /* 0x000fe20000000000 */
[----:B---3--:R-:W-:-:S11]  /*5930*/  ISETP.NE.AND P3, PT, R21, R22, PT ;  /* 0x000000161500720c */ /* 0x008fd60003f65270 */
[----:B------:R-:W-:Y:S01]  /*5940*/  @!P2 IMAD.MOV R19, RZ, RZ, R16 ;  /* 0x000000ffff13a224 */ /* 0x000fe200078e0210 */
[----:B----4-:R-:W-:-:S03]  /*5950*/  ISETP.NE.AND P2, PT, R23, R24, PT ;  /* 0x000000181700720c */ /* 0x010fc60003f45270 */
[----:B------:R-:W-:Y:S02]  /*5960*/  VIADD R16, R19, 0x1 ;  /* 0x0000000113107836 */ /* 0x000fe40000000000 */
[----:B------:R-:W-:Y:S01]  /*5970*/  @!P3 IMAD.MOV R16, RZ, RZ, R19 ;  /* 0x000000ffff10b224 */ /* 0x000fe200078e0213 */
[----:B-----5:R-:W-:-:S03]  /*5980*/  ISETP.NE.AND P3, PT, R25, R26, PT ;  /* 0x0000001a1900720c */ /* 0x020fc60003f65270 */
[----:B------:R-:W-:-:S04]  /*5990*/  VIADD R19, R16, 0x1 ;  /* 0x0000000110137836 */ /* 0x000fc80000000000 */
[----:B------:R-:W-:Y:S01]  /*59a0*/  @!P2 IMAD.MOV R19, RZ, RZ, R16 ;  /* 0x000000ffff13a224 */ /* 0x000fe200078e0210 */
[----:B------:R-:W-:-:S03]  /*59b0*/  ISETP.NE.AND P2, PT, R27, R28, PT ;  /* 0x0000001c1b00720c */ /* 0x000fc60003f45270 */
[----:B0-----:R-:W-:Y:S02]  /*59c0*/  VIADD R10, R19, 0x1 ;  /* 0x00000001130a7836 */ /* 0x001fe40000000000 */
[----:B------:R-:W-:Y:S01]  /*59d0*/  @!P3 IMAD.MOV R10, RZ, RZ, R19 ;  /* 0x000000ffff0ab224 */ /* 0x000fe200078e0213 */
[----:B------:R-:W-:-:S03]  /*59e0*/  ISETP.NE.AND P3, PT, R29, R30, PT ;  /* 0x0000001e1d00720c */ /* 0x000fc60003f65270 */
[----:B------:R-:W-:-:S04]  /*59f0*/  VIADD R11, R10, 0x1 ;  /* 0x000000010a0b7836 */ /* 0x000fc80000000000 */
[----:B------:R-:W-:Y:S01]  /*5a00*/  @!P2 IMAD.MOV R11, RZ, RZ, R10 ;  /* 0x000000ffff0ba224 */ /* 0x000fe200078e020a */
[----:B------:R-:W-:-:S03]  /*5a10*/  ISETP.NE.AND P2, PT, R31, R38, PT ;  /* 0x000000261f00720c */ /* 0x000fc60003f45270 */
[----:B------:R-:W-:Y:S02]  /*5a20*/  VIADD R10, R11, 0x1 ;  /* 0x000000010b0a7836 */ /* 0x000fe40000000000 */
[----:B------:R-:W-:-:S04]  /*5a30*/  @!P3 IMAD.MOV R10, RZ, RZ, R11 ;  /* 0x000000ffff0ab224 */ /* 0x000fc800078e020b */
[----:B------:R-:W-:Y:S01]  /*5a40*/  VIADD R11, R10, 0x1 ;  /* 0x000000010a0b7836 */ /* 0x000fe20000000000 */
[----:B------:R-:W-:-:S03]  /*5a50*/  ISETP.NE.AND P3, PT, R41, R42, PT ;  /* 0x0000002a2900720c */ /* 0x000fc60003f65270 */
[----:B------:R-:W-:Y:S01]  /*5a60*/  @!P2 IMAD.MOV R11, RZ, RZ, R10 ;  /* 0x000000ffff0ba224 */ /* 0x000fe200078e020a */
[----:B------:R-:W-:-:S03]  /*5a70*/  ISETP.NE.AND P2, PT, R14, UR4, PT ;  /* 0x000000040e007c0c */ /* 0x000fc6000bf45270 */
[----:B------:R-:W-:-:S06]  /*5a80*/  VIADD R16, R11, 0x1 ;  /* 0x000000010b107836 */ /* 0x000fcc0000000000 */
[----:B------:R-:W-:-:S04]  /*5a90*/  @!P3 IMAD.MOV R16, RZ, RZ, R11 ;  /* 0x000000ffff10b224 */ /* 0x000fc800078e020b */
[----:B------:R-:W-:Y:S05]  /*5aa0*/  @P2 BRA `(.L_x_35) ;  /* 0xfffffffc003c2947 */ /* 0x000fea000383ffff */
[----:B------:R-:W-:-:S07]  /*5ab0*/  IMAD.MOV.U32 R22, RZ, RZ, R14 ;  /* 0x000000ffff167224 */ /* 0x000fce00078e000e */
.L_x_34:
[----:B------:R-:W-:-:S13]  /*5ac0*/  ISETP.NE.AND P2, PT, R39, RZ, PT ;  /* 0x000000ff2700720c */ /* 0x000fda0003f45270 */
[----:B------:R-:W-:Y:S05]  /*5ad0*/  @!P2 BRA `(.L_x_36) ;  /* 0x000000040018a947 */ /* 0x000fea0003800000 */
[----:B------:R-:W-:Y:S01]  /*5ae0*/  ISETP.NE.AND P2, PT, R40, RZ, PT ;  /* 0x000000ff2800720c */ /* 0x000fe20003f45270 */
[----:B------:R-:W-:-:S12]  /*5af0*/  @!P1 BRA `(.L_x_37) ;  /* 0x0000000000789947 */ /* 0x000fd80003800000 */
[----:B------:R-:W0:Y:S01]  /*5b00*/  LDCU.64 UR12, c[0x0][0x380] ;  /* 0x00007000ff0c77ac */ /* 0x000e220008000a00 */
[----:B------:R-:W-:Y:S01]  /*5b10*/  IMAD.IADD R20, R17, 0x1, R22 ;  /* 0x0000000111147824 */ /* 0x000fe200078e0216 */
[----:B------:R-:W1:Y:S04]  /*5b20*/  LDCU.64 UR6, c[0x0][0x3d0] ;  /* 0x00007a00ff0677ac */ /* 0x000e680008000a00 */
[----:B0-----:R-:W-:Y:S02]  /*5b30*/  IADD3 R20, P5, PT, R20, UR12, RZ ;  /* 0x0000000c14147c10 */ /* 0x001fe4000ffbe0ff */
[----:B-1----:R-:W-:-:S03]  /*5b40*/  IADD3 R10, P3, P4, R22, UR6, R5 ;  /* 0x00000006160a7c10 */ /* 0x002fc6000fc7e005 */
[----:B------:R-:W-:Y:S01]  /*5b50*/  IMAD.X R21, RZ, RZ, UR13, P5 ;  /* 0x0000000dff157e24 */ /* 0x000fe2000a8e06ff */
[----:B------:R-:W-:Y:S02]  /*5b60*/  IADD3.X R11, PT, PT, RZ, UR7, R0, P3, P4 ;  /* 0x00000007ff0b7c10 */ /* 0x000fe40009fe8400 */
[C---:B------:R-:W-:Y:S02]  /*5b70*/  IADD3 R12, P3, P4, R22.reuse, UR12, R17 ;  /* 0x0000000c160c7c10 */ /* 0x040fe4000fc7e011 */
[----:B------:R-:W2:Y:S02]  /*5b80*/  LDG.E.U8 R20, desc[UR8][R20.64] ;  /* 0x0000000814147981 */ /* 0x000ea4000c1e1100 */
[----:B------:R-:W-:Y:S02]  /*5b90*/  IADD3.X R13, PT, PT, RZ, UR13, RZ, P3, P4 ;  /* 0x0000000dff0d7c10 */ /* 0x000fe40009fe84ff */
[----:B------:R-:W2:Y:S04]  /*5ba0*/  LDG.E.U8 R19, desc[UR8][R10.64] ;  /* 0x000000080a137981 */ /* 0x000ea8000c1e1100 */
[----:B------:R-:W3:Y:S04]  /*5bb0*/  LDG.E.U8 R23, desc[UR8][R10.64+0x1] ;  /* 0x000001080a177981 */ /* 0x000ee8000c1e1100 */
[----:B------:R-:W3:Y:S04]  /*5bc0*/  LDG.E.U8 R24, desc[UR8][R12.64+0x1] ;  /* 0x000001080c187981 */ /* 0x000ee8000c1e1100 */
[----:B------:R-:W4:Y:S04]  /*5bd0*/  LDG.E.U8 R25, desc[UR8][R10.64+0x2] ;  /* 0x000002080a197981 */ /* 0x000f28000c1e1100 */
[----:B------:R-:W4:Y:S04]  /*5be0*/  LDG.E.U8 R26, desc[UR8][R12.64+0x2] ;  /* 0x000002080c1a7981 */ /* 0x000f28000c1e1100 */
[----:B------:R-:W5:Y:S04]  /*5bf0*/  LDG.E.U8 R27, desc[UR8][R10.64+0x3] ;  /* 0x000003080a1b7981 */ /* 0x000f68000c1e1100 */
[----:B------:R-:W5:Y:S01]  /*5c00*/  LDG.E.U8 R28, desc[UR8][R12.64+0x3] ;  /* 0x000003080c1c7981 */ /* 0x000f62000c1e1100 */
[----:B------:R-:W-:Y:S01]  /*5c10*/  VIADD R22, R22, 0x4 ;  /* 0x0000000416167836 */ /* 0x000fe20000000000 */
        /* <DEDUP_REMOVED lines=9> */
[----:B------:R-:W-:-:S04]  /*5cb0*/  @!P3 IMAD.MOV R19, RZ, RZ, R16 ;  /* 0x000000ffff13b224 */ /* 0x000fc800078e0210 */
[----:B------:R-:W-:Y:S02]  /*5cc0*/  VIADD R16, R19, 0x1 ;  /* 0x0000000113107836 */ /* 0x000fe40000000000 */
[----:B------:R-:W-:-:S07]  /*5cd0*/  @!P4 IMAD.MOV R16, RZ, RZ, R19 ;  /* 0x000000ffff10c224 */ /* 0x000fce00078e0213 */
.L_x_37:
[----:B------:R-:W-:Y:S05]  /*5ce0*/  @!P2 BRA `(.L_x_36) ;  /* 0x000000000094a947 */ /* 0x000fea0003800000 */
[----:B------:R-:W-:Y:S01]  /*5cf0*/  ISETP.NE.AND P2, PT, R40, 0x1, PT ;  /* 0x000000012800780c */ /* 0x000fe20003f45270 */
[----:B------:R-:W-:-:S12]  /*5d00*/  ULOP3.LUT UP0, URZ, UR5, 0x1, URZ, 0xc0, !UPT ;  /* 0x0000000105ff7892 */ /* 0x000fd8000f80c0ff */
[----:B------:R-:W-:Y:S05]  /*5d10*/  @!P2 BRA `(.L_x_38) ;  /* 0x000000000050a947 */ /* 0x000fea0003800000 */
        /* <DEDUP_REMOVED lines=12> */
[----:B------:R-:W3:Y:S01]  /*5de0*/  LDG.E.U8 R20, desc[UR8][R20.64+0x1] ;  /* 0x0000010814147981 */ /* 0x000ee2000c1e1100 */
[----:B------:R-:W-:Y:S01]  /*5df0*/  VIADD R22, R22, 0x2 ;  /* 0x0000000216167836 */ /* 0x000fe20000000000 */
[----:B--2---:R-:W-:Y:S01]  /*5e00*/  ISETP.NE.AND P2, PT, R19, R12, PT ;  /* 0x0000000c1300720c */ /* 0x004fe20003f45270 */
[----:B------:R-:W-:Y:S01]  /*5e10*/  VIADD R19, R16, 0x1 ;  /* 0x0000000110137836 */ /* 0x000fe20000000000 */
[----:B---3--:R-:W-:-:S11]  /*5e20*/  ISETP.NE.AND P3, PT, R23, R20, PT ;  /* 0x000000141700720c */ /* 0x008fd60003f65270 */
[----:B------:R-:W-:-:S04]  /*5e30*/  @!P2 IMAD.MOV R19, RZ, RZ, R16 ;  /* 0x000000ffff13a224 */ /* 0x000fc800078e0210 */
[----:B------:R-:W-:Y:S02]  /*5e40*/  VIADD R16, R19, 0x1 ;  /* 0x0000000113107836 */ /* 0x000fe40000000000 */
[----:B------:R-:W-:-:S07]  /*5e50*/  @!P3 IMAD.MOV R16, RZ, RZ, R19 ;  /* 0x000000ffff10b224 */ /* 0x000fce00078e0213 */
.L_x_38:
[----:B------:R-:W-:Y:S05]  /*5e60*/  BRA.U !UP0, `(.L_x_36) ;  /* 0x0000000108347547 */ /* 0x000fea000b800000 */
[----:B------:R-:W0:Y:S01]  /*5e70*/  LDCU.64 UR12, c[0x0][0x380] ;  /* 0x00007000ff0c77ac */ /* 0x000e220008000a00 */
[----:B------:R-:W-:Y:S01]  /*5e80*/  IMAD.IADD R12, R17, 0x1, R22 ;  /* 0x00000001110c7824 */ /* 0x000fe200078e0216 */
[----:B------:R-:W1:Y:S04]  /*5e90*/  LDCU.64 UR6, c[0x0][0x3d0] ;  /* 0x00007a00ff0677ac */ /* 0x000e680008000a00 */
[----:B0-----:R-:W-:Y:S02]  /*5ea0*/  IADD3 R12, P4, PT, R12, UR12, RZ ;  /* 0x0000000c0c0c7c10 */ /* 0x001fe4000ff9e0ff */
[----:B-1----:R-:W-:-:S03]  /*5eb0*/  IADD3 R10, P2, P3, R22, UR6, R5 ;  /* 0x00000006160a7c10 */ /* 0x002fc6000fb5e005 */
[----:B------:R-:W-:Y:S01]  /*5ec0*/  IMAD.X R13, RZ, RZ, UR13, P4 ;  /* 0x0000000dff0d7e24 */ /* 0x000fe2000a0e06ff */
[----:B------:R-:W-:-:S05]  /*5ed0*/  IADD3.X R11, PT, PT, RZ, UR7, R0, P2, P3 ;  /* 0x00000007ff0b7c10 */ /* 0x000fca00097e6400 */
[----:B------:R-:W2:Y:S04]  /*5ee0*/  LDG.E.U8 R13, desc[UR8][R12.64] ;  /* 0x000000080c0d7981 */ /* 0x000ea8000c1e1100 */
[----:B------:R-:W2:Y:S01]  /*5ef0*/  LDG.E.U8 R10, desc[UR8][R10.64] ;  /* 0x000000080a0a7981 */ /* 0x000ea2000c1e1100 */
[----:B------:R-:W-:Y:S01]  /*5f00*/  VIADD R17, R16, 0x1 ;  /* 0x0000000110117836 */ /* 0x000fe20000000000 */
[----:B--2---:R-:W-:-:S13]  /*5f10*/  ISETP.NE.AND P2, PT, R10, R13, PT ;  /* 0x0000000d0a00720c */ /* 0x004fda0003f45270 */
[----:B------:R-:W-:-:S04]  /*5f20*/  @!P2 IMAD.MOV R17, RZ, RZ, R16 ;  /* 0x000000ffff11a224 */ /* 0x000fc800078e0210 */
[----:B------:R-:W-:-:S07]  /*5f30*/  IMAD.MOV.U32 R16, RZ, RZ, R17 ;  /* 0x000000ffff107224 */ /* 0x000fce00078e0011 */
.L_x_36:
[C---:B------:R-:W-:Y:S01]  /*5f40*/  IMAD.WIDE.U32 R10, R15.reuse, 0x4, R34 ;  /* 0x000000040f0a7825 */ /* 0x040fe200078e0022 */
[----:B------:R-:W-:Y:S01]  /*5f50*/  IADD3 R17, PT, PT, -R16, UR5, RZ ;  /* 0x0000000510117c10 */ /* 0x000fe2000fffe1ff */
[----:B------:R-:W0:Y:S02]  /*5f60*/  LDC R13, c[0x0][0x394] ;  /* 0x0000e500ff0d7b82 */ /* 0x000e240000000800 */
[C---:B------:R-:W-:Y:S01]  /*5f70*/  IMAD.WIDE.U32 R20, R15.reuse, 0x4, R32 ;  /* 0x000000040f147825 */ /* 0x040fe200078e0020 */
[----:B------:R2:W-:Y:S04]  /*5f80*/  STG.E desc[UR8][R10.64], R16 ;  /* 0x000000100a007986 */ /* 0x0005e8000c101908 */
[----:B------:R2:W-:Y:S04]  /*5f90*/  STG.E desc[UR8][R20.64], R17 ;  /* 0x0000001114007986 */ /* 0x0005e8000c101908 */
[----:B------:R-:W3:Y:S01]  /*5fa0*/  LDG.E R12, desc[UR8][R10.64] ;  /* 0x000000080a0c7981 */ /* 0x000ee2000c1e1900 */
[----:B------:R-:W-:-:S05]  /*5fb0*/  VIADD R15, R15, 0x1 ;  /* 0x000000010f0f7836 */ /* 0x000fca0000000000 */
[----:B0-----:R-:W-:Y:S02]  /*5fc0*/  ISETP.NE.AND P3, PT, R15, R13, PT ;  /* 0x0000000d0f00720c */ /* 0x001fe40003f65270 */
[----:B---3--:R-:W-:Y:S01]  /*5fd0*/  ISETP.GE.AND P2, PT, R12, UR11, PT ;  /* 0x0000000b0c007c0c */ /* 0x008fe2000bf46270 */
[----:B------:R-:W-:-:S12]  /*5fe0*/  VIADD R12, R18, 0x1 ;  /* 0x00000001120c7836 */ /* 0x000fd80000000000 */
[----:B------:R-:W-:-:S04]  /*5ff0*/  @P2 IMAD.MOV R12, RZ, RZ, R18 ;  /* 0x000000ffff0c2224 */ /* 0x000fc800078e0212 */
[----:B------:R-:W-:Y:S01]  /*6000*/  IMAD.MOV.U32 R18, RZ, RZ, R12 ;  /* 0x000000ffff127224 */ /* 0x000fe200078e000c */
[----:B--2---:R-:W-:Y:S06]  /*6010*/  @!P3 BRA `(.L_x_32) ;  /* 0x0000000400f0b947 */ /* 0x004fec0003800000 */
[----:B------:R-:W-:Y:S05]  /*6020*/  BRA `(.L_x_39) ;  /* 0xfffffff400bc7947 */ /* 0x000fea000383ffff */
.L_x_33:
[C---:B------:R-:W-:Y:S02]  /*6030*/  ISETP.GE.U32.AND P1, PT, R13.reuse, 0x8, PT ;  /* 0x000000080d00780c */ /* 0x040fe40003f26070 */
[----:B------:R-:W-:Y:S02]  /*6040*/  CS2R R18, SRZ ;  /* 0x0000000000127805 */ /* 0x000fe4000001ff00 */
[----:B------:R-:W-:-:S04]  /*6050*/  LOP3.LUT R27, R13, 0x7, RZ, 0xc0, !PT ;  /* 0x000000070d1b7812 */ /* 0x000fc800078ec0ff */
[----:B------:R-:W-:-:S05]  /*6060*/  ISETP.NE.AND P0, PT, R27, RZ, PT ;  /* 0x000000ff1b00720c */ /* 0x000fca0003f05270 */
[----:B------:R-:W-:Y:S08]  /*6070*/  @!P1 BRA `(.L_x_40) ;  /* 0x0000000000e09947 */ /* 0x000ff00003800000 */
[----:B------:R-:W-:Y:S01]  /*6080*/  LOP3.LUT R19, R13, 0x7ffffff8, RZ, 0xc0, !PT ;  /* 0x7ffffff80d137812 */ /* 0x000fe200078ec0ff */
[----:B------:R-:W-:Y:S02]  /*6090*/  IMAD.MOV.U32 R21, RZ, RZ, RZ ;  /* 0x000000ffff157224 */ /* 0x000fe400078e00ff */
[----:B------:R-:W-:-:S07]  /*60a0*/  IMAD.MOV.U32 R18, RZ, RZ, RZ ;  /* 0x000000ffff127224 */ /* 0x000fce00078e00ff */
.L_x_41:
[----:B01----:R-:W-:-:S04]  /*60b0*/  IMAD.WIDE.U32 R14, R21, 0x4, R34 ;  /* 0x00000004150e7825 */ /* 0x003fc800078e0022 */
[C---:B------:R-:W-:Y:S01]  /*60c0*/  IMAD.WIDE.U32 R16, R21.reuse, 0x4, R32 ;  /* 0x0000000415107825 */ /* 0x040fe200078e0020 */
[----:B------:R2:W-:Y:S04]  /*60d0*/  STG.E desc[UR8][R14.64], RZ ;  /* 0x000000ff0e007986 */ /* 0x0005e8000c101908 */
[----:B------:R2:W-:Y:S04]  /*60e0*/  STG.E desc[UR8][R16.64], R11 ;  /* 0x0000000b10007986 */ /* 0x0005e8000c101908 */
[----:B------:R-:W3:Y:S04]  /*60f0*/  LDG.E R10, desc[UR8][R14.64] ;  /* 0x000000080e0a7981 */ /* 0x000ee8000c1e1900 */
[----:B------:R2:W-:Y:S04]  /*6100*/  STG.E desc[UR8][R14.64+0x4], RZ ;  /* 0x000004ff0e007986 */ /* 0x0005e8000c101908 */
[----:B------:R2:W-:Y:S04]  /*6110*/  STG.E desc[UR8][R16.64+0x4], R11 ;  /* 0x0000040b10007986 */ /* 0x0005e8000c101908 */
[----:B------:R-:W4:Y:S04]  /*6120*/  LDG.E R12, desc[UR8][R14.64+0x4] ;  /* 0x000004080e0c7981 */ /* 0x000f28000c1e1900 */
[----:B------:R2:W-:Y:S04]  /*6130*/  STG.E desc[UR8][R14.64+0x8], RZ ;  /* 0x000008ff0e007986 */ /* 0x0005e8000c101908 */
[----:B------:R2:W-:Y:S04]  /*6140*/  STG.E desc[UR8][R16.64+0x8], R11 ;  /* 0x0000080b10007986 */ /* 0x0005e8000c101908 */
[----:B------:R-:W5:Y:S04]  /*6150*/  LDG.E R20, desc[UR8][R14.64+0x8] ;  /* 0x000008080e147981 */ /* 0x000f68000c1e1900 */
[----:B------:R2:W-:Y:S04]  /*6160*/  STG.E desc[UR8][R14.64+0xc], RZ ;  /* 0x00000cff0e007986 */ /* 0x0005e8000c101908 */
[----:B------:R2:W-:Y:S04]  /*6170*/  STG.E desc[UR8][R16.64+0xc], R11 ;  /* 0x00000c0b10007986 */ /* 0x0005e8000c101908 */
[----:B------:R-:W2:Y:S04]  /*6180*/  LDG.E R22, desc[UR8][R14.64+0xc] ;  /* 0x00000c080e167981 */ /* 0x000ea8000c1e1900 */
        /* <DEDUP_REMOVED lines=11> */
[----:B------:R-:W2:Y:S01]  /*6240*/  LDG.E R26, desc[UR8][R14.64+0x1c] ;  /* 0x00001c080e1a7981 */ /* 0x000ea2000c1e1900 */
[----:B------:R-:W-:Y:S01]  /*6250*/  VIADD R21, R21, 0x8 ;  /* 0x0000000815157836 */ /* 0x000fe20000000000 */
[----:B---3--:R-:W-:Y:S01]  /*6260*/  ISETP.GE.AND P1, PT, R10, UR11, PT ;  /* 0x0000000b0a007c0c */ /* 0x008fe2000bf26270 */
[----:B------:R-:W-:Y:S01]  /*6270*/  VIADD R10, R18, 0x1 ;  /* 0x00000001120a7836 */ /* 0x000fe20000000000 */
[----:B----4-:R-:W-:-:S11]  /*6280*/  ISETP.GE.AND P2, PT, R12, UR11, PT ;  /* 0x0000000b0c007c0c */ /* 0x010fd6000bf46270 */
[----:B------:R-:W-:-:S04]  /*6290*/  @P1 IMAD.MOV R10, RZ, RZ, R18 ;  /* 0x000000ffff0a1224 */ /* 0x000fc800078e0212 */
[----:B------:R-:W-:Y:S01]  /*62a0*/  VIADD R12, R10, 0x1 ;  /* 0x000000010a0c7836 */ /* 0x000fe20000000000 */
[----:B-----5:R-:W-:Y:S01]  /*62b0*/  ISETP.GE.AND P1, PT, R20, UR11, PT ;  /* 0x0000000b14007c0c */ /* 0x020fe2000bf26270 */
[----:B------:R-:W-:-:S04]  /*62c0*/  @P2 IMAD.MOV R12, RZ, RZ, R10 ;  /* 0x000000ffff0c2224 */ /* 0x000fc800078e020a */
[----:B------:R-:W-:Y:S01]  /*62d0*/  VIADD R10, R12, 0x1 ;  /* 0x000000010c0a7836 */ /* 0x000fe20000000000 */
[----:B--2---:R-:W-:-:S07]  /*62e0*/  ISETP.GE.AND P2, PT, R22, UR11, PT ;  /* 0x0000000b16007c0c */ /* 0x004fce000bf46270 */
[----:B------:R-:W-:-:S04]  /*62f0*/  @P1 IMAD.MOV R10, RZ, RZ, R12 ;  /* 0x000000ffff0a1224 */ /* 0x000fc800078e020c */
[----:B------:R-:W-:Y:S01]  /*6300*/  VIADD R12, R10, 0x1 ;  /* 0x000000010a0c7836 */ /* 0x000fe20000000000 */
[----:B------:R-:W-:Y:S01]  /*6310*/  ISETP.GE.AND P1, PT, R23, UR11, PT ;  /* 0x0000000b17007c0c */ /* 0x000fe2000bf26270 */
[----:B------:R-:W-:-:S04]  /*6320*/  @P2 IMAD.MOV R12, RZ, RZ, R10 ;  /* 0x000000ffff0c2224 */ /* 0x000fc800078e020a */
[----:B------:R-:W-:Y:S01]  /*6330*/  VIADD R10, R12, 0x1 ;  /* 0x000000010c0a7836 */ /* 0x000fe20000000000 */
[----:B------:R-:W-:-:S07]  /*6340*/  ISETP.GE.AND P2, PT, R24, UR11, PT ;  /* 0x0000000b18007c0c */ /* 0x000fce000bf46270 */
[----:B------:R-:W-:-:S04]  /*6350*/  @P1 IMAD.MOV R10, RZ, RZ, R12 ;  /* 0x000000ffff0a1224 */ /* 0x000fc800078e020c */
[----:B------:R-:W-:Y:S01]  /*6360*/  VIADD R12, R10, 0x1 ;  /* 0x000000010a0c7836 */ /* 0x000fe20000000000 */
[----:B------:R-:W-:Y:S01]  /*6370*/  ISETP.GE.AND P1, PT, R25, UR11, PT ;  /* 0x0000000b19007c0c */ /* 0x000fe2000bf26270 */
[----:B------:R-:W-:-:S04]  /*6380*/  @P2 IMAD.MOV R12, RZ, RZ, R10 ;  /* 0x000000ffff0c2224 */ /* 0x000fc800078e020a */
[----:B------:R-:W-:Y:S01]  /*6390*/  VIADD R10, R12, 0x1 ;  /* 0x000000010c0a7836 */ /* 0x000fe20000000000 */
[----:B------:R-:W-:-:S07]  /*63a0*/  ISETP.GE.AND P2, PT, R26, UR11, PT ;  /* 0x0000000b1a007c0c */ /* 0x000fce000bf46270 */
[----:B------:R-:W-:Y:S01]  /*63b0*/  @P1 IMAD.MOV R10, RZ, RZ, R12 ;  /* 0x000000ffff0a1224 */ /* 0x000fe200078e020c */
[----:B------:R-:W-:-:S03]  /*63c0*/  ISETP.NE.AND P1, PT, R21, R19, PT ;  /* 0x000000131500720c */ /* 0x000fc60003f25270 */
[----:B------:R-:W-:Y:S02]  /*63d0*/  VIADD R18, R10, 0x1 ;  /* 0x000000010a127836 */ /* 0x000fe40000000000 */
[----:B------:R-:W-:-:S08]  /*63e0*/  @P2 IMAD.MOV R18, RZ, RZ, R10 ;  /* 0x000000ffff122224 */ /* 0x000fd000078e020a */
[----:B0-----:R-:W-:Y:S05]  /*63f0*/  @P1 BRA `(.L_x_41) ;  /* 0xfffffffc002c1947 */ /* 0x001fea000383ffff */
.L_x_40:
[----:B------:R-:W-:Y:S05]  /*6400*/  @!P0 BRA `(.L_x_32) ;  /* 0x0000000000f48947 */ /* 0x000fea0003800000 */
[----:B------:R-:W-:Y:S02]  /*6410*/  ISETP.GE.U32.AND P0, PT, R27, 0x4, PT ;  /* 0x000000041b00780c */ /* 0x000fe40003f06070 */
[----:B------:R-:W-:-:S04]  /*6420*/  LOP3.LUT R22, R13, 0x3, RZ, 0xc0, !PT ;  /* 0x000000030d167812 */ /* 0x000fc800078ec0ff */
[----:B------:R-:W-:-:S07]  /*6430*/  ISETP.NE.AND P2, PT, R22, RZ, PT ;  /* 0x000000ff1600720c */ /* 0x000fce0003f45270 */
[----:B------:R-:W-:Y:S06]  /*6440*/  @!P0 BRA `(.L_x_42) ;  /* 0x00000000006c8947 */ /* 0x000fec0003800000 */
        /* <DEDUP_REMOVED lines=25> */
[----:B------:R-:W-:Y:S02]  /*65e0*/  VIADD R18, R10, 0x1 ;  /* 0x000000010a127836 */ /* 0x000fe40000000000 */
[----:B------:R-:W-:-:S07]  /*65f0*/  @P1 IMAD.MOV R18, RZ, RZ, R10 ;  /* 0x000000ffff121224 */ /* 0x000fce00078e020a */
.L_x_42:
[----:B------:R-:W-:Y:S05]  /*6600*/  @!P2 BRA `(.L_x_32) ;  /* 0x000000000074a947 */ /* 0x000fea0003800000 */
[----:B------:R-:W-:Y:S02]  /*6610*/  ISETP.NE.AND P0, PT, R22, 0x1, PT ;  /* 0x000000011600780c */ /* 0x000fe40003f05270 */
[----:B------:R-:W-:-:S04]  /*6620*/  LOP3.LUT R12, R13, 0x1, RZ, 0xc0, !PT ;  /* 0x000000010d0c7812 */ /* 0x000fc800078ec0ff */
[----:B------:R-:W-:-:S07]  /*6630*/  ISETP.NE.U32.AND P1, PT, R12, 0x1, PT ;  /* 0x000000010c00780c */ /* 0x000fce0003f25070 */
[----:B------:R-:W-:-:S04]  /*6640*/  @P0 IMAD.WIDE.U32 R20, R19, 0x4, R34 ;  /* 0x0000000413140825 */ /* 0x000fc800078e0022 */
[C---:B------:R-:W-:Y:S01]  /*6650*/  @P0 IMAD.WIDE.U32 R22, R19.reuse, 0x4, R32 ;  /* 0x0000000413160825 */ /* 0x040fe200078e0020 */
[----:B------:R2:W-:Y:S04]  /*6660*/  @P0 STG.E desc[UR8][R20.64], RZ ;  /* 0x000000ff14000986 */ /* 0x0005e8000c101908 */
[----:B------:R2:W-:Y:S04]  /*6670*/  @P0 STG.E desc[UR8][R22.64], R11 ;  /* 0x0000000b16000986 */ /* 0x0005e8000c101908 */
[----:B------:R-:W3:Y:S01]  /*6680*/  @P0 LDG.E R10, desc[UR8][R20.64] ;  /* 0x00000008140a0981 */ /* 0x000ee2000c1e1900 */
[----:B------:R-:W-:-:S03]  /*6690*/  @P0 VIADD R19, R19, 0x2 ;  /* 0x0000000213130836 */ /* 0x000fc60000000000 */
[----:B------:R2:W-:Y:S01]  /*66a0*/  @P0 STG.E desc[UR8][R20.64+0x4], RZ ;  /* 0x000004ff14000986 */ /* 0x0005e2000c101908 */
[----:B01----:R-:W-:-:S03]  /*66b0*/  @!P1 IMAD.WIDE.U32 R14, R19, 0x4, R34 ;  /* 0x00000004130e9825 */ /* 0x003fc600078e0022 */
[----:B------:R2:W-:Y:S01]  /*66c0*/  @P0 STG.E desc[UR8][R22.64+0x4], R11 ;  /* 0x0000040b16000986 */ /* 0x0005e2000c101908 */
[----:B------:R-:W-:-:S03]  /*66d0*/  @!P1 IMAD.WIDE.U32 R16, R19, 0x4, R32 ;  /* 0x0000000413109825 */ /* 0x000fc600078e0020 */
[----:B------:R-:W4:Y:S04]  /*66e0*/  @P0 LDG.E R12, desc[UR8][R20.64+0x4] ;  /* 0x00000408140c0981 */ /* 0x000f28000c1e1900 */
[----:B------:R2:W-:Y:S04]  /*66f0*/  @!P1 STG.E desc[UR8][R14.64], RZ ;  /* 0x000000ff0e009986 */ /* 0x0005e8000c101908 */
[----:B------:R2:W-:Y:S04]  /*6700*/  @!P1 STG.E desc[UR8][R16.64], R11 ;  /* 0x0000000b10009986 */ /* 0x0005e8000c101908 */
[----:B------:R-:W5:Y:S01]  /*6710*/  @!P1 LDG.E R19, desc[UR8][R14.64] ;  /* 0x000000080e139981 */ /* 0x000f62000c1e1900 */
[----:B---3--:R-:W-:Y:S01]  /*6720*/  ISETP.GE.AND P2, PT, R10, UR11, P0 ;  /* 0x0000000b0a007c0c */ /* 0x008fe20008746270 */
[----:B------:R-:W-:Y:S01]  /*6730*/  @P0 VIADD R10, R18, 0x1 ;  /* 0x00000001120a0836 */ /* 0x000fe20000000000 */
[----:B----4-:R-:W-:-:S11]  /*6740*/  ISETP.GE.AND P3, PT, R12, UR11, P0 ;  /* 0x0000000b0c007c0c */ /* 0x010fd60008766270 */
[----:B------:R-:W-:-:S04]  /*6750*/  @P2 IMAD.MOV R10, RZ, RZ, R18 ;  /* 0x000000ffff0a2224 */ /* 0x000fc800078e0212 */
[----:B------:R-:W-:-:S04]  /*6760*/  @P0 IMAD.MOV.U32 R12, RZ, RZ, R10 ;  /* 0x000000ffff0c0224 */ /* 0x000fc800078e000a */
[----:B------:R-:W-:Y:S01]  /*6770*/  @P0 VIADD R10, R12, 0x1 ;  /* 0x000000010c0a0836 */ /* 0x000fe20000000000 */
[----:B-----5:R-:W-:Y:S01]  /*6780*/  ISETP.GE.AND P2, PT, R19, UR11, !P1 ;  /* 0x0000000b13007c0c */ /* 0x020fe2000cf46270 */
[----:B------:R-:W-:-:S04]  /*6790*/  @P3 IMAD.MOV R10, RZ, RZ, R12 ;  /* 0x000000ffff0a3224 */ /* 0x000fc800078e020c */
[----:B------:R-:W-:-:S04]  /*67a0*/  @P0 IMAD.MOV.U32 R18, RZ, RZ, R10 ;  /* 0x000000ffff120224 */ /* 0x000fc800078e000a */
[----:B------:R-:W-:-:S04]  /*67b0*/  @!P1 VIADD R10, R18, 0x1 ;  /* 0x00000001120a9836 */ /* 0x000fc80000000000 */
[----:B------:R-:W-:-:S04]  /*67c0*/  @P2 IMAD.MOV R10, RZ, RZ, R18 ;  /* 0x000000ffff0a2224 */ /* 0x000fc800078e0212 */
[----:B--2---:R-:W-:-:S07]  /*67d0*/  @!P1 IMAD.MOV.U32 R18, RZ, RZ, R10 ;  /* 0x000000ffff129224 */ /* 0x004fce00078e000a */
.L_x_32:
[----:B------:R-:W-:Y:S01]  /*67e0*/  ISETP.NE.AND P0, PT, R18, RZ, PT ;  /* 0x000000ff1200720c */ /* 0x000fe20003f05270 */
[----:B------:R-:W-:Y:S01]  /*67f0*/  BSSY.RECONVERGENT B3, `(.L_x_43) ;  /* 0x000024b000037945 */ /* 0x000fe20003800200 */
[----:B------:R-:W-:-:S11]  /*6800*/  IMAD.MOV.U32 R51, RZ, RZ, RZ ;  /* 0x000000ffff337224 */ /* 0x000fd600078e00ff */
[----:B------:R-:W-:Y:S05]  /*6810*/  @!P0 BRA `(.L_x_44) ;  /* 0x0000002400208947 */ /* 0x000fea0003800000 */
[----:B------:R-:W-:Y:S02]  /*6820*/  ISETP.GE.AND P0, PT, R13, 0x1, PT ;  /* 0x000000010d00780c */ /* 0x000fe40003f06270 */
[----:B------:R-:W-:-:S11]  /*6830*/  CS2R R30, SRZ ;  /* 0x00000000001e7805 */ /* 0x000fd6000001ff00 */
[----:B------:R-:W-:Y:S05]  /*6840*/  @!P0 BRA `(.L_x_45) ;  /* 0x0000002000bc8947 */ /* 0x000fea0003800000 */
[----:B------:R-:W2:Y:S02]  /*6850*/  LDC.64 R28, c[0x4][0x40] ;  /* 0x01001000ff1c7b82 */ /* 0x000ea40000000a00 */
[----:B--2---:R-:W5:Y:S01]  /*6860*/  LDG.E.64 R28, desc[UR8][R28.64] ;  /* 0x000000081c1c7981 */ /* 0x004f62000c1e1b00 */
[----:B------:R-:W-:Y:S01]  /*6870*/  IMAD.MOV.U32 R21, RZ, RZ, RZ ;  /* 0x000000ffff157224 */ /* 0x000fe200078e00ff */
[----:B------:R-:W-:-:S07]  /*6880*/  CS2R R30, SRZ ;  /* 0x00000000001e7805 */ /* 0x000fce000001ff00 */
.L_x_92:
[----:B------:R-:W-:-:S06]  /*6890*/  IMAD.WIDE.U32 R10, R21, 0x4, R34 ;  /* 0x00000004150a7825 */ /* 0x000fcc00078e0022 */
[----:B------:R-:W2:Y:S01]  /*68a0*/  LDG.E R10, desc[UR8][R10.64] ;  /* 0x000000080a0a7981 */ /* 0x000ea2000c1e1900 */
[----:B------:R-:W-:Y:S01]  /*68b0*/  BSSY.RECONVERGENT B2, `(.L_x_46) ;  /* 0x0000224000027945 */ /* 0x000fe20003800200 */
[----:B--2---:R-:W-:-:S13]  /*68c0*/  ISETP.GE.AND P0, PT, R10, UR11, PT ;  /* 0x0000000b0a007c0c */ /* 0x004fda000bf06270 */
[----:B------:R-:W-:Y:S05]  /*68d0*/  @P0 BRA `(.L_x_47) ;  /* 0x0000002000840947 */ /* 0x000fea0003800000 */
[----:B------:R-:W-:Y:S02]  /*68e0*/  IMAD.MOV.U32 R10, RZ, RZ, 0x1 ;  /* 0x00000001ff0a7424 */ /* 0x000fe400078e00ff */
[----:B------:R-:W-:Y:S02]  /*68f0*/  IMAD.MOV.U32 R11, RZ, RZ, RZ ;  /* 0x000000ffff0b7224 */ /* 0x000fe400078e00ff */
[----:B------:R-:W-:-:S07]  /*6900*/  IMAD.WIDE.U32 R24, R21, 0x4, R32 ;  /* 0x0000000415187825 */ /* 0x000fce00078e0020 */
.L_x_89:
[----:B------:R-:W-:-:S13]  /*6910*/  ISETP.NE.AND P0, PT, R21, R11, PT ;  /* 0x0000000b1500720c */ /* 0x000fda0003f05270 */
[----:B--23--:R-:W-:Y:S05]  /*6920*/  @!P0 BRA `(.L_x_48) ;  /* 0x0000002000088947 */ /* 0x00cfea0003800000 */
[----:B01----:R-:W-:Y:S01]  /*6930*/  IMAD.WIDE.U32 R14, R11, 0x4, R32 ;  /* 0x000000040b0e7825 */ /* 0x003fe200078e0020 */
[----:B------:R-:W2:Y:S04]  /*6940*/  LDG.E R12, desc[UR8][R24.64] ;  /* 0x00000008180c7981 */ /* 0x000ea8000c1e1900 */
[----:B------:R-:W2:Y:S01]  /*6950*/  LDG.E R13, desc[UR8][R14.64] ;  /* 0x000000080e0d7981 */ /* 0x000ea2000c1e1900 */
[----:B------:R-:W-:Y:S01]  /*6960*/  BSSY.RECONVERGENT B1, `(.L_x_49) ;  /* 0x00001fb000017945 */ /* 0x000fe20003800200 */
[----:B------:R-:W-:Y:S02]  /*6970*/  CS2R R26, SRZ ;  /* 0x00000000001a7805 */ /* 0x000fe4000001ff00 */
[----:B--2---:R-:W-:-:S13]  /*6980*/  ISETP.GE.AND P0, PT, R13, R12, PT ;  /* 0x0000000c0d00720c */ /* 0x004fda0003f06270 */
[----:B------:R-:W-:Y:S05]  /*6990*/  @P0 BRA `(.L_x_50) ;  /* 0x0000001c00dc0947 */ /* 0x000fea0003800000 */
[----:B------:R-:W0:Y:S01]  /*69a0*/  LDCU UR4, c[0x0][0x390] ;  /* 0x00007200ff0477ac */ /* 0x000e220008000800 */
[----:B------:R-:W1:Y:S01]  /*69b0*/  I2F.F64 R64, R12 ;  /* 0x0000000c00407312 */ /* 0x000e620000201c00 */
[----:B------:R-:W-:Y:S01]  /*69c0*/  BSSY.RECONVERGENT B0, `(.L_x_51) ;  /* 0x0000006000007945 */ /* 0x000fe20003800200 */
[----:B------:R-:W-:Y:S01]  /*69d0*/  MOV R62, 0x6a20 ;  /* 0x00006a20003e7802 */ /* 0x000fe20000000f00 */
[----:B-1----:R-:W-:Y:S01]  /*69e0*/  IMAD.MOV.U32 R55, RZ, RZ, R65 ;  /* 0x000000ffff377224 */ /* 0x002fe200078e0041 */
[----:B0-----:R-:W-:-:S04]  /*69f0*/  ISETP.GE.AND P0, PT, R12, UR4, PT ;  /* 0x000000040c007c0c */ /* 0x001fc8000bf06270 */
[----:B------:R-:W-:-:S13]  /*6a00*/  ISETP.LT.OR P0, PT, R12, RZ, P0 ;  /* 0x000000ff0c00720c */ /* 0x000fda0000701670 */
[----:B-----5:R-:W-:Y:S05]  /*6a10*/  CALL.REL.NOINC `($_Z19simulated_annealingPciiiiifS_PfPiS1_S_S_S_iffi$__internal_accurate_pow) ;  /* 0x000000f0005c7944 */ /* 0x020fea0003c00000 */
[----:B------:R-:W-:Y:S05]  /*6a20*/  BSYNC.RECONVERGENT B0 ;  /* 0x0000000000007941 */ /* 0x000fea0003800200 */
.L_x_51:
[C---:B------:R-:W-:Y:S01]  /*6a30*/  VIADDMNMX R14, R13.reuse, 0x1, R12, !PT ;  /* 0x000000010d0e7846 */ /* 0x040fe2000780010c */
[----:B------:R-:W-:Y:S01]  /*6a40*/  BSSY.RECONVERGENT B4, `(.L_x_52) ;  /* 0x0000103000047945 */ /* 0x000fe20003800200 */
[----:B------:R-:W-:Y:S02]  /*6a50*/  ISETP.NE.AND P1, PT, R12, RZ, PT ;  /* 0x000000ff0c00720c */ /* 0x000fe40003f25270 */
[----:B------:R-:W-:Y:S01]  /*6a60*/  CS2R R26, SRZ ;  /* 0x00000000001a7805 */ /* 0x000fe2000001ff00 */
[----:B------:R-:W-:Y:S01]  /*6a70*/  IMAD.IADD R15, R13, 0x1, -R14 ;  /* 0x000000010d0f7824 */ /* 0x000fe200078e0a0e */
[----:B------:R-:W-:Y:S01]  /*6a80*/  FSEL R22, R22, RZ, P1 ;  /* 0x000000ff16167208 */ /* 0x000fe20000800000 */
[----:B------:R-:W-:Y:S01]  /*6a90*/  IMAD.IADD R14, R14, 0x1, -R13 ;  /* 0x000000010e0e7824 */ /* 0x000fe200078e0a0d */
[----:B------:R-:W-:Y:S02]  /*6aa0*/  FSEL R23, R42, 1.875, P1 ;  /* 0x3ff000002a177808 */ /* 0x000fe40000800000 */
[----:B------:R-:W-:-:S02]  /*6ab0*/  ISETP.GT.U32.AND P2, PT, R15, -0x8, PT ;  /* 0xfffffff80f00780c */ /* 0x000fc40003f44070 */
[----:B------:R-:W-:-:S11]  /*6ac0*/  LOP3.LUT R15, R14, 0x7, RZ, 0xc0, !PT ;  /* 0x000000070e0f7812 */ /* 0x000fd600078ec0ff */
[----:B------:R-:W-:Y:S05]  /*6ad0*/  @P2 BRA `(.L_x_53) ;  /* 0x0000000c00e42947 */ /* 0x000fea0003800000 */
[----:B------:R-:W-:Y:S01]  /*6ae0*/  LOP3.LUT R16, R14, 0xfffffff8, RZ, 0xc0, !PT ;  /* 0xfffffff80e107812 */ /* 0x000fe200078ec0ff */
[----:B------:R-:W-:Y:S01]  /*6af0*/  IMAD.MOV.U32 R17, RZ, RZ, RZ ;  /* 0x000000ffff117224 */ /* 0x000fe200078e00ff */
[----:B------:R-:W-:-:S07]  /*6b00*/  CS2R R26, SRZ ;  /* 0x00000000001a7805 */ /* 0x000fce000001ff00 */
.L_x_70:
[----:B------:R-:W0:Y:S02]  /*6b10*/  LDCU.64 UR4, c[0x0][0x388] ;  /* 0x00007100ff0477ac */ /* 0x000e240008000a00 */
[----:B0-----:R-:W-:-:S04]  /*6b20*/  VIADD R19, R13, UR4 ;  /* 0x000000040d137c36 */ /* 0x001fc80008000000 */
[----:B------:R-:W-:Y:S01]  /*6b30*/  IMAD R49, R12, UR5, R19 ;  /* 0x000000050c317c24 */ /* 0x000fe2000f8e0213 */
[----:B------:R-:W-:-:S03]  /*6b40*/  ISETP.GE.AND P1, PT, R19, UR5, PT ;  /* 0x0000000513007c0c */ /* 0x000fc6000bf26270 */
[----:B------:R-:W-:Y:S01]  /*6b50*/  IMAD.WIDE R48, R49, 0x4, R28 ;  /* 0x0000000431307825 */ /* 0x000fe200078e021c */
[----:B------:R-:W-:-:S04]  /*6b60*/  ISETP.LT.OR P1, PT, R19, RZ, P1 ;  /* 0x000000ff1300720c */ /* 0x000fc80000f21670 */
[----:B------:R-:W-:-:S13]  /*6b70*/  PLOP3.LUT P1, PT, P0, P1, PT, 0xf8, 0x8f ;  /* 0x00000000008f781c */ /* 0x000fda0000723f70 */
[----:B------:R-:W2:Y:S01]  /*6b80*/  @!P1 LD.E R20, desc[UR8][R48.64] ;  /* 0x0000000830149980 */ /* 0x000ea2000c101900 */
[----:B------:R-:W0:Y:S01]  /*6b90*/  MUFU.RCP64H R39, R23 ;  /* 0x0000001700277308 */ /* 0x000e220000001800 */
[----:B------:R-:W-:Y:S01]  /*6ba0*/  IMAD.MOV.U32 R38, RZ, RZ, 0x1 ;  /* 0x00000001ff267424 */ /* 0x000fe200078e00ff */
[----:B------:R-:W-:Y:S01]  /*6bb0*/  CS2R R42, SRZ ;  /* 0x00000000002a7805 */ /* 0x000fe2000001ff00 */
[----:B------:R-:W-:Y:S01]  /*6bc0*/  VIADD R17, R17, 0x8 ;  /* 0x0000000811117836 */ /* 0x000fe20000000000 */
[----:B------:R-:W-:Y:S04]  /*6bd0*/  BSSY.RECONVERGENT B5, `(.L_x_54) ;  /* 0x0000015000057945 */ /* 0x000fe80003800200 */
[----:B------:R-:W-:Y:S01]  /*6be0*/  ISETP.NE.AND P2, PT, R17, R16, PT ;  /* 0x000000101100720c */ /* 0x000fe20003f45270 */
[----:B0-----:R-:W-:-:S08]  /*6bf0*/  DFMA R40, -R22, R38, 1 ;  /* 0x3ff000001628742b */ /* 0x001fd00000000126 */
[----:B------:R-:W-:-:S08]  /*6c00*/  DFMA R40, R40, R40, R40 ;  /* 0x000000282828722b */ /* 0x000fd00000000028 */
[----:B------:R-:W-:-:S08]  /*6c10*/  DFMA R38, R38, R40, R38 ;  /* 0x000000282626722b */ /* 0x000fd00000000026 */
[----:B------:R-:W-:-:S08]  /*6c20*/  DFMA R44, -R22, R38, 1 ;  /* 0x3ff00000162c742b */ /* 0x000fd00000000126 */
[----:B------:R-:W-:Y:S01]  /*6c30*/  DFMA R44, R38, R44, R38 ;  /* 0x0000002c262c722b */ /* 0x000fe20000000026 */
[----:B--2---:R-:W0:Y:S07]  /*6c40*/  @!P1 I2F.F64 R42, R20 ;  /* 0x00000014002a9312 */ /* 0x004e2e0000201c00 */
[----:B0-----:R-:W-:Y:S01]  /*6c50*/  DMUL R40, R44, R42 ;  /* 0x0000002a2c287228 */ /* 0x001fe20000000000 */
[----:B------:R-:W-:-:S07]  /*6c60*/  FSETP.GEU.AND P3, PT, |R43|, 6.5827683646048100446e-37, PT ;  /* 0x036000002b00780b */ /* 0x000fce0003f6e200 */
[----:B------:R-:W-:-:S08]  /*6c70*/  DFMA R38, -R22, R40, R42 ;  /* 0x000000281626722b */ /* 0x000fd0000000012a */
[----:B------:R-:W-:-:S10]  /*6c80*/  DFMA R40, R44, R38, R40 ;  /* 0x000000262c28722b */ /* 0x000fd40000000028 */
[----:B------:R-:W-:-:S05]  /*6c90*/  FFMA R38, RZ, R23, R41 ;  /* 0x00000017ff267223 */ /* 0x000fca0000000029 */
[----:B------:R-:W-:-:S13]  /*6ca0*/  FSETP.GT.AND P1, PT, |R38|, 1.469367938527859385e-39, PT ;  /* 0x001000002600780b */ /* 0x000fda0003f24200 */
[----:B------:R-:W-:Y:S05]  /*6cb0*/  @P1 BRA P3, `(.L_x_55) ;  /* 0x0000000000181947 */ /* 0x000fea0001800000 */
[----:B------:R-:W-:Y:S01]  /*6cc0*/  IMAD.MOV.U32 R40, RZ, RZ, R22 ;  /* 0x000000ffff287224 */ /* 0x000fe200078e0016 */
[----:B------:R-:W-:Y:S01]  /*6cd0*/  MOV R56, 0x6d00 ;  /* 0x00006d0000387802 */ /* 0x000fe20000000f00 */
[----:B------:R-:W-:-:S07]  /*6ce0*/  IMAD.MOV.U32 R41, RZ, RZ, R23 ;  /* 0x000000ffff297224 */ /* 0x000fce00078e0017 */
[----:B------:R-:W-:Y:S05]  /*6cf0*/  CALL.REL.NOINC `($__internal_0_$__cuda_sm20_div_rn_f64_full) ;  /* 0x000000e000887944 */ /* 0x000fea0003c00000 */
[----:B------:R-:W-:Y:S02]  /*6d00*/  IMAD.MOV.U32 R40, RZ, RZ, R38 ;  /* 0x000000ffff287224 */ /* 0x000fe400078e0026 */
[----:B------:R-:W-:-:S07]  /*6d10*/  IMAD.MOV.U32 R41, RZ, RZ, R39 ;  /* 0x000000ffff297224 */ /* 0x000fce00078e0027 */
.L_x_55:
[----:B------:R-:W-:Y:S05]  /*6d20*/  BSYNC.RECONVERGENT B5 ;  /* 0x0000000000057941 */ /* 0x000fea0003800200 */
.L_x_54:
[----:B------:R-:W0:Y:S01]  /*6d30*/  LDCU UR4, c[0x0][0x38c] ;  /* 0x00007180ff0477ac */ /* 0x000e220008000800 */
[----:B------:R-:W-:-:S05]  /*6d40*/  VIADD R20, R19, 0x1 ;  /* 0x0000000113147836 */ /* 0x000fca0000000000 */
[----:B0-----:R-:W-:-:S04]  /*6d50*/  ISETP.GE.AND P1, PT, R20, UR4, PT ;  /* 0x0000000414007c0c */ /* 0x001fc8000bf26270 */
[----:B------:R-:W-:-:S04]  /*6d60*/  ISETP.LT.OR P1, PT, R20, RZ, P1 ;  /* 0x000000ff1400720c */ /* 0x000fc80000f21670 */
[----:B------:R-:W-:-:S13]  /*6d70*/  PLOP3.LUT P1, PT, P0, P1, PT, 0xf8, 0x8f ;  /* 0x00000000008f781c */ /* 0x000fda0000723f70 */
[----:B------:R-:W2:Y:S01]  /*6d80*/  @!P1 LD.E R20, desc[UR8][R48.64+0x4] ;  /* 0x0000040830149980 */ /* 0x000ea2000c101900 */
[----:B------:R-:W0:Y:S01]  /*6d90*/  MUFU.RCP64H R45, R23 ;  /* 0x00000017002d7308 */ /* 0x000e220000001800 */
[----:B------:R-:W-:Y:S01]  /*6da0*/  IMAD.MOV.U32 R44, RZ, RZ, 0x1 ;  /* 0x00000001ff2c7424 */ /* 0x000fe200078e00ff */
[----:B------:R-:W-:Y:S01]  /*6db0*/  CS2R R42, SRZ ;  /* 0x00000000002a7805 */ /* 0x000fe2000001ff00 */
[----:B------:R-:W-:Y:S01]  /*6dc0*/  BSSY.RECONVERGENT B5, `(.L_x_56) ;  /* 0x0000013000057945 */ /* 0x000fe20003800200 */
[----:B------:R-:W-:-:S03]  /*6dd0*/  DADD R26, R40, R26 ;  /* 0x00000000281a7229 */ /* 0x000fc6000000001a */
        /* <DEDUP_REMOVED lines=17> */
.L_x_57:
[----:B------:R-:W-:Y:S05]  /*6ef0*/  BSYNC.RECONVERGENT B5 ;  /* 0x0000000000057941 */ /* 0x000fea0003800200 */
.L_x_56:
        /* <DEDUP_REMOVED lines=30> */
.L_x_59:
[----:B------:R-:W-:Y:S05]  /*70e0*/  BSYNC.RECONVERGENT B5 ;  /* 0x0000000000057941 */ /* 0x000fea0003800200 */
.L_x_58:
        /* <DEDUP_REMOVED lines=28> */
.L_x_61:
[----:B------:R-:W-:Y:S05]  /*72b0*/  BSYNC.RECONVERGENT B5 ;  /* 0x0000000000057941 */ /* 0x000fea0003800200 */
.L_x_60:
        /* <DEDUP_REMOVED lines=30> */
.L_x_63:
[----:B------:R-:W-:Y:S05]  /*74a0*/  BSYNC.RECONVERGENT B5 ;  /* 0x0000000000057941 */ /* 0x000fea0003800200 */
.L_x_62:
        /* <DEDUP_REMOVED lines=28> */
.L_x_65:
[----:B------:R-:W-:Y:S05]  /*7670*/  BSYNC.RECONVERGENT B5 ;  /* 0x0000000000057941 */ /* 0x000fea0003800200 */
.L_x_64:
        /* <DEDUP_REMOVED lines=30> */
.L_x_67:
[----:B------:R-:W-:Y:S05]  /*7860*/  BSYNC.RECONVERGENT B5 ;  /* 0x0000000000057941 */ /* 0x000fea0003800200 */
.L_x_66:
        /* <DEDUP_REMOVED lines=8> */
[----:B------:R-:W-:Y:S01]  /*78f0*/  BSSY.RECONVERGENT B5, `(.L_x_68) ;  /* 0x0000014000057945 */ /* 0x000fe20003800200 */
[----:B------:R-:W-:-:S04]  /*7900*/  DADD R26, R26, R40 ;  /* 0x000000001a1a7229 */ /* 0x000fc80000000028 */
[----:B0-----:R-:W-:-:S08]  /*7910*/  DFMA R42, -R22, R38, 1 ;  /* 0x3ff00000162a742b */ /* 0x001fd00000000126 */
[----:B------:R-:W-:-:S08]  /*7920*/  DFMA R42, R42, R42, R42 ;  /* 0x0000002a2a2a722b */ /* 0x000fd0000000002a */
[----:B------:R-:W-:Y:S01]  /*7930*/  DFMA R38, R38, R42, R38 ;  /* 0x0000002a2626722b */ /* 0x000fe20000000026 */
[----:B------:R-:W-:-:S07]  /*7940*/  CS2R R42, SRZ ;  /* 0x00000000002a7805 */ /* 0x000fce000001ff00 */
        /* <DEDUP_REMOVED lines=14> */
.L_x_69:
[----:B------:R-:W-:Y:S05]  /*7a30*/  BSYNC.RECONVERGENT B5 ;  /* 0x0000000000057941 */ /* 0x000fea0003800200 */
.L_x_68:
[----:B------:R-:W-:Y:S01]  /*7a40*/  DADD R26, R26, R38 ;  /* 0x000000001a1a7229 */ /* 0x000fe20000000026 */
[----:B------:R-:W-:Y:S01]  /*7a50*/  VIADD R13, R13, 0x8 ;  /* 0x000000080d0d7836 */ /* 0x000fe20000000000 */
[----:B------:R-:W-:Y:S09]  /*7a60*/  @P2 BRA `(.L_x_70) ;  /* 0xfffffff000282947 */ /* 0x000ff2000383ffff */
.L_x_53:
[----:B------:R-:W-:Y:S05]  /*7a70*/  BSYNC.RECONVERGENT B4 ;  /* 0x0000000000047941 */ /* 0x000fea0003800200 */
.L_x_52:
[----:B------:R-:W-:-:S13]  /*7a80*/  ISETP.NE.AND P1, PT, R15, RZ, PT ;  /* 0x000000ff0f00720c */ /* 0x000fda0003f25270 */
[----:B------:R-:W-:Y:S05]  /*7a90*/  @!P1 BRA `(.L_x_50) ;  /* 0x0000000c009c9947 */ /* 0x000fea0003800000 */
[----:B------:R-:W-:Y:S01]  /*7aa0*/  ISETP.GE.U32.AND P1, PT, R15, 0x4, PT ;  /* 0x000000040f00780c */ /* 0x000fe20003f26070 */
[----:B------:R-:W-:Y:S01]  /*7ab0*/  BSSY.RECONVERGENT B4, `(.L_x_71) ;  /* 0x000007e000047945 */ /* 0x000fe20003800200 */
[----:B------:R-:W-:-:S11]  /*7ac0*/  LOP3.LUT R16, R14, 0x3, RZ, 0xc0, !PT ;  /* 0x000000030e107812 */ /* 0x000fd600078ec0ff */
[----:B------:R-:W-:Y:S05]  /*7ad0*/  @!P1 BRA `(.L_x_72) ;  /* 0x0000000400ec9947 */ /* 0x000fea0003800000 */
        /* <DEDUP_REMOVED lines=11> */
[----:B------:R-:W-:Y:S04]  /*7b90*/  BSSY.RECONVERGENT B5, `(.L_x_73) ;  /* 0x0000014000057945 */ /* 0x000fe80003800200 */
        /* <DEDUP_REMOVED lines=19> */
.L_x_74:
[----:B------:R-:W-:Y:S05]  /*7cd0*/  BSYNC.RECONVERGENT B5 ;  /* 0x0000000000057941 */ /* 0x000fea0003800200 */
.L_x_73:
        /* <DEDUP_REMOVED lines=28> */
.L_x_76:
[----:B------:R-:W-:Y:S05]  /*7ea0*/  BSYNC.RECONVERGENT B5 ;  /* 0x0000000000057941 */ /* 0x000fea0003800200 */
.L_x_75:
        /* <DEDUP_REMOVED lines=30> */
.L_x_78:
[----:B------:R-:W-:Y:S05]  /*8090*/  BSYNC.RECONVERGENT B5 ;  /* 0x0000000000057941 */ /* 0x000fea0003800200 */
.L_x_77:
        /* <DEDUP_REMOVED lines=28> */
.L_x_80:
[----:B------:R-:W-:Y:S05]  /*8260*/  BSYNC.RECONVERGENT B5 ;  /* 0x0000000000057941 */ /* 0x000fea0003800200 */
.L_x_79:
[----:B------:R-:W-:Y:S01]  /*8270*/  DADD R26, R26, R38 ;  /* 0x000000001a1a7229 */ /* 0x000fe20000000026 */
[----:B------:R-:W-:-:S10]  /*8280*/  VIADD R13, R13, 0x4 ;  /* 0x000000040d0d7836 */ /* 0x000fd40000000000 */
.L_x_72:
[----:B------:R-:W-:Y:S05]  /*8290*/  BSYNC.RECONVERGENT B4 ;  /* 0x0000000000047941 */ /* 0x000fea0003800200 */
.L_x_71:
[----:B------:R-:W-:-:S13]  /*82a0*/  ISETP.NE.AND P1, PT, R16, RZ, PT ;  /* 0x000000ff1000720c */ /* 0x000fda0003f25270 */
[----:B------:R-:W-:Y:S05]  /*82b0*/  @!P1 BRA `(.L_x_50) ;  /* 0x0000000400949947 */ /* 0x000fea0003800000 */
[----:B------:R-:W-:Y:S01]  /*82c0*/  ISETP.NE.AND P1, PT, R16, 0x1, PT ;  /* 0x000000011000780c */ /* 0x000fe20003f25270 */
[----:B------:R-:W-:-:S12]  /*82d0*/  BSSY.RECONVERGENT B4, `(.L_x_81) ;  /* 0x0000041000047945 */ /* 0x000fd80003800200 */
        /* <DEDUP_REMOVED lines=30> */
.L_x_84:
[----:B------:R-:W-:Y:S05]  /*84c0*/  BSYNC.RECONVERGENT B5 ;  /* 0x0000000000057941 */ /* 0x000fea0003800200 */
.L_x_83:
        /* <DEDUP_REMOVED lines=30> */
.L_x_86:
[----:B------:R-:W-:Y:S05]  /*86b0*/  BSYNC.RECONVERGENT B5 ;  /* 0x0000000000057941 */ /* 0x000fea0003800200 */
.L_x_85:
[----:B------:R-:W-:Y:S01]  /*86c0*/  DADD R26, R26, R16 ;  /* 0x000000001a1a7229 */ /* 0x000fe20000000010 */
[----:B------:R-:W-:-:S10]  /*86d0*/  VIADD R13, R13, 0x2 ;  /* 0x000000020d0d7836 */ /* 0x000fd40000000000 */
.L_x_82:
[----:B------:R-:W-:Y:S05]  /*86e0*/  BSYNC.RECONVERGENT B4 ;  /* 0x0000000000047941 */ /* 0x000fea0003800200 */
.L_x_81:
[----:B------:R-:W-:-:S04]  /*86f0*/  LOP3.LUT R14, R14, 0x1, RZ, 0xc0, !PT ;  /* 0x000000010e0e7812 */ /* 0x000fc800078ec0ff */
[----:B------:R-:W-:-:S13]  /*8700*/  ISETP.NE.U32.AND P1, PT, R14, 0x1, PT ;  /* 0x000000010e00780c */ /* 0x000fda0003f25070 */
[----:B------:R-:W-:Y:S05]  /*8710*/  @P1 BRA `(.L_x_50) ;  /* 0x00000000007c1947 */ /* 0x000fea0003800000 */
[----:B------:R-:W0:Y:S02]  /*8720*/  LDCU.64 UR4, c[0x0][0x388] ;  /* 0x00007100ff0477ac */ /* 0x000e240008000a00 */
[----:B0-----:R-:W-:-:S05]  /*8730*/  VIADD R13, R13, UR4 ;  /* 0x000000040d0d7c36 */ /* 0x001fca0008000000 */
[----:B------:R-:W-:-:S04]  /*8740*/  ISETP.GE.AND P1, PT, R13, UR5, PT ;  /* 0x000000050d007c0c */ /* 0x000fc8000bf26270 */
[----:B------:R-:W-:-:S04]  /*8750*/  ISETP.LT.OR P1, PT, R13, RZ, P1 ;  /* 0x000000ff0d00720c */ /* 0x000fc80000f21670 */
[----:B------:R-:W-:-:S13]  /*8760*/  PLOP3.LUT P1, PT, P0, P1, PT, 0xf8, 0x8f ;  /* 0x00000000008f781c */ /* 0x000fda0000723f70 */
[----:B------:R-:W-:-:S04]  /*8770*/  @!P1 IMAD R13, R12, UR5, R13 ;  /* 0x000000050c0d9c24 */ /* 0x000fc8000f8e020d */
[----:B------:R-:W-:-:S05]  /*8780*/  @!P1 IMAD.WIDE R12, R13, 0x4, R28 ;  /* 0x000000040d0c9825 */ /* 0x000fca00078e021c */
        /* <DEDUP_REMOVED lines=22> */
.L_x_88:
[----:B------:R-:W-:Y:S05]  /*88f0*/  BSYNC.RECONVERGENT B4 ;  /* 0x0000000000047941 */ /* 0x000fea0003800200 */
.L_x_87:
[----:B------:R-:W-:-:S11]  /*8900*/  DADD R26, R26, R38 ;  /* 0x000000001a1a7229 */ /* 0x000fd60000000026 */
.L_x_50:
[----:B------:R-:W-:Y:S05]  /*8910*/  BSYNC.RECONVERGENT B1 ;  /* 0x0000000000017941 */ /* 0x000fea0003800200 */
.L_x_49:
[----:B------:R-:W0:Y:S02]  /*8920*/  I2F.F64 R12, R10 ;  /* 0x0000000a000c7312 */ /* 0x000e240000201c00 */
[----:B0-----:R-:W-:-:S06]  /*8930*/  DADD R12, R12, R26 ;  /* 0x000000000c0c7229 */ /* 0x001fcc000000001a */
[----:B------:R2:W3:Y:S05]  /*8940*/  F2I.F64.TRUNC R10, R12 ;  /* 0x0000000c000a7311 */ /* 0x0004ea000030d100 */
.L_x_48:
[----:B------:R-:W4:Y:S01]  /*8950*/  LDCU UR4, c[0x0][0x394] ;  /* 0x00007280ff0477ac */ /* 0x000f220008000800 */
[----:B------:R-:W-:-:S05]  /*8960*/  VIADD R11, R11, 0x1 ;  /* 0x000000010b0b7836 */ /* 0x000fca0000000000 */
[----:B----4-:R-:W-:-:S13]  /*8970*/  ISETP.NE.AND P0, PT, R11, UR4, PT ;  /* 0x000000040b007c0c */ /* 0x010fda000bf05270 */
[----:B------:R-:W-:Y:S05]  /*8980*/  @P0 BRA `(.L_x_89) ;  /* 0xffffffdc00e00947 */ /* 0x000fea000383ffff */
[----:B------:R-:W4:Y:S01]  /*8990*/  LDG.E R40, desc[UR8][R24.64] ;  /* 0x0000000818287981 */ /* 0x000f22000c1e1900 */
[----:B--2---:R-:W-:Y:S01]  /*89a0*/  IMAD.MOV.U32 R12, RZ, RZ, 0x1 ;  /* 0x00000001ff0c7424 */ /* 0x004fe200078e00ff */
[----:B---3--:R-:W2:Y:S01]  /*89b0*/  I2F.F64 R42, R10 ;  /* 0x0000000a002a7312 */ /* 0x008ea20000201c00 */
[----:B------:R-:W-:Y:S01]  /*89c0*/  BSSY.RECONVERGENT B1, `(.L_x_90) ;  /* 0x0000011000017945 */ /* 0x000fe20003800200 */
[----:B--2---:R-:W-:-:S06]  /*89d0*/  FSETP.GEU.AND P1, PT, |R43|, 6.5827683646048100446e-37, PT ;  /* 0x036000002b00780b */ /* 0x004fcc0003f2e200 */
[----:B----4-:R-:W2:Y:S08]  /*89e0*/  I2F.F64 R40, R40 ;  /* 0x0000002800287312 */ /* 0x010eb00000201c00 */
[----:B--2---:R-:W0:Y:S02]  /*89f0*/  MUFU.RCP64H R13, R41 ;  /* 0x00000029000d7308 */ /* 0x004e240000001800 */
[----:B01----:R-:W-:-:S08]  /*8a00*/  DFMA R14, -R40, R12, 1 ;  /* 0x3ff00000280e742b */ /* 0x003fd0000000010c */
[----:B------:R-:W-:-:S08]  /*8a10*/  DFMA R14, R14, R14, R14 ;  /* 0x0000000e0e0e722b */ /* 0x000fd0000000000e */
[----:B------:R-:W-:-:S08]  /*8a20*/  DFMA R14, R12, R14, R12 ;  /* 0x0000000e0c0e722b */ /* 0x000fd0000000000c */
[----:B------:R-:W-:-:S08]  /*8a30*/  DFMA R12, -R40, R14, 1 ;  /* 0x3ff00000280c742b */ /* 0x000fd0000000010e */
[----:B------:R-:W-:-:S08]  /*8a40*/  DFMA R12, R14, R12, R14 ;  /* 0x0000000c0e0c722b */ /* 0x000fd0000000000e */
[----:B------:R-:W-:-:S08]  /*8a50*/  DMUL R38, R42, R12 ;  /* 0x0000000c2a267228 */ /* 0x000fd00000000000 */
[----:B------:R-:W-:-:S08]  /*8a60*/  DFMA R14, -R40, R38, R42 ;  /* 0x00000026280e722b */ /* 0x000fd0000000012a */
[----:B------:R-:W-:-:S10]  /*8a70*/  DFMA R38, R12, R14, R38 ;  /* 0x0000000e0c26722b */ /* 0x000fd40000000026 */
[----:B------:R-:W-:-:S05]  /*8a80*/  FFMA R11, RZ, R41, R39 ;  /* 0x00000029ff0b7223 */ /* 0x000fca0000000027 */
[----:B------:R-:W-:-:S13]  /*8a90*/  FSETP.GT.AND P0, PT, |R11|, 1.469367938527859385e-39, PT ;  /* 0x001000000b00780b */ /* 0x000fda0003f04200 */
[----:B------:R-:W-:Y:S05]  /*8aa0*/  @P0 BRA P1, `(.L_x_91) ;  /* 0x0000000000080947 */ /* 0x000fea0000800000 */
[----:B------:R-:W-:-:S07]  /*8ab0*/  MOV R56, 0x8ad0 ;  /* 0x00008ad000387802 */ /* 0x000fce0000000f00 */
[----:B-----5:R-:W-:Y:S05]  /*8ac0*/  CALL.REL.NOINC `($__internal_0_$__cuda_sm20_div_rn_f64_full) ;  /* 0x000000c400147944 */ /* 0x020fea0003c00000 */
.L_x_91:
[----:B------:R-:W-:Y:S05]  /*8ad0*/  BSYNC.RECONVERGENT B1 ;  /* 0x0000000000017941 */ /* 0x000fea0003800200 */
.L_x_90:
[----:B------:R-:W-:-:S11]  /*8ae0*/  DADD R30, R30, R38 ;  /* 0x000000001e1e7229 */ /* 0x000fd60000000026 */
.L_x_47:
[----:B------:R-:W-:Y:S05]  /*8af0*/  BSYNC.RECONVERGENT B2 ;  /* 0x0000000000027941 */ /* 0x000fea0003800200 */
.L_x_46:
[----:B------:R-:W2:Y:S01]  /*8b00*/  LDCU UR4, c[0x0][0x394] ;  /* 0x00007280ff0477ac */ /* 0x000ea20008000800 */
[----:B------:R-:W-:-:S05]  /*8b10*/  VIADD R21, R21, 0x1 ;  /* 0x0000000115157836 */ /* 0x000fca0000000000 */
[----:B--2---:R-:W-:-:S13]  /*8b20*/  ISETP.NE.AND P0, PT, R21, UR4, PT ;  /* 0x0000000415007c0c */ /* 0x004fda000bf05270 */
[----:B------:R-:W-:Y:S05]  /*8b30*/  @P0 BRA `(.L_x_92) ;  /* 0xffffffdc00540947 */ /* 0x000fea000383ffff */
.L_x_45:
[----:B------:R-:W2:Y:S01]  /*8b40*/  I2F.F64.U32 R40, R18 ;  /* 0x0000001200287312 */ /* 0x000ea20000201800 */
[----:B------:R-:W-:Y:S01]  /*8b50*/  IMAD.MOV.U32 R10, RZ, RZ, 0x1 ;  /* 0x00000001ff0a7424 */ /* 0x000fe200078e00ff */
[----:B------:R-:W-:Y:S01]  /*8b60*/  FSETP.GEU.AND P1, PT, |R31|, 6.5827683646048100446e-37, PT ;  /* 0x036000001f00780b */ /* 0x000fe20003f2e200 */
[----:B------:R-:W-:Y:S05]  /*8b70*/  BSSY.RECONVERGENT B1, `(.L_x_93) ;  /* 0x0000011000017945 */ /* 0x000fea0003800200 */
[----:B--2---:R-:W2:Y:S02]  /*8b80*/  MUFU.RCP64H R11, R41 ;  /* 0x00000029000b7308 */ /* 0x004ea40000001800 */
[----:B--2---:R-:W-:-:S08]  /*8b90*/  DFMA R12, -R40, R10, 1 ;  /* 0x3ff00000280c742b */ /* 0x004fd0000000010a */
        /* <DEDUP_REMOVED lines=13> */
[----:B01---5:R-:W-:Y:S05]  /*8c70*/  CALL.REL.NOINC `($__internal_0_$__cuda_sm20_div_rn_f64_full) ;  /* 0x000000c000a87944 */ /* 0x023fea0003c00000 */
.L_x_94:
[----:B------:R-:W-:Y:S05]  /*8c80*/  BSYNC.RECONVERGENT B1 ;  /* 0x0000000000017941 */ /* 0x000fea0003800200 */
.L_x_93:
[----:B------:R2:W3:Y:S02]  /*8c90*/  F2I.F64.TRUNC R51, R38 ;  /* 0x0000002600337311 */ /* 0x0004e4000030d100 */
.L_x_44:
[----:B------:R-:W-:Y:S05]  /*8ca0*/  BSYNC.RECONVERGENT B3 ;  /* 0x0000000000037941 */ /* 0x000fea0003800200 */
.L_x_43:
[----:B------:R-:W4:Y:S01]  /*8cb0*/  LDCU UR6, c[0x0][0x398] ;  /* 0x00007300ff0677ac */ /* 0x000f220008000800 */
[----:B------:R-:W0:Y:S01]  /*8cc0*/  LDCU UR7, c[0x0][0x394] ;  /* 0x00007280ff0777ac */ /* 0x000e220008000800 */
[----:B----4-:R-:W-:Y:S02]  /*8cd0*/  UISETP.GE.AND UP0, UPT, UR6, 0x1, UPT ;  /* 0x000000010600788c */ /* 0x010fe4000bf06270 */
[----:B------:R-:W-:Y:S01]  /*8ce0*/  UIADD3 UR12, UPT, UPT, UR6, -0x1, URZ ;  /* 0xffffffff060c7890 */ /* 0x000fe2000fffe0ff */
[----:B0-----:R-:W-:-:S05]  /*8cf0*/  IADD3 R18, PT, PT, -R18, UR7, RZ ;  /* 0x0000000712127c10 */ /* 0x001fca000fffe1ff */
[----:B------:R-:W-:-:S04]  /*8d00*/  IMAD R18, R18, UR7, R18 ;  /* 0x0000000712127c24 */ /* 0x000fc8000f8e0212 */
[----:B---3--:R-:W-:Y:S01]  /*8d10*/  IMAD.IADD R51, R18, 0x1, R51 ;  /* 0x0000000112337824 */ /* 0x008fe200078e0233 */
[----:B------:R-:W-:Y:S06]  /*8d20*/  BRA.U !UP0, `(.L_x_95) ;  /* 0x0000000508dc7547 */ /* 0x000fec000b800000 */
[----:B------:R-:W-:Y:S01]  /*8d30*/  UISETP.GE.U32.AND UP0, UPT, UR12, 0xf, UPT ;  /* 0x0000000f0c00788c */ /* 0x000fe2000bf06070 */
[----:B-1----:R-:W-:Y:S01]  /*8d40*/  IMAD.MOV.U32 R14, RZ, RZ, RZ ;  /* 0x000000ffff0e7224 */ /* 0x002fe200078e00ff */
[----:B------:R-:W-:-:S06]  /*8d50*/  ULOP3.LUT UR5, UR6, 0xf, URZ, 0xc0, !UPT ;  /* 0x0000000f06057892 */ /* 0x000fcc000f8ec0ff */
[----:B------:R-:W-:Y:S01]  /*8d60*/  ISETP.NE.AND P1, PT, RZ, UR5, PT ;  /* 0x00000005ff007c0c */ /* 0x000fe2000bf25270 */
[----:B------:R-:W-:-:S12]  /*8d70*/  BRA.U !UP0, `(.L_x_96) ;  /* 0x0000000108b87547 */ /* 0x000fd8000b800000 */
[----:B------:R-:W-:Y:S01]  /*8d80*/  ULOP3.LUT UR4, UR6, 0x7ffffff0, URZ, 0xc0, !UPT ;  /* 0x7ffffff006047892 */ /* 0x000fe2000f8ec0ff */
[----:B------:R-:W0:Y:S05]  /*8d90*/  LDCU.64 UR16, c[0x0][0x3d0] ;  /* 0x00007a00ff1077ac */ /* 0x000e2a0008000a00 */
[----:B------:R-:W-:Y:S01]  /*8da0*/  IMAD.U32 R14, RZ, RZ, UR4 ;  /* 0x00000004ff0e7e24 */ /* 0x000fe2000f8e00ff */
[----:B------:R-:W1:Y:S01]  /*8db0*/  LDCU.64 UR14, c[0x0][0x3c8] ;  /* 0x00007900ff0e77ac */ /* 0x000e620008000a00 */
[----:B------:R-:W-:-:S05]  /*8dc0*/  UMOV UR4, URZ ;  /* 0x000000ff00047c82 */ /* 0x000fca0008000000 */
.L_x_97:
[----:B---3--:R-:W-:-:S05]  /*8dd0*/  VIADD R12, R5, UR4 ;  /* 0x00000004050c7c36 */ /* 0x008fca0008000000 */
[----:B------:R-:W-:Y:S02]  /*8de0*/  SHF.R.S32.HI R13, RZ, 0x1f, R12 ;  /* 0x0000001fff0d7819 */ /* 0x000fe4000001140c */
[----:B0-----:R-:W-:-:S04]  /*8df0*/  IADD3 R10, P0, PT, R12, UR16, RZ ;  /* 0x000000100c0a7c10 */ /* 0x001fc8000ff1e0ff */
[----:B------:R-:W-:-:S05]  /*8e00*/  IADD3.X R11, PT, PT, R13, UR17, RZ, P0, !PT ;  /* 0x000000110d0b7c10 */ /* 0x000fca00087fe4ff */
[----:B------:R-:W3:Y:S01]  /*8e10*/  LDG.E.U8 R15, desc[UR8][R10.64] ;  /* 0x000000080a0f7981 */ /* 0x000ee2000c1e1100 */
[----:B-1----:R-:W-:-:S04]  /*8e20*/  IADD3 R12, P0, PT, R12, UR14, RZ ;  /* 0x0000000e0c0c7c10 */ /* 0x002fc8000ff1e0ff */
[----:B------:R-:W-:-:S05]  /*8e30*/  IADD3.X R13, PT, PT, R13, UR15, RZ, P0, !PT ;  /* 0x0000000f0d0d7c10 */ /* 0x000fca00087fe4ff */
[----:B---3--:R0:W-:Y:S04]  /*8e40*/  STG.E.U8 desc[UR8][R12.64], R15 ;  /* 0x0000000f0c007986 */ /* 0x0081e8000c101108 */
[----:B------:R-:W3:Y:S04]  /*8e50*/  LDG.E.U8 R17, desc[UR8][R10.64+0x1] ;  /* 0x000001080a117981 */ /* 0x000ee8000c1e1100 */
[----:B---3--:R1:W-:Y:S04]  /*8e60*/  STG.E.U8 desc[UR8][R12.64+0x1], R17 ;  /* 0x000001110c007986 */ /* 0x0083e8000c101108 */
[----:B------:R-:W3:Y:S04]  /*8e70*/  LDG.E.U8 R19, desc[UR8][R10.64+0x2] ;  /* 0x000002080a137981 */ /* 0x000ee8000c1e1100 */
[----:B---3--:R3:W-:Y:S04]  /*8e80*/  STG.E.U8 desc[UR8][R12.64+0x2], R19 ;  /* 0x000002130c007986 */ /* 0x0087e8000c101108 */
[----:B------:R-:W4:Y:S04]  /*8e90*/  LDG.E.U8 R21, desc[UR8][R10.64+0x3] ;  /* 0x000003080a157981 */ /* 0x000f28000c1e1100 */
[----:B----4-:R4:W-:Y:S04]  /*8ea0*/  STG.E.U8 desc[UR8][R12.64+0x3], R21 ;  /* 0x000003150c007986 */ /* 0x0109e8000c101108 */
[----:B------:R-:W2:Y:S04]  /*8eb0*/  LDG.E.U8 R23, desc[UR8][R10.64+0x4] ;  /* 0x000004080a177981 */ /* 0x000ea8000c1e1100 */
[----:B--2---:R2:W-:Y:S04]  /*8ec0*/  STG.E.U8 desc[UR8][R12.64+0x4], R23 ;  /* 0x000004170c007986 */ /* 0x0045e8000c101108 */
[----:B------:R-:W3:Y:S04]  /*8ed0*/  LDG.E.U8 R25, desc[UR8][R10.64+0x5] ;  /* 0x000005080a197981 */ /* 0x000ee8000c1e1100 */
[----:B---3--:R3:W-:Y:S04]  /*8ee0*/  STG.E.U8 desc[UR8][R12.64+0x5], R25 ;  /* 0x000005190c007986 */ /* 0x0087e8000c101108 */
[----:B0-----:R-:W4:Y:S04]  /*8ef0*/  LDG.E.U8 R15, desc[UR8][R10.64+0x6] ;  /* 0x000006080a0f7981 */ /* 0x001f28000c1e1100 */
[----:B----4-:R0:W-:Y:S04]  /*8f00*/  STG.E.U8 desc[UR8][R12.64+0x6], R15 ;  /* 0x0000060f0c007986 */ /* 0x0101e8000c101108 */
[----:B-1----:R-:W4:Y:S04]  /*8f10*/  LDG.E.U8 R17, desc[UR8][R10.64+0x7] ;  /* 0x000007080a117981 */ /* 0x002f28000c1e1100 */
[----:B----4-:R1:W-:Y:S04]  /*8f20*/  STG.E.U8 desc[UR8][R12.64+0x7], R17 ;  /* 0x000007110c007986 */ /* 0x0103e8000c101108 */
[----:B------:R-:W4:Y:S04]  /*8f30*/  LDG.E.U8 R19, desc[UR8][R10.64+0x8] ;  /* 0x000008080a137981 */ /* 0x000f28000c1e1100 */
[----:B----4-:R4:W-:Y:S04]  /*8f40*/  STG.E.U8 desc[UR8][R12.64+0x8], R19 ;  /* 0x000008130c007986 */ /* 0x0109e8000c101108 */
[----:B------:R-:W2:Y:S04]  /*8f50*/  LDG.E.U8 R21, desc[UR8][R10.64+0x9] ;  /* 0x000009080a157981 */ /* 0x000ea8000c1e1100 */
[----:B--2---:R2:W-:Y:S04]  /*8f60*/  STG.E.U8 desc[UR8][R12.64+0x9], R21 ;  /* 0x000009150c007986 */ /* 0x0045e8000c101108 */
[----:B------:R-:W3:Y:S04]  /*8f70*/  LDG.E.U8 R23, desc[UR8][R10.64+0xa] ;  /* 0x00000a080a177981 */ /* 0x000ee8000c1e1100 */
[----:B---3--:R3:W-:Y:S04]  /*8f80*/  STG.E.U8 desc[UR8][R12.64+0xa], R23 ;  /* 0x00000a170c007986 */ /* 0x0087e8000c101108 */
[----:B------:R-:W4:Y:S04]  /*8f90*/  LDG.E.U8 R25, desc[UR8][R10.64+0xb] ;  /* 0x00000b080a197981 */ /* 0x000f28000c1e1100 */
[----:B----4-:R3:W-:Y:S04]  /*8fa0*/  STG.E.U8 desc[UR8][R12.64+0xb], R25 ;  /* 0x00000b190c007986 */ /* 0x0107e8000c101108 */
[----:B0-----:R-:W4:Y:S04]  /*8fb0*/  LDG.E.U8 R15, desc[UR8][R10.64+0xc] ;  /* 0x00000c080a0f7981 */ /* 0x001f28000c1e1100 */
[----:B----4-:R3:W-:Y:S04]  /*8fc0*/  STG.E.U8 desc[UR8][R12.64+0xc], R15 ;  /* 0x00000c0f0c007986 */ /* 0x0107e8000c101108 */
[----:B-1----:R-:W4:Y:S04]  /*8fd0*/  LDG.E.U8 R17, desc[UR8][R10.64+0xd] ;  /* 0x00000d080a117981 */ /* 0x002f28000c1e1100 */
[----:B----4-:R3:W-:Y:S04]  /*8fe0*/  STG.E.U8 desc[UR8][R12.64+0xd], R17 ;  /* 0x00000d110c007986 */ /* 0x0107e8000c101108 */
[----:B------:R-:W4:Y:S04]  /*8ff0*/  LDG.E.U8 R19, desc[UR8][R10.64+0xe] ;  /* 0x00000e080a137981 */ /* 0x000f28000c1e1100 */
[----:B----4-:R3:W-:Y:S04]  /*9000*/  STG.E.U8 desc[UR8][R12.64+0xe], R19 ;  /* 0x00000e130c007986 */ /* 0x0107e8000c101108 */
[----:B--2---:R-:W2:Y:S01]  /*9010*/  LDG.E.U8 R21, desc[UR8][R10.64+0xf] ;  /* 0x00000f080a157981 */ /* 0x004ea2000c1e1100 */
[----:B------:R-:W-:-:S06]  /*9020*/  UIADD3 UR4, UPT, UPT, UR4, 0x10, URZ ;  /* 0x0000001004047890 */ /* 0x000fcc000fffe0ff */
[----:B------:R-:W-:Y:S01]  /*9030*/  ISETP.NE.AND P0, PT, R14, UR4, PT ;  /* 0x000000040e007c0c */ /* 0x000fe2000bf05270 */
[----:B--2---:R3:W-:-:S12]  /*9040*/  STG.E.U8 desc[UR8][R12.64+0xf], R21 ;  /* 0x00000f150c007986 */ /* 0x0047d8000c101108 */
[----:B------:R-:W-:Y:S05]  /*9050*/  @P0 BRA `(.L_x_97) ;  /* 0xfffffffc005c0947 */ /* 0x000fea000383ffff */
.L_x_96:
[----:B------:R-:W-:Y:S05]  /*9060*/  @!P1 BRA `(.L_x_95) ;  /* 0x00000004000c9947 */ /* 0x000fea0003800000 */
[----:B------:R-:W-:Y:S02]  /*9070*/  UISETP.GE.U32.AND UP0, UPT, UR5, 0x8, UPT ;  /* 0x000000080500788c */ /* 0x000fe4000bf06070 */
[----:B------:R-:W-:-:S06]  /*9080*/  ULOP3.LUT UR4, UR6, 0x7, URZ, 0xc0, !UPT ;  /* 0x0000000706047892 */ /* 0x000fcc000f8ec0ff */
[----:B------:R-:W-:Y:S01]  /*9090*/  ISETP.NE.AND P1, PT, RZ, UR4, PT ;  /* 0x00000004ff007c0c */ /* 0x000fe2000bf25270 */
[----:B------:R-:W-:-:S12]  /*90a0*/  BRA.U !UP0, `(.L_x_98) ;  /* 0x0000000108647547 */ /* 0x000fd8000b800000 */
[----:B------:R-:W0:Y:S01]  /*90b0*/  LDCU.64 UR14, c[0x0][0x3d0] ;  /* 0x00007a00ff0e77ac */ /* 0x000e220008000a00 */
[----:B---3--:R-:W-:-:S05]  /*90c0*/  IMAD.IADD R12, R5, 0x1, R14 ;  /* 0x00000001050c7824 */ /* 0x008fca00078e020e */
[----:B------:R-:W-:Y:S02]  /*90d0*/  SHF.R.S32.HI R13, RZ, 0x1f, R12 ;  /* 0x0000001fff0d7819 */ /* 0x000fe4000001140c */
[----:B0-----:R-:W-:-:S04]  /*90e0*/  IADD3 R10, P0, PT, R12, UR14, RZ ;  /* 0x0000000e0c0a7c10 */ /* 0x001fc8000ff1e0ff */
[----:B------:R-:W-:Y:S01]  /*90f0*/  IADD3.X R11, PT, PT, R13, UR15, RZ, P0, !PT ;  /* 0x0000000f0d0b7c10 */ /* 0x000fe200087fe4ff */
[----:B------:R-:W0:Y:S04]  /*9100*/  LDCU.64 UR14, c[0x0][0x3c8] ;  /* 0x00007900ff0e77ac */ /* 0x000e280008000a00 */
[----:B------:R-:W3:Y:S01]  /*9110*/  LDG.E.U8 R15, desc[UR8][R10.64] ;  /* 0x000000080a0f7981 */ /* 0x000ee2000c1e1100 */
[----:B0-----:R-:W-:-:S04]  /*9120*/  IADD3 R12, P0, PT, R12, UR14, RZ ;  /* 0x0000000e0c0c7c10 */ /* 0x001fc8000ff1e0ff */
[----:B------:R-:W-:-:S05]  /*9130*/  IADD3.X R13, PT, PT, R13, UR15, RZ, P0, !PT ;  /* 0x0000000f0d0d7c10 */ /* 0x000fca00087fe4ff */
[----:B---3--:R0:W-:Y:S04]  /*9140*/  STG.E.U8 desc[UR8][R12.64], R15 ;  /* 0x0000000f0c007986 */ /* 0x0081e8000c101108 */
[----:B------:R-:W3:Y:S04]  /*9150*/  LDG.E.U8 R17, desc[UR8][R10.64+0x1] ;  /* 0x000001080a117981 */ /* 0x000ee8000c1e1100 */
        /* <DEDUP_REMOVED lines=9> */
[----:B0-----:R-:W3:Y:S04]  /*91f0*/  LDG.E.U8 R15, desc[UR8][R10.64+0x6] ;  /* 0x000006080a0f7981 */ /* 0x001ee8000c1e1100 */
[----:B---3--:R4:W-:Y:S04]  /*9200*/  STG.E.U8 desc[UR8][R12.64+0x6], R15 ;  /* 0x0000060f0c007986 */ /* 0x0089e8000c101108 */
[----:B-1----:R-:W3:Y:S01]  /*9210*/  LDG.E.U8 R17, desc[UR8][R10.64+0x7] ;  /* 0x000007080a117981 */ /* 0x002ee2000c1e1100 */
[----:B------:R-:W-:-:S03]  /*9220*/  VIADD R14, R14, 0x8 ;  /* 0x000000080e0e7836 */ /* 0x000fc60000000000 */
[----:B---3--:R4:W-:Y:S04]  /*9230*/  STG.E.U8 desc[UR8][R12.64+0x7], R17 ;  /* 0x000007110c007986 */ /* 0x0089e8000c101108 */
.L_x_98:
[----:B------:R-:W-:Y:S05]  /*9240*/  @!P1 BRA `(.L_x_95) ;  /* 0x0000000000949947 */ /* 0x000fea0003800000 */
[----:B------:R-:W-:Y:S02]  /*9250*/  UISETP.GE.U32.AND UP0, UPT, UR4, 0x4, UPT ;  /* 0x000000040400788c */ /* 0x000fe4000bf06070 */
[----:B------:R-:W-:-:S06]  /*9260*/  ULOP3.LUT UR5, UR6, 0x3, URZ, 0xc0, !UPT ;  /* 0x0000000306057892 */ /* 0x000fcc000f8ec0ff */
[----:B------:R-:W-:Y:S01]  /*9270*/  ISETP.NE.AND P1, PT, RZ, UR5, PT ;  /* 0x00000005ff007c0c */ /* 0x000fe2000bf25270 */
[----:B------:R-:W-:-:S12]  /*9280*/  BRA.U !UP0, `(.L_x_99) ;  /* 0x0000000108447547 */ /* 0x000fd8000b800000 */
[----:B------:R-:W0:Y:S01]  /*9290*/  LDCU.64 UR14, c[0x0][0x3d0] ;  /* 0x00007a00ff0e77ac */ /* 0x000e220008000a00 */
[----:B---34-:R-:W-:-:S05]  /*92a0*/  IMAD.IADD R12, R5, 0x1, R14 ;  /* 0x00000001050c7824 */ /* 0x018fca00078e020e */
        /* <DEDUP_REMOVED lines=12> */
[----:B------:R-:W3:Y:S01]  /*9370*/  LDG.E.U8 R21, desc[UR8][R10.64+0x3] ;  /* 0x000003080a157981 */ /* 0x000ee2000c1e1100 */
[----:B------:R-:W-:-:S03]  /*9380*/  VIADD R14, R14, 0x4 ;  /* 0x000000040e0e7836 */ /* 0x000fc60000000000 */
[----:B---3--:R0:W-:Y:S04]  /*9390*/  STG.E.U8 desc[UR8][R12.64+0x3], R21 ;  /* 0x000003150c007986 */ /* 0x0081e8000c101108 */
.L_x_99:
[----:B------:R-:W-:Y:S05]  /*93a0*/  @!P1 BRA `(.L_x_95) ;  /* 0x00000000003c9947 */ /* 0x000fea0003800000 */
[----:B------:R-:W1:Y:S01]  /*93b0*/  LDCU.64 UR14, c[0x0][0x3d0] ;  /* 0x00007a00ff0e77ac */ /* 0x000e620008000a00 */
[----:B------:R-:W0:Y:S01]  /*93c0*/  LDCU.64 UR16, c[0x0][0x3c8] ;  /* 0x00007900ff1077ac */ /* 0x000e220008000a00 */
[----:B------:R-:W-:-:S05]  /*93d0*/  UMOV UR4, URZ ;  /* 0x000000ff00047c82 */ /* 0x000fca0008000000 */
.L_x_100:
[----:B0--34-:R-:W-:-:S05]  /*93e0*/  IMAD.IADD R12, R5, 0x1, R14 ;  /* 0x00000001050c7824 */ /* 0x019fca00078e020e */
[----:B------:R-:W-:Y:S02]  /*93f0*/  SHF.R.S32.HI R13, RZ, 0x1f, R12 ;  /* 0x0000001fff0d7819 */ /* 0x000fe4000001140c */
[----:B-1----:R-:W-:-:S04]  /*9400*/  IADD3 R10, P0, PT, R12, UR14, RZ ;  /* 0x0000000e0c0a7c10 */ /* 0x002fc8000ff1e0ff */
[----:B------:R-:W-:-:S06]  /*9410*/  IADD3.X R11, PT, PT, R13, UR15, RZ, P0, !PT ;  /* 0x0000000f0d0b7c10 */ /* 0x000fcc00087fe4ff */
[----:B------:R-:W3:Y:S01]  /*9420*/  LDG.E.U8 R11, desc[UR8][R10.64] ;  /* 0x000000080a0b7981 */ /* 0x000ee2000c1e1100 */
[----:B------:R-:W-:Y:S01]  /*9430*/  IADD3 R12, P0, PT, R12, UR16, RZ ;  /* 0x000000100c0c7c10 */ /* 0x000fe2000ff1e0ff */
[----:B------:R-:W-:Y:S01]  /*9440*/  UIADD3 UR4, UPT, UPT, UR4, 0x1, URZ ;  /* 0x0000000104047890 */ /* 0x000fe2000fffe0ff */
[----:B------:R-:W-:Y:S02]  /*9450*/  VIADD R14, R14, 0x1 ;  /* 0x000000010e0e7836 */ /* 0x000fe40000000000 */
[----:B------:R-:W-:Y:S01]  /*9460*/  IADD3.X R13, PT, PT, R13, UR17, RZ, P0, !PT ;  /* 0x000000110d0d7c10 */ /* 0x000fe200087fe4ff */
[----:B------:R-:W-:-:S04]  /*9470*/  UISETP.NE.AND UP0, UPT, UR4, UR5, UPT ;  /* 0x000000050400728c */ /* 0x000fc8000bf05270 */
[----:B---3--:R0:W-:Y:S05]  /*9480*/  STG.E.U8 desc[UR8][R12.64], R11 ;  /* 0x0000000b0c007986 */ /* 0x0081ea000c101108 */
[----:B------:R-:W-:Y:S05]  /*9490*/  BRA.U UP0, `(.L_x_100) ;  /* 0xfffffffd00d07547 */ /* 0x000fea000b83ffff */
.L_x_95:
[----:B------:R-:W1:Y:S01]  /*94a0*/  LDCU UR4, c[0x0][0x3dc] ;  /* 0x00007b80ff0477ac */ /* 0x000e620008000800 */
[----:B0--34-:R-:W0:Y:S01]  /*94b0*/  LDC R12, c[0x0][0x3e4] ;  /* 0x0000f900ff0c7b82 */ /* 0x019e220000000800 */
[----:B------:R-:W-:Y:S01]  /*94c0*/  UMOV UR5, 0x3f50624d ;  /* 0x3f50624d00057882 */ /* 0x000fe20000000000 */
[----:B-1----:R-:W1:Y:S01]  /*94d0*/  F2F.F64.F32 R10, UR4 ;  /* 0x00000004000a7d10 */ /* 0x002e620008201800 */
[----:B------:R-:W-:Y:S02]  /*94e0*/  UMOV UR4, 0xd2f1a9fc ;  /* 0xd2f1a9fc00047882 */ /* 0x000fe40000000000 */
[----:B-1----:R-:W-:-:S06]  /*94f0*/  DSETP.GT.AND P0, PT, R10, UR4, PT ;  /* 0x000000040a007e2a */ /* 0x002fcc000bf04000 */
[----:B0-----:R-:W-:-:S13]  /*9500*/  ISETP.LT.OR P0, PT, R12, 0x1, !P0 ;  /* 0x000000010c00780c */ /* 0x001fda0004701670 */
[----:B------:R-:W-:Y:S05]  /*9510*/  @P0 BRA `(.L_x_101) ;  /* 0x000000a400740947 */ /* 0x000fea0003800000 */
[----:B------:R-:W0:Y:S01]  /*9520*/  LDCU.64 UR4, c[0x0][0x3c0] ;  /* 0x00007800ff0477ac */ /* 0x000e220008000a00 */
[----:B------:R-:W-:Y:S01]  /*9530*/  I2FP.F32.S32 R51, R51 ;  /* 0x0000003300337245 */ /* 0x000fe20000201400 */
[----:B------:R-:W-:-:S04]  /*9540*/  ULOP3.LUT UR17, UR6, 0xf, URZ, 0xc0, !UPT ;  /* 0x0000000f06117892 */ /* 0x000fc8000f8ec0ff */
[----:B------:R-:W-:Y:S01]  /*9550*/  IMAD.MOV.U32 R21, RZ, RZ, R51 ;  /* 0x000000ffff157224 */ /* 0x000fe200078e0033 */
[----:B------:R-:W-:Y:S02]  /*9560*/  ULOP3.LUT UR16, UR6, 0x7, URZ, 0xc0, !UPT ;  /* 0x0000000706107892 */ /* 0x000fe4000f8ec0ff */
[----:B------:R-:W-:Y:S02]  /*9570*/  ULOP3.LUT UR15, UR7, 0x7, URZ, 0xc0, !UPT ;  /* 0x00000007070f7892 */ /* 0x000fe4000f8ec0ff */
[----:B------:R-:W-:Y:S02]  /*9580*/  ULOP3.LUT UR14, UR6, 0x3, URZ, 0xc0, !UPT ;  /* 0x00000003060e7892 */ /* 0x000fe4000f8ec0ff */
[----:B------:R-:W-:Y:S02]  /*9590*/  ULOP3.LUT UR13, UR6, 0x7ffffff0, URZ, 0xc0, !UPT ;  /* 0x7ffffff0060d7892 */ /* 0x000fe4000f8ec0ff */
[----:B------:R-:W-:Y:S02]  /*95a0*/  ULOP3.LUT UR6, UR6, 0x7ffffff8, URZ, 0xc0, !UPT ;  /* 0x7ffffff806067892 */ /* 0x000fe4000f8ec0ff */
[----:B------:R-:W-:Y:S01]  /*95b0*/  UIADD3 UR7, UPT, UPT, UR7, 0x1, URZ ;  /* 0x0000000107077890 */ /* 0x000fe2000fffe0ff */
[----:B0-----:R-:W-:Y:S01]  /*95c0*/  IADD3 R52, P0, PT, R5, UR4, RZ ;  /* 0x0000000405347c10 */ /* 0x001fe2000ff1e0ff */
[----:B------:R-:W-:Y:S01]  /*95d0*/  UMOV UR4, URZ ;  /* 0x000000ff00047c82 */ /* 0x000fe20008000000 */
[----:B------:R-:W-:-:S02]  /*95e0*/  UMOV UR18, 0x3198c20f ;  /* 0x3198c20f00127882 */ /* 0x000fc40000000000 */
[----:B------:R-:W-:-:S09]  /*95f0*/  IADD3.X R50, PT, PT, R0, UR5, RZ, P0, !PT ;  /* 0x0000000500327c10 */ /* 0x000fd200087fe4ff */
.L_x_217:
[----:B------:R-:W-:Y:S01]  /*9600*/  ISETP.NE.AND P1, PT, R54, RZ, PT ;  /* 0x000000ff3600720c */ /* 0x000fe20003f25270 */
[----:B------:R-:W-:Y:S02]  /*9610*/  IMAD.MOV.U32 R20, RZ, RZ, R2 ;  /* 0x000000ffff147224 */ /* 0x000fe400078e0002 */
[----:B------:R-:W-:Y:S02]  /*9620*/  IMAD.MOV.U32 R2, RZ, RZ, R4 ;  /* 0x000000ffff027224 */ /* 0x000fe400078e0004 */
[----:B------:R-:W-:Y:S01]  /*9630*/  IMAD.MOV.U32 R4, RZ, RZ, R6 ;  /* 0x000000ffff047224 */ /* 0x000fe200078e0006 */
[----:B------:R-:W-:Y:S01]  /*9640*/  P2R R6, PR, RZ, 0x2 ;  /* 0x00000002ff067803 */ /* 0x000fe20000000000 */
[----:B------:R-:W-:Y:S02]  /*9650*/  IMAD.MOV.U32 R6, RZ, RZ, R3 ;  /* 0x000000ffff067224 */ /* 0x000fe400078e0003 */
[----:B------:R-:W-:Y:S01]  /*9660*/  IMAD.MOV.U32 R3, RZ, RZ, R9 ;  /* 0x000000ffff037224 */ /* 0x000fe200078e0009 */
[----:B------:R-:W-:-:S06]  /*9670*/  CS2R R10, SR_CLOCKLO ;  /* 0x00000000000a7805 */ /* 0x000fcc0000015000 */
[----:B------:R-:W-:Y:S01]  /*9680*/  IADD3 R9, P0, PT, R54, R10, RZ ;  /* 0x0000000a36097210 */ /* 0x000fe20007f1e0ff */
[----:B------:R-:W-:Y:S03]  /*9690*/  BSSY.RECONVERGENT B0, `(.L_x_102) ;  /* 0x000025c000007945 */ /* 0x000fe60003800200 */
[----:B------:R-:W-:Y:S01]  /*96a0*/  LOP3.LUT R9, R9, 0xaad26b49, RZ, 0x3c, !PT ;  /* 0xaad26b4909097812 */ /* 0x000fe200078e3cff */
[----:B------:R-:W-:-:S04]  /*96b0*/  IMAD.X R10, R11, 0x1, R7, P0 ;  /* 0x000000010b0a7824 */ /* 0x000fc800000e0607 */
[----:B------:R-:W-:Y:S01]  /*96c0*/  IMAD R9, R9, 0x4182bed5, RZ ;  /* 0x4182bed509097824 */ /* 0x000fe200078e02ff */
[----:B------:R-:W-:-:S03]  /*96d0*/  LOP3.LUT R10, R10, 0xf7dcefdd, RZ, 0x3c, !PT ;  /* 0xf7dcefdd0a0a7812 */ /* 0x000fc600078e3cff */
[C---:B------:R-:W-:Y:S01]  /*96e0*/  VIADD R13, R9.reuse, 0x583f19 ;  /* 0x00583f19090d7836 */ /* 0x040fe20000000000 */
[C---:B---3--:R-:W-:Y:S01]  /*96f0*/  LOP3.LUT R14, R9.reuse, 0x159a55e5, RZ, 0x3c, !PT ;  /* 0x159a55e5090e7812 */ /* 0x048fe200078e3cff */
[----:B------:R-:W-:Y:S02]  /*9700*/  IMAD R12, R10, -0x658354e5, RZ ;  /* 0x9a7cab1b0a0c7824 */ /* 0x000fe400078e02ff */
[C---:B------:R-:W-:Y:S02]  /*9710*/  VIADD R11, R9.reuse, 0x75bcd15 ;  /* 0x075bcd15090b7836 */ /* 0x040fe40000000000 */
[C---:B------:R-:W-:Y:S01]  /*9720*/  VIADD R15, R12.reuse, 0x1f123bb5 ;  /* 0x1f123bb50c0f7836 */ /* 0x040fe20000000000 */
[----:B------:R-:W-:Y:S02]  /*9730*/  IADD3 R10, PT, PT, R9, 0x64f0c9, R12 ;  /* 0x0064f0c9090a7810 */ /* 0x000fe40007ffe00c */
        /* <DEDUP_REMOVED lines=8> */
.L_x_112:
[----:B------:R-:W-:Y:S01]  /*97c0*/  LOP3.LUT R31, R18, 0x3, RZ, 0xc0, !PT ;  /* 0x00000003121f7812 */ /* 0x000fe200078ec0ff */
[----:B------:R-:W-:Y:S03]  /*97d0*/  BSSY.RECONVERGENT B1, `(.L_x_104) ;  /* 0x0000241000017945 */ /* 0x000fe60003800200 */
[----:B------:R-:W-:-:S04]  /*97e0*/  ISETP.NE.U32.AND P0, PT, R31, RZ, PT ;  /* 0x000000ff1f00720c */ /* 0x000fc80003f05070 */
[----:B------:R-:W-:-:S13]  /*97f0*/  ISETP.NE.AND.EX P0, PT, RZ, RZ, PT, P0 ;  /* 0x000000ffff00720c */ /* 0x000fda0003f05300 */
[----:B-1-34-:R-:W-:Y:S05]  /*9800*/  @!P0 BRA `(.L_x_105) ;  /* 0x0000002000f48947 */ /* 0x01afea0003800000 */
[----:B------:R-:W1:Y:S01]  /*9810*/  LDC.64 R16, c[0x4][RZ] ;  /* 0x01000000ff107b82 */ /* 0x000e620000000a00 */
[----:B------:R-:W-:Y:S01]  /*9820*/  IMAD.MOV.U32 R25, RZ, RZ, RZ ;  /* 0x000000ffff197224 */ /* 0x000fe200078e00ff */
[----:B0-----:R-:W-:Y:S02]  /*9830*/  CS2R R12, SRZ ;  /* 0x00000000000c7805 */ /* 0x001fe4000001ff00 */
[----:B------:R-:W-:Y:S01]  /*9840*/  CS2R R14, SRZ ;  /* 0x00000000000e7805 */ /* 0x000fe2000001ff00 */
[----:B------:R-:W-:Y:S02]  /*9850*/  IMAD.MOV.U32 R11, RZ, RZ, RZ ;  /* 0x000000ffff0b7224 */ /* 0x000fe400078e00ff */
[----:B-1----:R-:W-:-:S07]  /*9860*/  IMAD.WIDE.U32 R16, R9, 0xc80, R16 ;  /* 0x00000c8009107825 */ /* 0x002fce00078e0010 */
.L_x_107:
[----:B------:R-:W-:-:S06]  /*9870*/  IMAD R24, R25, 0x4, R8 ;  /* 0x0000000419187824 */ /* 0x000fcc00078e0208 */
[----:B-----5:R-:W5:Y:S01]  /*9880*/  LDL R24, [R24+0x4] ;  /* 0x0000040018187983 */ /* 0x020f620000100800 */
[----:B------:R-:W-:Y:S01]  /*9890*/  IMAD.SHL.U32 R26, R25, 0x20, RZ ;  /* 0x00000020191a7824 */ /* 0x000fe200078e00ff */
[----:B------:R-:W-:-:S06]  /*98a0*/  UMOV UR5, URZ ;  /* 0x000000ff00057c82 */ /* 0x000fcc0008000000 */
.L_x_106:
[----:B-----5:R-:W-:Y:S01]  /*98b0*/  SHF.R.U32.HI R47, RZ, UR5, R24 ;  /* 0x00000005ff2f7c19 */ /* 0x020fe20008011618 */
[----:B------:R-:W-:-:S03]  /*98c0*/  VIADD R22, R26, UR5 ;  /* 0x000000051a167c36 */ /* 0x000fc60008000000 */
[----:B------:R-:W-:-:S04]  /*98d0*/  LOP3.LUT R23, R47, 0x1, RZ, 0xc0, !PT ;  /* 0x000000012f177812 */ /* 0x000fc800078ec0ff */
[----:B------:R-:W-:Y:S01]  /*98e0*/  ISETP.NE.U32.AND P0, PT, R23, 0x1, PT ;  /* 0x000000011700780c */ /* 0x000fe20003f05070 */
[----:B------:R-:W-:-:S04]  /*98f0*/  IMAD R23, R22, 0x5, RZ ;  /* 0x0000000516177824 */ /* 0x000fc800078e02ff */
[----:B------:R-:W-:-:S08]  /*9900*/  IMAD.WIDE.U32 R22, R23, 0x4, R16 ;  /* 0x0000000417167825 */ /* 0x000fd000078e0010 */
[----:B--2---:R-:W2:Y:S04]  /*9910*/  @!P0 LDG.E R38, desc[UR8][R22.64+0x10] ;  /* 0x0000100816268981 */ /* 0x004ea8000c1e1900 */
        /* <DEDUP_REMOVED lines=37> */
[----:B--2---:R-:W-:-:S03]  /*9b70*/  @P1 LOP3.LUT R13, R13, R38, RZ, 0x3c, !PT ;  /* 0x000000260d0d1212 */ /* 0x004fc600078e3cff */
[----:B------:R-:W2:Y:S01]  /*9b80*/  @P3 LDG.E R38, desc[UR8][R22.64+0x3c] ;  /* 0x00003c0816263981 */ /* 0x000ea2000c1e1900 */
[----:B------:R-:W-:Y:S02]  /*9b90*/  @P2 LOP3.LUT R13, R13, R40, RZ, 0x3c, !PT ;  /* 0x000000280d0d2212 */ /* 0x000fe400078e3cff */
[----:B---3--:R-:W-:Y:S01]  /*9ba0*/  @P1 LOP3.LUT R11, R11, R28, RZ, 0x3c, !PT ;  /* 0x0000001c0b0b1212 */ /* 0x008fe200078e3cff */
[----:B------:R-:W3:Y:S01]  /*9bb0*/  @P3 LDG.E R40, desc[UR8][R22.64+0x44] ;  /* 0x0000440816283981 */ /* 0x000ee2000c1e1900 */
[----:B----4-:R-:W-:-:S03]  /*9bc0*/  @P1 LOP3.LUT R14, R14, R27, RZ, 0x3c, !PT ;  /* 0x0000001b0e0e1212 */ /* 0x010fc600078e3cff */
[----:B------:R-:W4:Y:S01]  /*9bd0*/  @P2 LDG.E R28, desc[UR8][R22.64+0x28] ;  /* 0x00002808161c2981 */ /* 0x000f22000c1e1900 */
[----:B------:R-:W-:-:S03]  /*9be0*/  @P1 LOP3.LUT R15, R15, R30, RZ, 0x3c, !PT ;  /* 0x0000001e0f0f1212 */ /* 0x000fc600078e3cff */
[----:B------:R-:W2:Y:S01]  /*9bf0*/  @P2 LDG.E R27, desc[UR8][R22.64+0x2c] ;  /* 0x00002c08161b2981 */ /* 0x000ea2000c1e1900 */
[----:B------:R-:W-:-:S03]  /*9c00*/  @P1 LOP3.LUT R12, R12, R29, RZ, 0x3c, !PT ;  /* 0x0000001d0c0c1212 */ /* 0x000fc600078e3cff */
[----:B------:R-:W3:Y:S01]  /*9c10*/  @P2 LDG.E R30, desc[UR8][R22.64+0x30] ;  /* 0x00003008161e2981 */ /* 0x000ee2000c1e1900 */
[----:B------:R-:W-:-:S03]  /*9c20*/  @P3 LOP3.LUT R13, R13, R42, RZ, 0x3c, !PT ;  /* 0x0000002a0d0d3212 */ /* 0x000fc600078e3cff */
[----:B------:R-:W3:Y:S01]  /*9c30*/  @P2 LDG.E R29, desc[UR8][R22.64+0x34] ;  /* 0x00003408161d2981 */ /* 0x000ee2000c1e1900 */
[----:B------:R-:W-:-:S03]  /*9c40*/  @P4 LOP3.LUT R13, R13, R44, RZ, 0x3c, !PT ;  /* 0x0000002c0d0d4212 */ /* 0x000fc600078e3cff */
[----:B------:R-:W3:Y:S01]  /*9c50*/  @P4 LDG.E R42, desc[UR8][R22.64+0x50] ;  /* 0x00005008162a4981 */ /* 0x000ee2000c1e1900 */
[----:B------:R-:W-:-:S03]  /*9c60*/  @P5 LOP3.LUT R13, R13, R46, RZ, 0x3c, !PT ;  /* 0x0000002e0d0d5212 */ /* 0x000fc600078e3cff */
[----:B------:R-:W3:Y:S04]  /*9c70*/  @P4 LDG.E R44, desc[UR8][R22.64+0x58] ;  /* 0x00005808162c4981 */ /* 0x000ee8000c1e1900 */
[----:B------:R-:W3:Y:S01]  /*9c80*/  @P5 LDG.E R46, desc[UR8][R22.64+0x64] ;  /* 0x00006408162e5981 */ /* 0x000ee2000c1e1900 */
[----:B------:R-:W-:-:S04]  /*9c90*/  @P6 LOP3.LUT R13, R13, R60, RZ, 0x3c, !PT ;  /* 0x0000003c0d0d6212 */ /* 0x000fc800078e3cff */
[----:B------:R-:W-:Y:S02]  /*9ca0*/  @P0 LOP3.LUT R13, R13, R66, RZ, 0x3c, !PT ;  /* 0x000000420d0d0212 */ /* 0x000fe400078e3cff */
[----:B----4-:R-:W-:Y:S02]  /*9cb0*/  @P2 LOP3.LUT R11, R11, R28, RZ, 0x3c, !PT ;  /* 0x0000001c0b0b2212 */ /* 0x010fe400078e3cff */
[----:B--2---:R-:W-:Y:S02]  /*9cc0*/  @P2 LOP3.LUT R14, R14, R27, RZ, 0x3c, !PT ;  /* 0x0000001b0e0e2212 */ /* 0x004fe400078e3cff */
[----:B---3--:R-:W-:Y:S02]  /*9cd0*/  @P2 LOP3.LUT R15, R15, R30, RZ, 0x3c, !PT ;  /* 0x0000001e0f0f2212 */ /* 0x008fe400078e3cff */
        /* <DEDUP_REMOVED lines=54> */
[----:B------:R-:W-:-:S03]  /*a040*/  LOP3.LUT P0, RZ, R47, 0x8000, RZ, 0xc0, !PT ;  /* 0x000080002fff7812 */ /* 0x000fc6000780c0ff */
[----:B------:R-:W4:Y:S10]  /*a050*/  @P5 LDG.E R47, desc[UR8][R22.64+0x108] ;  /* 0x00010808162f5981 */ /* 0x000f34000c1e1900 */
[----:B------:R-:W4:Y:S04]  /*a060*/  @P0 LDG.E R66, desc[UR8][R22.64+0x12c] ;  /* 0x00012c0816420981 */ /* 0x000f28000c1e1900 */
[----:B------:R-:W4:Y:S04]  /*a070*/  @P0 LDG.E R59, desc[UR8][R22.64+0x130] ;  /* 0x00013008163b0981 */ /* 0x000f28000c1e1900 */
[----:B------:R-:W4:Y:S04]  /*a080*/  @P0 LDG.E R68, desc[UR8][R22.64+0x134] ;  /* 0x0001340816440981 */ /* 0x000f28000c1e1900 */
[----:B------:R-:W4:Y:S04]  /*a090*/  @P0 LDG.E R63, desc[UR8][R22.64+0x13c] ;  /* 0x00013c08163f0981 */ /* 0x000f28000c1e1900 */
[----:B------:R-:W4:Y:S01]  /*a0a0*/  @P0 LDG.E R61, desc[UR8][R22.64+0x138] ;  /* 0x00013808163d0981 */ /* 0x000f22000c1e1900 */
[----:B--2---:R-:W-:-:S03]  /*a0b0*/  @P1 LOP3.LUT R13, R13, R28, RZ, 0x3c, !PT ;  /* 0x0000001c0d0d1212 */ /* 0x004fc600078e3cff */
[----:B------:R-:W2:Y:S01]  /*a0c0*/  @P4 LDG.E R28, desc[UR8][R22.64+0x100] ;  /* 0x00010008161c4981 */ /* 0x000ea2000c1e1900 */
[----:B---3--:R-:W-:Y:S02]  /*a0d0*/  @P1 LOP3.LUT R15, R15, R38, RZ, 0x3c, !PT ;  /* 0x000000260f0f1212 */ /* 0x008fe400078e3cff */
[----:B------:R-:W-:Y:S01]  /*a0e0*/  @P2 LOP3.LUT R13, R13, R40, RZ, 0x3c, !PT ;  /* 0x000000280d0d2212 */ /* 0x000fe200078e3cff */
[----:B------:R-:W3:Y:S01]  /*a0f0*/  @P2 LDG.E R38, desc[UR8][R22.64+0xc8] ;  /* 0x0000c80816262981 */ /* 0x000ee2000c1e1900 */
[----:B----4-:R-:W-:-:S03]  /*a100*/  @P1 LOP3.LUT R14, R14, R27, RZ, 0x3c, !PT ;  /* 0x0000001b0e0e1212 */ /* 0x010fc600078e3cff */
[----:B------:R-:W4:Y:S01]  /*a110*/  @P2 LDG.E R27, desc[UR8][R22.64+0xcc] ;  /* 0x0000cc08161b2981 */ /* 0x000f22000c1e1900 */
[----:B------:R-:W-:-:S03]  /*a120*/  @P1 LOP3.LUT R12, R12, R29, RZ, 0x3c, !PT ;  /* 0x0000001d0c0c1212 */ /* 0x000fc600078e3cff */
[----:B------:R-:W2:Y:S04]  /*a130*/  @P2 LDG.E R40, desc[UR8][R22.64+0xd0] ;  /* 0x0000d00816282981 */ /* 0x000ea8000c1e1900 */
[----:B------:R-:W2:Y:S01]  /*a140*/  @P2 LDG.E R29, desc[UR8][R22.64+0xd4] ;  /* 0x0000d408161d2981 */ /* 0x000ea2000c1e1900 */
[----:B------:R-:W-:-:S03]  /*a150*/  @P1 LOP3.LUT R11, R11, R30, RZ, 0x3c, !PT ;  /* 0x0000001e0b0b1212 */ /* 0x000fc600078e3cff */
[----:B------:R-:W2:Y:S01]  /*a160*/  @P5 LDG.E R30, desc[UR8][R22.64+0x114] ;  /* 0x00011408161e5981 */ /* 0x000ea2000c1e1900 */
[----:B------:R-:W-:-:S03]  /*a170*/  @P3 LOP3.LUT R13, R13, R46, RZ, 0x3c, !PT ;  /* 0x0000002e0d0d3212 */ /* 0x000fc600078e3cff */
[----:B------:R-:W2:Y:S01]  /*a180*/  @P6 LDG.E R46, desc[UR8][R22.64+0x120] ;  /* 0x00012008162e6981 */ /* 0x000ea2000c1e1900 */
[----:B------:R-:W-:-:S04]  /*a190*/  UIADD3 UR5, UPT, UPT, UR5, 0x10, URZ ;  /* 0x0000001005057890 */ /* 0x000fc8000fffe0ff */
[----:B------:R-:W-:Y:S01]  /*a1a0*/  UISETP.NE.AND UP0, UPT, UR5, 0x20, UPT ;  /* 0x000000200500788c */ /* 0x000fe2000bf05270 */
[----:B---3--:R-:W-:Y:S02]  /*a1b0*/  @P2 LOP3.LUT R11, R11, R38, RZ, 0x3c, !PT ;  /* 0x000000260b0b2212 */ /* 0x008fe400078e3cff */
[----:B----4-:R-:W-:Y:S02]  /*a1c0*/  @P2 LOP3.LUT R14, R14, R27, RZ, 0x3c, !PT ;  /* 0x0000001b0e0e2212 */ /* 0x010fe400078e3cff */
[----:B--2---:R-:W-:Y:S02]  /*a1d0*/  @P2 LOP3.LUT R15, R15, R40, RZ, 0x3c, !PT ;  /* 0x000000280f0f2212 */ /* 0x004fe400078e3cff */
        /* <DEDUP_REMOVED lines=41> */
.L_x_109:
[----:B------:R-:W-:-:S06]  /*a470*/  IMAD R24, R25, 0x4, R8 ;  /* 0x0000000419187824 */ /* 0x000fcc00078e0208 */
[----:B------:R-:W5:Y:S01]  /*a480*/  LDL R24, [R24+0x4] ;  /* 0x0000040018187983 */ /* 0x000f620000100800 */
[----:B------:R-:W-:Y:S01]  /*a490*/  IMAD.SHL.U32 R26, R25, 0x20, RZ ;  /* 0x00000020191a7824 */ /* 0x000fe200078e00ff */
[----:B------:R-:W-:-:S06]  /*a4a0*/  UMOV UR5, URZ ;  /* 0x000000ff00057c82 */ /* 0x000fcc0008000000 */
.L_x_108:
        /* <DEDUP_REMOVED lines=184> */
[----:B---3--:R-:W-:Y:S01]  /*b030*/  CS2R R14, SRZ ;  /* 0x00000000000e7805 */ /* 0x008fe2000001ff00 */
[----:B------:R-:W-:Y:S02]  /*b040*/  IMAD.MOV.U32 R12, RZ, RZ, RZ ;  /* 0x000000ffff0c7224 */ /* 0x000fe400078e00ff */
[----:B------:R-:W-:Y:S02]  /*b050*/  IMAD.MOV.U32 R11, RZ, RZ, RZ ;  /* 0x000000ffff0b7224 */ /* 0x000fe400078e00ff */
[----:B------:R-:W-:-:S07]  /*b060*/  IMAD.U32 R13, RZ, RZ, UR5 ;  /* 0x00000005ff0d7e24 */ /* 0x000fce000f8e00ff */
.L_x_111:
[----:B------:R-:W-:-:S06]  /*b070*/  IMAD R24, R25, 0x4, R8 ;  /* 0x0000000419187824 */ /* 0x000fcc00078e0208 */
[----:B------:R-:W5:Y:S01]  /*b080*/  LDL R24, [R24+0x4] ;  /* 0x0000040018187983 */ /* 0x000f620000100800 */
[----:B------:R-:W-:Y:S01]  /*b090*/  IMAD.SHL.U32 R26, R25, 0x20, RZ ;  /* 0x00000020191a7824 */ /* 0x000fe200078e00ff */
[----:B------:R-:W-:-:S06]  /*b0a0*/  UMOV UR5, URZ ;  /* 0x000000ff00057c82 */ /* 0x000fcc0008000000 */
.L_x_110:
        /* <DEDUP_REMOVED lines=122> */
[----:B------:R-:W-:-:S03]  /*b850*/  @P1 LOP3.LUT R15, R15, R40, RZ, 0x3c, !PT ;  /* 0x000000280f0f1212 */ /* 0x000fc600078e3cff */
[----:B------:R-:W4:Y:S01]  /*b860*/  @P2 LDG.E R40, desc[UR8][R22.64+0xc8] ;  /* 0x0000c80816282981 */ /* 0x000f22000c1e1900 */
[----:B------:R-:W-:-:S03]  /*b870*/  @P0 LOP3.LUT R11, R11, R28, RZ, 0x3c, !PT ;  /* 0x0000001c0b0b0212 */ /* 0x000fc600078e3cff */
[----:B------:R-:W4:Y:S01]  /*b880*/  @P3 LDG.E R28, desc[UR8][R22.64+0xec] ;  /* 0x0000ec08161c3981 */ /* 0x000f22000c1e1900 */
[----:B------:R-:W-:-:S03]  /*b890*/  LOP3.LUT P0, RZ, R45, 0x8000, RZ, 0xc0, !PT ;  /* 0x000080002dff7812 */ /* 0x000fc6000780c0ff */
[----:B------:R-:W4:Y:S01]  /*b8a0*/  @P5 LDG.E R45, desc[UR8][R22.64+0x108] ;  /* 0x00010808162d5981 */ /* 0x000f22000c1e1900 */
[----:B------:R-:W-:-:S03]  /*b8b0*/  @P2 LOP3.LUT R13, R13, R44, RZ, 0x3c, !PT ;  /* 0x0000002c0d0d2212 */ /* 0x000fc600078e3cff */
[----:B------:R-:W4:Y:S06]  /*b8c0*/  @P6 LDG.E R44, desc[UR8][R22.64+0x120] ;  /* 0x00012008162c6981 */ /* 0x000f2c000c1e1900 */
        /* <DEDUP_REMOVED lines=11> */
[----:B------:R-:W-:Y:S01]  /*b980*/  UIADD3 UR5, UPT, UPT, UR5, 0x10, URZ ;  /* 0x0000001005057890 */ /* 0x000fe2000fffe0ff */
[----:B------:R-:W-:Y:S02]  /*b990*/  @P2 LOP3.LUT R15, R15, R42, RZ, 0x3c, !PT ;  /* 0x0000002a0f0f2212 */ /* 0x000fe400078e3cff */
[----:B------:R-:W-:Y:S02]  /*b9a0*/  @P2 LOP3.LUT R11, R11, R40, RZ, 0x3c, !PT ;  /* 0x000000280b0b2212 */ /* 0x000fe400078e3cff */
[----:B------:R-:W-:Y:S02]  /*b9b0*/  @P3 LOP3.LUT R15, R15, R48, RZ, 0x3c, !PT ;  /* 0x000000300f0f3212 */ /* 0x000fe400078e3cff */
[----:B------:R-:W-:Y:S02]  /*b9c0*/  @P3 LOP3.LUT R13, R13, R28, RZ, 0x3c, !PT ;  /* 0x0000001c0d0d3212 */ /* 0x000fe400078e3cff */
[----:B------:R-:W-:Y:S01]  /*b9d0*/  @P3 LOP3.LUT R11, R11, R46, RZ, 0x3c, !PT ;  /* 0x0000002e0b0b3212 */ /* 0x000fe200078e3cff */
[----:B------:R-:W-:Y:S01]  /*b9e0*/  UISETP.NE.AND UP0, UPT, UR5, 0x20, UPT ;  /* 0x000000200500788c */ /* 0x000fe2000bf05270 */
        /* <DEDUP_REMOVED lines=9> */
[----:B--2---:R-:W-:Y:S02]  /*ba80*/  @P2 LOP3.LUT R14, R14, R27, RZ, 0x3c, !PT ;  /* 0x0000001b0e0e2212 */ /* 0x004fe400078e3cff */
[----:B---3--:R-:W-:Y:S02]  /*ba90*/  @P2 LOP3.LUT R12, R12, R29, RZ, 0x3c, !PT ;  /* 0x0000001d0c0c2212 */ /* 0x008fe400078e3cff */
[----:B------:R-:W-:Y:S02]  /*baa0*/  @P3 LOP3.LUT R14, R14, R31, RZ, 0x3c, !PT ;  /* 0x0000001f0e0e3212 */ /* 0x000fe400078e3cff */
[----:B------:R-:W-:-:S02]  /*bab0*/  @P3 LOP3.LUT R12, R12, R39, RZ, 0x3c, !PT ;  /* 0x000000270c0c3212 */ /* 0x000fc400078e3cff */
[----:B------:R-:W-:Y:S02]  /*bac0*/  @P4 LOP3.LUT R14, R14, R41, RZ, 0x3c, !PT ;  /* 0x000000290e0e4212 */ /* 0x000fe400078e3cff */
[----:B------:R-:W-:Y:S02]  /*bad0*/  @P4 LOP3.LUT R12, R12, R43, RZ, 0x3c, !PT ;  /* 0x0000002b0c0c4212 */ /* 0x000fe400078e3cff */
[----:B----4-:R-:W-:Y:S02]  /*bae0*/  @P5 LOP3.LUT R13, R13, R38, RZ, 0x3c, !PT ;  /* 0x000000260d0d5212 */ /* 0x010fe400078e3cff */
[----:B------:R-:W-:Y:S02]  /*baf0*/  @P5 LOP3.LUT R14, R14, R45, RZ, 0x3c, !PT ;  /* 0x0000002d0e0e5212 */ /* 0x000fe400078e3cff */
[----:B------:R-:W-:Y:S02]  /*bb00*/  @P5 LOP3.LUT R12, R12, R47, RZ, 0x3c, !PT ;  /* 0x0000002f0c0c5212 */ /* 0x000fe400078e3cff */
[----:B------:R-:W-:-:S02]  /*bb10*/  @P6 LOP3.LUT R13, R13, R66, RZ, 0x3c, !PT ;  /* 0x000000420d0d6212 */ /* 0x000fc400078e3cff */
        /* <DEDUP_REMOVED lines=12> */
.L_x_105:
[----:B------:R-:W-:Y:S05]  /*bbe0*/  BSYNC.RECONVERGENT B1 ;  /* 0x0000000000017941 */ /* 0x000fea0003800200 */
.L_x_104:
[C---:B------:R-:W-:Y:S01]  /*bbf0*/  ISETP.GT.U32.AND P0, PT, R18.reuse, 0x3, PT ;  /* 0x000000031200780c */ /* 0x040fe20003f04070 */
[----:B------:R-:W-:Y:S01]  /*bc00*/  VIADD R9, R9, 0x1 ;  /* 0x0000000109097836 */ /* 0x000fe20000000000 */
[--C-:B------:R-:W-:Y:S02]  /*bc10*/  SHF.R.U64 R18, R18, 0x2, R19.reuse ;  /* 0x0000000212127819 */ /* 0x100fe40000001213 */
[----:B------:R-:W-:Y:S02]  /*bc20*/  ISETP.GT.U32.AND.EX P0, PT, R19, RZ, PT, P0 ;  /* 0x000000ff1300720c */ /* 0x000fe40003f04100 */
[----:B------:R-:W-:-:S11]  /*bc30*/  SHF.R.U32.HI R19, RZ, 0x2, R19 ;  /* 0x00000002ff137819 */ /* 0x000fd60000011613 */
[----:B------:R-:W-:Y:S05]  /*bc40*/  @P0 BRA `(.L_x_112) ;  /* 0xffffffd800dc0947 */ /* 0x000fea000383ffff */
.L_x_103:
[----:B------:R-:W-:Y:S05]  /*bc50*/  BSYNC.RECONVERGENT B0 ;  /* 0x0000000000007941 */ /* 0x000fea0003800200 */
.L_x_102:
[----:B------:R-:W2:Y:S01]  /*bc60*/  LDCU UR5, c[0x0][0x398] ;  /* 0x00007300ff0577ac */ /* 0x000ea20008000800 */
[----:B01-34-:R-:W-:-:S04]  /*bc70*/  SHF.R.U32.HI R12, RZ, 0x2, R11 ;  /* 0x00000002ff0c7819 */ /* 0x01bfc8000001160b */
[----:B------:R-:W-:-:S05]  /*bc80*/  LOP3.LUT R12, R12, R11, RZ, 0x3c, !PT ;  /* 0x0000000b0c0c7212 */ /* 0x000fca00078e3cff */
[----:B------:R-:W-:-:S05]  /*bc90*/  IMAD.SHL.U32 R9, R12, 0x2, RZ ;  /* 0x000000020c097824 */ /* 0x000fca00078e00ff */
[----:B------:R-:W-:Y:S01]  /*bca0*/  LOP3.LUT R9, R12, R9, R13, 0x96, !PT ;  /* 0x000000090c097212 */ /* 0x000fe200078e960d */
[----:B--2---:R-:W-:-:S03]  /*bcb0*/  UISETP.GE.AND UP0, UPT, UR5, 0x1, UPT ;  /* 0x000000010500788c */ /* 0x004fc6000bf06270 */
[----:B------:R-:W-:-:S06]  /*bcc0*/  IADD3 R9, PT, PT, R10, 0x1, R9 ;  /* 0x000000010a097810 */ /* 0x000fcc0007ffe009 */
[----:B------:R-:W-:Y:S05]  /*bcd0*/  BRA.U !UP0, `(.L_x_113) ;  /* 0x0000000508b87547 */ /* 0x000fea000b800000 */
[----:B------:R-:W-:Y:S01]  /*bce0*/  UISETP.GE.U32.AND UP1, UPT, UR12, 0xf, UPT ;  /* 0x0000000f0c00788c */ /* 0x000fe2000bf26070 */
[----:B------:R-:W-:-:S08]  /*bcf0*/  IMAD.MOV.U32 R15, RZ, RZ, RZ ;  /* 0x000000ffff0f7224 */ /* 0x000fd000078e00ff */
[----:B------:R-:W-:Y:S05]  /*bd00*/  BRA.U !UP1, `(.L_x_114) ;  /* 0x0000000109b07547 */ /* 0x000fea000b800000 */
[----:B------:R-:W0:Y:S01]  /*bd10*/  LDCU.64 UR22, c[0x0][0x3d0] ;  /* 0x00007a00ff1677ac */ /* 0x000e220008000a00 */
[----:B------:R-:W-:-:S05]  /*bd20*/  UMOV UR5, URZ ;  /* 0x000000ff00057c82 */ /* 0x000fca0008000000 */
.L_x_115:
[----:B0-----:R-:W-:-:S04]  /*bd30*/  UIADD3 UR19, UP1, UPT, UR5, UR22, URZ ;  /* 0x0000001605137290 */ /* 0x001fc8000ff3e0ff */
[----:B------:R-:W-:Y:S02]  /*bd40*/  UIADD3.X UR20, UPT, UPT, URZ, UR23, URZ, UP1, !UPT ;  /* 0x00000017ff147290 */ /* 0x000fe40008ffe4ff */
[----:B------:R-:W-:-:S04]  /*bd50*/  IMAD.U32 R12, RZ, RZ, UR19 ;  /* 0x00000013ff0c7e24 */ /* 0x000fc8000f8e00ff */
[----:B------:R-:W-:-:S05]  /*bd60*/  IMAD.U32 R13, RZ, RZ, UR20 ;  /* 0x00000014ff0d7e24 */ /* 0x000fca000f8e00ff */
[----:B--2---:R-:W2:Y:S01]  /*bd70*/  LDG.E.U8 R15, desc[UR8][R12.64] ;  /* 0x000000080c0f7981 */ /* 0x004ea2000c1e1100 */
[----:B------:R-:W-:-:S05]  /*bd80*/  IADD3 R10, P0, PT, R52, UR5, RZ ;  /* 0x00000005340a7c10 */ /* 0x000fca000ff1e0ff */
[----:B------:R-:W-:-:S05]  /*bd90*/  IMAD.X R11, RZ, RZ, R50, P0 ;  /* 0x000000ffff0b7224 */ /* 0x000fca00000e0632 */
[----:B--2---:R0:W-:Y:S04]  /*bda0*/  STG.E.U8 desc[UR8][R10.64], R15 ;  /* 0x0000000f0a007986 */ /* 0x0041e8000c101108 */
[----:B------:R-:W2:Y:S04]  /*bdb0*/  LDG.E.U8 R17, desc[UR8][R12.64+0x1] ;  /* 0x000001080c117981 */ /* 0x000ea8000c1e1100 */
[----:B--2---:R1:W-:Y:S04]  /*bdc0*/  STG.E.U8 desc[UR8][R10.64+0x1], R17 ;  /* 0x000001110a007986 */ /* 0x0043e8000c101108 */
[----:B------:R-:W2:Y:S04]  /*bdd0*/  LDG.E.U8 R19, desc[UR8][R12.64+0x2] ;  /* 0x000002080c137981 */ /* 0x000ea8000c1e1100 */
[----:B--2---:R2:W-:Y:S04]  /*bde0*/  STG.E.U8 desc[UR8][R10.64+0x2], R19 ;  /* 0x000002130a007986 */ /* 0x0045e8000c101108 */
[----:B------:R-:W3:Y:S04]  /*bdf0*/  LDG.E.U8 R23, desc[UR8][R12.64+0x3] ;  /* 0x000003080c177981 */ /* 0x000ee8000c1e1100 */
[----:B---3--:R3:W-:Y:S04]  /*be00*/  STG.E.U8 desc[UR8][R10.64+0x3], R23 ;  /* 0x000003170a007986 */ /* 0x0087e8000c101108 */
[----:B------:R-:W4:Y:S04]  /*be10*/  LDG.E.U8 R25, desc[UR8][R12.64+0x4] ;  /* 0x000004080c197981 */ /* 0x000f28000c1e1100 */
[----:B----4-:R4:W-:Y:S04]  /*be20*/  STG.E.U8 desc[UR8][R10.64+0x4], R25 ;  /* 0x000004190a007986 */ /* 0x0109e8000c101108 */
[----:B------:R-:W2:Y:S04]  /*be30*/  LDG.E.U8 R27, desc[UR8][R12.64+0x5] ;  /* 0x000005080c1b7981 */ /* 0x000ea8000c1e1100 */
[----:B--2---:R2:W-:Y:S04]  /*be40*/  STG.E.U8 desc[UR8][R10.64+0x5], R27 ;  /* 0x0000051b0a007986 */ /* 0x0045e8000c101108 */
[----:B0-----:R-:W3:Y:S04]  /*be50*/  LDG.E.U8 R15, desc[UR8][R12.64+0x6] ;  /* 0x000006080c0f7981 */ /* 0x001ee8000c1e1100 */
[----:B---3--:R0:W-:Y:S04]  /*be60*/  STG.E.U8 desc[UR8][R10.64+0x6], R15 ;  /* 0x0000060f0a007986 */ /* 0x0081e8000c101108 */
[----:B-1----:R-:W3:Y:S04]  /*be70*/  LDG.E.U8 R17, desc[UR8][R12.64+0x7] ;  /* 0x000007080c117981 */ /* 0x002ee8000c1e1100 */
        /* <DEDUP_REMOVED lines=9> */
[----:B0-----:R-:W3:Y:S04]  /*bf10*/  LDG.E.U8 R15, desc[UR8][R12.64+0xc] ;  /* 0x00000c080c0f7981 */ /* 0x001ee8000c1e1100 */
[----:B---3--:R2:W-:Y:S04]  /*bf20*/  STG.E.U8 desc[UR8][R10.64+0xc], R15 ;  /* 0x00000c0f0a007986 */ /* 0x0085e8000c101108 */
[----:B-1----:R-:W3:Y:S04]  /*bf30*/  LDG.E.U8 R17, desc[UR8][R12.64+0xd] ;  /* 0x00000d080c117981 */ /* 0x002ee8000c1e1100 */
[----:B---3--:R2:W-:Y:S04]  /*bf40*/  STG.E.U8 desc[UR8][R10.64+0xd], R17 ;  /* 0x00000d110a007986 */ /* 0x0085e8000c101108 */
[----:B------:R-:W3:Y:S04]  /*bf50*/  LDG.E.U8 R19, desc[UR8][R12.64+0xe] ;  /* 0x00000e080c137981 */ /* 0x000ee8000c1e1100 */
[----:B---3--:R2:W-:Y:S04]  /*bf60*/  STG.E.U8 desc[UR8][R10.64+0xe], R19 ;  /* 0x00000e130a007986 */ /* 0x0085e8000c101108 */
[----:B----4-:R-:W3:Y:S01]  /*bf70*/  LDG.E.U8 R23, desc[UR8][R12.64+0xf] ;  /* 0x00000f080c177981 */ /* 0x010ee2000c1e1100 */
[----:B------:R-:W-:-:S04]  /*bf80*/  UIADD3 UR5, UPT, UPT, UR5, 0x10, URZ ;  /* 0x0000001005057890 */ /* 0x000fc8000fffe0ff */
[----:B------:R-:W-:Y:S01]  /*bf90*/  UISETP.NE.AND UP1, UPT, UR5, UR13, UPT ;  /* 0x0000000d0500728c */ /* 0x000fe2000bf25270 */
[----:B---3--:R2:W-:Y:S08]  /*bfa0*/  STG.E.U8 desc[UR8][R10.64+0xf], R23 ;  /* 0x00000f170a007986 */ /* 0x0085f0000c101108 */
[----:B------:R-:W-:Y:S05]  /*bfb0*/  BRA.U UP1, `(.L_x_115) ;  /* 0xfffffffd015c7547 */ /* 0x000fea000b83ffff */
[----:B--2---:R-:W-:-:S07]  /*bfc0*/  IMAD.U32 R15, RZ, RZ, UR13 ;  /* 0x0000000dff0f7e24 */ /* 0x004fce000f8e00ff */
.L_x_114:
[----:B------:R-:W-:-:S13]  /*bfd0*/  ISETP.NE.AND P0, PT, RZ, UR17, PT ;  /* 0x00000011ff007c0c */ /* 0x000fda000bf05270 */
[----:B------:R-:W-:Y:S05]  /*bfe0*/  @!P0 BRA `(.L_x_113) ;  /* 0x0000000000f48947 */ /* 0x000fea0003800000 */
[----:B------:R-:W-:Y:S01]  /*bff0*/  UIADD3 UR5, UPT, UPT, UR17, -0x1, URZ ;  /* 0xffffffff11057890 */ /* 0x000fe2000fffe0ff */
[----:B------:R-:W-:-:S03]  /*c000*/  ISETP.NE.AND P1, PT, RZ, UR16, PT ;  /* 0x00000010ff007c0c */ /* 0x000fc6000bf25270 */
[----:B------:R-:W-:-:S09]  /*c010*/  UISETP.GE.U32.AND UP1, UPT, UR5, 0x7, UPT ;  /* 0x000000070500788c */ /* 0x000fd2000bf26070 */
[----:B------:R-:W-:Y:S05]  /*c020*/  BRA.U !UP1, `(.L_x_116) ;  /* 0x0000000109587547 */ /* 0x000fea000b800000 */
[----:B------:R-:W0:Y:S02]  /*c030*/  LDCU.64 UR20, c[0x0][0x3d0] ;  /* 0x00007a00ff1477ac */ /* 0x000e240008000a00 */
[----:B0-----:R-:W-:-:S05]  /*c040*/  IADD3 R10, P0, PT, R15, UR20, RZ ;  /* 0x000000140f0a7c10 */ /* 0x001fca000ff1e0ff */
[----:B------:R-:W-:-:S05]  /*c050*/  IMAD.X R11, RZ, RZ, UR21, P0 ;  /* 0x00000015ff0b7e24 */ /* 0x000fca00080e06ff */
[----:B------:R-:W2:Y:S01]  /*c060*/  LDG.E.U8 R17, desc[UR8][R10.64] ;  /* 0x000000080a117981 */ /* 0x000ea2000c1e1100 */
[----:B------:R-:W-:-:S05]  /*c070*/  IADD3 R12, P0, PT, R15, R52, RZ ;  /* 0x000000340f0c7210 */ /* 0x000fca0007f1e0ff */
        /* <DEDUP_REMOVED lines=8> */
[----:B------:R-:W3:Y:S04]  /*c100*/  LDG.E.U8 R27, desc[UR8][R10.64+0x4] ;  /* 0x000004080a1b7981 */ /* 0x000ee8000c1e1100 */
[----:B---3--:R2:W-:Y:S04]  /*c110*/  STG.E.U8 desc[UR8][R12.64+0x4], R27 ;  /* 0x0000041b0c007986 */ /* 0x0085e8000c101108 */
[----:B-----5:R-:W3:Y:S04]  /*c120*/  LDG.E.U8 R29, desc[UR8][R10.64+0x5] ;  /* 0x000005080a1d7981 */ /* 0x020ee8000c1e1100 */
[----:B---3--:R2:W-:Y:S04]  /*c130*/  STG.E.U8 desc[UR8][R12.64+0x5], R29 ;  /* 0x0000051d0c007986 */ /* 0x0085e8000c101108 */
[----:B0-----:R-:W3:Y:S04]  /*c140*/  LDG.E.U8 R17, desc[UR8][R10.64+0x6] ;  /* 0x000006080a117981 */ /* 0x001ee8000c1e1100 */
[----:B---3--:R2:W-:Y:S04]  /*c150*/  STG.E.U8 desc[UR8][R12.64+0x6], R17 ;  /* 0x000006110c007986 */ /* 0x0085e8000c101108 */
[----:B-1----:R-:W3:Y:S01]  /*c160*/  LDG.E.U8 R19, desc[UR8][R10.64+0x7] ;  /* 0x000007080a137981 */ /* 0x002ee2000c1e1100 */
[----:B------:R-:W-:-:S03]  /*c170*/  VIADD R15, R15, 0x8 ;  /* 0x000000080f0f7836 */ /* 0x000fc60000000000 */
[----:B---3--:R2:W-:Y:S04]  /*c180*/  STG.E.U8 desc[UR8][R12.64+0x7], R19 ;  /* 0x000007130c007986 */ /* 0x0085e8000c101108 */
.L_x_116:
        /* <DEDUP_REMOVED lines=8> */
[----:B--2---:R-:W2:Y:S01]  /*c210*/  LDG.E.U8 R17, desc[UR8][R10.64] ;  /* 0x000000080a117981 */ /* 0x004ea2000c1e1100 */
[----:B------:R-:W-:-:S05]  /*c220*/  IADD3 R12, P0, PT, R15, R52, RZ ;  /* 0x000000340f0c7210 */ /* 0x000fca0007f1e0ff */
[----:B------:R-:W-:-:S05]  /*c230*/  IMAD.X R13, RZ, RZ, R50, P0 ;  /* 0x000000ffff0d7224 */ /* 0x000fca00000e0632 */
[----:B--2---:R0:W-:Y:S04]  /*c240*/  STG.E.U8 desc[UR8][R12.64], R17 ;  /* 0x000000110c007986 */ /* 0x0041e8000c101108 */
[----:B------:R-:W2:Y:S04]  /*c250*/  LDG.E.U8 R19, desc[UR8][R10.64+0x1] ;  /* 0x000001080a137981 */ /* 0x000ea8000c1e1100 */
[----:B--2---:R0:W-:Y:S04]  /*c260*/  STG.E.U8 desc[UR8][R12.64+0x1], R19 ;  /* 0x000001130c007986 */ /* 0x0041e8000c101108 */
[----:B------:R-:W2:Y:S04]  /*c270*/  LDG.E.U8 R23, desc[UR8][R10.64+0x2] ;  /* 0x000002080a177981 */ /* 0x000ea8000c1e1100 */
[----:B--2---:R0:W-:Y:S04]  /*c280*/  STG.E.U8 desc[UR8][R12.64+0x2], R23 ;  /* 0x000002170c007986 */ /* 0x0041e8000c101108 */
[----:B------:R-:W2:Y:S01]  /*c290*/  LDG.E.U8 R25, desc[UR8][R10.64+0x3] ;  /* 0x000003080a197981 */ /* 0x000ea2000c1e1100 */
[----:B------:R-:W-:-:S03]  /*c2a0*/  VIADD R15, R15, 0x4 ;  /* 0x000000040f0f7836 */ /* 0x000fc60000000000 */
[----:B--2---:R0:W-:Y:S04]  /*c2b0*/  STG.E.U8 desc[UR8][R12.64+0x3], R25 ;  /* 0x000003190c007986 */ /* 0x0041e8000c101108 */
.L_x_117:
[----:B------:R-:W-:Y:S05]  /*c2c0*/  @!P1 BRA `(.L_x_113) ;  /* 0x00000000003c9947 */ /* 0x000fea0003800000 */
[----:B------:R-:W1:Y:S02]  /*c2d0*/  LDCU.64 UR20, c[0x0][0x3d0] ;  /* 0x00007a00ff1477ac */ /* 0x000e640008000a00 */
[----:B-1----:R-:W-:-:S05]  /*c2e0*/  IADD3 R10, P0, PT, R15, UR20, RZ ;  /* 0x000000140f0a7c10 */ /* 0x002fca000ff1e0ff */
[----:B------:R-:W-:-:S05]  /*c2f0*/  IMAD.X R11, RZ, RZ, UR21, P0 ;  /* 0x00000015ff0b7e24 */ /* 0x000fca00080e06ff */
[----:B0-2---:R-:W2:Y:S01]  /*c300*/  LDG.E.U8 R17, desc[UR8][R10.64] ;  /* 0x000000080a117981 */ /* 0x005ea2000c1e1100 */
[----:B------:R-:W-:Y:S01]  /*c310*/  IADD3 R12, P0, PT, R15, R52, RZ ;  /* 0x000000340f0c7210 */ /* 0x000fe20007f1e0ff */
[----:B------:R-:W-:-:S04]  /*c320*/  UISETP.NE.AND UP1, UPT, UR14, 0x1, UPT ;  /* 0x000000010e00788c */ /* 0x000fc8000bf25270 */
[----:B------:R-:W-:-:S05]  /*c330*/  IMAD.X R13, RZ, RZ, R50, P0 ;  /* 0x000000ffff0d7224 */ /* 0x000fca00000e0632 */
[----:B--2---:R1:W-:Y:S01]  /*c340*/  STG.E.U8 desc[UR8][R12.64], R17 ;  /* 0x000000110c007986 */ /* 0x0043e2000c101108 */
[----:B------:R-:W-:Y:S05]  /*c350*/  BRA.U !UP1, `(.L_x_113) ;  /* 0x0000000109187547 */ /* 0x000fea000b800000 */
[----:B------:R-:W2:Y:S01]  /*c360*/  LDG.E.U8 R15, desc[UR8][R10.64+0x1] ;  /* 0x000001080a0f7981 */ /* 0x000ea2000c1e1100 */
[----:B------:R-:W-:-:S06]  /*c370*/  UISETP.NE.AND UP1, UPT, UR14, 0x2, UPT ;  /* 0x000000020e00788c */ /* 0x000fcc000bf25270 */
[----:B------:R-:W-:Y:S01]  /*c380*/  PLOP3.LUT P0, PT, PT, PT, UP1, 0x80, 0x8 ;  /* 0x000000000008781c */ /* 0x000fe20003f0f018 */
[----:B--2---:R3:W-:-:S12]  /*c390*/  STG.E.U8 desc[UR8][R12.64+0x1], R15 ;  /* 0x0000010f0c007986 */ /* 0x0047d8000c101108 */
[----:B-1----:R-:W2:Y:S04]  /*c3a0*/  @P0 LDG.E.U8 R17, desc[UR8][R10.64+0x2] ;  /* 0x000002080a110981 */ /* 0x002ea8000c1e1100 */
[----:B--2---:R3:W-:Y:S02]  /*c3b0*/  @P0 STG.E.U8 desc[UR8][R12.64+0x2], R17 ;  /* 0x000002110c000986 */ /* 0x0047e4000c101108 */
.L_x_113:
[----:B------:R-:W-:-:S04]  /*c3c0*/  LOP3.LUT R9, R9, 0x3, RZ, 0xc0, !PT ;  /* 0x0000000309097812 */ /* 0x000fc800078ec0ff */
[----:B------:R-:W-:-:S05]  /*c3d0*/  IADD3 R16, P0, PT, R9, R52, RZ ;  /* 0x0000003409107210 */ /* 0x000fca0007f1e0ff */
[----:B0123--:R-:W-:-:S05]  /*c3e0*/  IMAD.X R17, RZ, RZ, R50, P0 ;  /* 0x000000ffff117224 */ /* 0x00ffca00000e0632 */
[----:B------:R0:W5:Y:S01]  /*c3f0*/  LDG.E.U8 R9, desc[UR8][R16.64] ;  /* 0x0000000810097981 */ /* 0x000162000c1e1100 */
[----:B------:R-:W-:Y:S02]  /*c400*/  BSSY.RECONVERGENT B0, `(.L_x_118) ;  /* 0x000026a000007945 */ /* 0x000fe40003800200 */
.L_x_130:
[----:B------:R-:W-:-:S06]  /*c410*/  CS2R R10, SR_CLOCKLO ;  /* 0x00000000000a7805 */ /* 0x000fcc0000015000 */
[C---:B------:R-:W-:Y:S01]  /*c420*/  IADD3 R10, P0, PT, R54.reuse, R10, RZ ;  /* 0x0000000a360a7210 */ /* 0x040fe20007f1e0ff */
[----:B------:R-:W-:Y:S01]  /*c430*/  BSSY.RECONVERGENT B1, `(.L_x_119) ;  /* 0x000025d000017945 */ /* 0x000fe20003800200 */
[----:B------:R-:W-:Y:S02]  /*c440*/  ISETP.NE.AND P1, PT, R54, RZ, PT ;  /* 0x000000ff3600720c */ /* 0x000fe40003f25270 */
[----:B------:R-:W-:Y:S01]  /*c450*/  LOP3.LUT R10, R10, 0xaad26b49, RZ, 0x3c, !PT ;  /* 0xaad26b490a0a7812 */ /* 0x000fe200078e3cff */
[----:B------:R-:W-:-:S04]  /*c460*/  IMAD.X R12, R11, 0x1, R7, P0 ;  /* 0x000000010b0c7824 */ /* 0x000fc800000e0607 */
        /* <DEDUP_REMOVED lines=16> */
.L_x_129:
[----:B------:R-:W-:Y:S01]  /*c570*/  LOP3.LUT R41, R25, 0x3, RZ, 0xc0, !PT ;  /* 0x0000000319297812 */ /* 0x000fe200078ec0ff */
[----:B------:R-:W-:Y:S03]  /*c580*/  BSSY.RECONVERGENT B2, `(.L_x_121) ;  /* 0x0000241000027945 */ /* 0x000fe60003800200 */
[----:B------:R-:W-:-:S04]  /*c590*/  ISETP.NE.U32.AND P0, PT, R41, RZ, PT ;  /* 0x000000ff2900720c */ /* 0x000fc80003f05070 */
[----:B------:R-:W-:-:S13]  /*c5a0*/  ISETP.NE.AND.EX P0, PT, RZ, RZ, PT, P0 ;  /* 0x000000ffff00720c */ /* 0x000fda0003f05300 */
[----:B--234-:R-:W-:Y:S05]  /*c5b0*/  @!P0 BRA `(.L_x_122) ;  /* 0x0000002000f48947 */ /* 0x01cfea0003800000 */
[----:B------:R-:W2:Y:S01]  /*c5c0*/  LDC.64 R18, c[0x4][RZ] ;  /* 0x01000000ff127b82 */ /* 0x000ea20000000a00 */
[----:B------:R-:W-:Y:S01]  /*c5d0*/  IMAD.MOV.U32 R27, RZ, RZ, RZ ;  /* 0x000000ffff1b7224 */ /* 0x000fe200078e00ff */
[----:B-1----:R-:W-:Y:S02]  /*c5e0*/  CS2R R12, SRZ ;  /* 0x00000000000c7805 */ /* 0x002fe4000001ff00 */
[----:B------:R-:W-:Y:S01]  /*c5f0*/  CS2R R14, SRZ ;  /* 0x00000000000e7805 */ /* 0x000fe2000001ff00 */
[----:B------:R-:W-:Y:S02]  /*c600*/  IMAD.MOV.U32 R11, RZ, RZ, RZ ;  /* 0x000000ffff0b7224 */ /* 0x000fe400078e00ff */
[----:B--2---:R-:W-:-:S07]  /*c610*/  IMAD.WIDE.U32 R18, R24, 0xc80, R18 ;  /* 0x00000c8018127825 */ /* 0x004fce00078e0012 */
.L_x_124:
[----:B-----5:R-:W-:-:S06]  /*c620*/  IMAD R28, R27, 0x4, R8 ;  /* 0x000000041b1c7824 */ /* 0x020fcc00078e0208 */
[----:B------:R-:W5:Y:S01]  /*c630*/  LDL R28, [R28+0x4] ;  /* 0x000004001c1c7983 */ /* 0x000f620000100800 */
[----:B------:R-:W-:Y:S01]  /*c640*/  IMAD.SHL.U32 R29, R27, 0x20, RZ ;  /* 0x000000201b1d7824 */ /* 0x000fe200078e00ff */
[----:B------:R-:W-:-:S06]  /*c650*/  UMOV UR5, URZ ;  /* 0x000000ff00057c82 */ /* 0x000fcc0008000000 */
.L_x_123:
        /* <DEDUP_REMOVED lines=50> */
[----:B------:R-:W-:Y:S02]  /*c980*/  @P1 LOP3.LUT R15, R15, R38, RZ, 0x3c, !PT ;  /* 0x000000260f0f1212 */ /* 0x000fe400078e3cff */
[----:B------:R-:W-:Y:S01]  /*c990*/  @P1 LOP3.LUT R12, R12, R39, RZ, 0x3c, !PT ;  /* 0x000000270c0c1212 */ /* 0x000fe200078e3cff */
[----:B------:R-:W3:Y:S01]  /*c9a0*/  @P3 LDG.E R38, desc[UR8][R22.64+0x3c] ;  /* 0x00003c0816263981 */ /* 0x000ee2000c1e1900 */
[----:B------:R-:W-:-:S03]  /*c9b0*/  @P2 LOP3.LUT R14, R14, R43, RZ, 0x3c, !PT ;  /* 0x0000002b0e0e2212 */ /* 0x000fc600078e3cff */
        /* <DEDUP_REMOVED lines=9> */
[----:B------:R-:W3:Y:S04]  /*ca50*/  @P6 LDG.E R58, desc[UR8][R22.64+0x78] ;  /* 0x00007808163a6981 */ /* 0x000ee8000c1e1900 */
[----:B------:R-:W3:Y:S01]  /*ca60*/  @P6 LDG.E R60, desc[UR8][R22.64+0x80] ;  /* 0x00008008163c6981 */ /* 0x000ee2000c1e1900 */
[----:B------:R-:W-:Y:S02]  /*ca70*/  @P0 LOP3.LUT R13, R13, R66, RZ, 0x3c, !PT ;  /* 0x000000420d0d0212 */ /* 0x000fe400078e3cff */
[----:B----4-:R-:W-:-:S02]  /*ca80*/  @P2 LOP3.LUT R15, R15, R30, RZ, 0x3c, !PT ;  /* 0x0000001e0f0f2212 */ /* 0x010fc400078e3cff */
[----:B--2---:R-:W-:Y:S02]  /*ca90*/  @P2 LOP3.LUT R12, R12, R31, RZ, 0x3c, !PT ;  /* 0x0000001f0c0c2212 */ /* 0x004fe400078e3cff */
[----:B------:R-:W-:Y:S02]  /*caa0*/  @P3 LOP3.LUT R15, R15, R40, RZ, 0x3c, !PT ;  /* 0x000000280f0f3212 */ /* 0x000fe400078e3cff */
[----:B---3--:R-:W-:Y:S02]  /*cab0*/  @P3 LOP3.LUT R11, R11, R38, RZ, 0x3c, !PT ;  /* 0x000000260b0b3212 */ /* 0x008fe400078e3cff */
        /* <DEDUP_REMOVED lines=52> */
[----:B------:R-:W-:Y:S02]  /*ce00*/  @P3 LOP3.LUT R13, R13, R46, RZ, 0x3c, !PT ;  /* 0x0000002e0d0d3212 */ /* 0x000fe400078e3cff */
[----:B------:R-:W-:Y:S01]  /*ce10*/  LOP3.LUT P0, RZ, R48, 0x8000, RZ, 0xc0, !PT ;  /* 0x0000800030ff7812 */ /* 0x000fe2000780c0ff */
[----:B------:R-:W4:Y:S01]  /*ce20*/  @P4 LDG.E R46, desc[UR8][R22.64+0xf0] ;  /* 0x0000f008162e4981 */ /* 0x000f22000c1e1900 */
[----:B------:R-:W-:-:S03]  /*ce30*/  @P4 LOP3.LUT R13, R13, R56, RZ, 0x3c, !PT ;  /* 0x000000380d0d4212 */ /* 0x000fc600078e3cff */
[----:B------:R-:W4:Y:S01]  /*ce40*/  @P4 LDG.E R48, desc[UR8][R22.64+0xf8] ;  /* 0x0000f80816304981 */ /* 0x000f22000c1e1900 */
[----:B------:R-:W-:-:S03]  /*ce50*/  @P5 LOP3.LUT R13, R13, R58, RZ, 0x3c, !PT ;  /* 0x0000003a0d0d5212 */ /* 0x000fc600078e3cff */
        /* <DEDUP_REMOVED lines=17> */
[----:B------:R-:W-:-:S04]  /*cf70*/  UIADD3 UR5, UPT, UPT, UR5, 0x10, URZ ;  /* 0x0000001005057890 */ /* 0x000fc8000fffe0ff */
[----:B------:R-:W-:Y:S01]  /*cf80*/  UISETP.NE.AND UP1, UPT, UR5, 0x20, UPT ;  /* 0x000000200500788c */ /* 0x000fe2000bf25270 */
        /* <DEDUP_REMOVED lines=37> */
[----:B--2---:R-:W-:Y:S01]  /*d1e0*/  CS2R R14, SRZ ;  /* 0x00000000000e7805 */ /* 0x004fe2000001ff00 */
[----:B------:R-:W-:Y:S02]  /*d1f0*/  IMAD.MOV.U32 R12, RZ, RZ, RZ ;  /* 0x000000ffff0c7224 */ /* 0x000fe400078e00ff */
[----:B------:R-:W-:Y:S02]  /*d200*/  IMAD.MOV.U32 R11, RZ, RZ, RZ ;  /* 0x000000ffff0b7224 */ /* 0x000fe400078e00ff */
[----:B------:R-:W-:-:S07]  /*d210*/  IMAD.U32 R13, RZ, RZ, UR5 ;  /* 0x00000005ff0d7e24 */ /* 0x000fce000f8e00ff */
.L_x_126:
[----:B------:R-:W-:-:S06]  /*d220*/  IMAD R28, R27, 0x4, R8 ;  /* 0x000000041b1c7824 */ /* 0x000fcc00078e0208 */
[----:B------:R-:W5:Y:S01]  /*d230*/  LDL R28, [R28+0x4] ;  /* 0x000004001c1c7983 */ /* 0x000f620000100800 */
[----:B------:R-:W-:Y:S01]  /*d240*/  IMAD.SHL.U32 R29, R27, 0x20, RZ ;  /* 0x000000201b1d7824 */ /* 0x000fe200078e00ff */
[----:B------:R-:W-:-:S06]  /*d250*/  UMOV UR5, URZ ;  /* 0x000000ff00057c82 */ /* 0x000fcc0008000000 */
.L_x_125:
        /* <DEDUP_REMOVED lines=188> */
.L_x_128:
[----:B------:R-:W-:-:S06]  /*de20*/  IMAD R28, R27, 0x4, R8 ;  /* 0x000000041b1c7824 */ /* 0x000fcc00078e0208 */
[----:B------:R-:W5:Y:S01]  /*de30*/  LDL R28, [R28+0x4] ;  /* 0x000004001c1c7983 */ /* 0x000f620000100800 */
[----:B------:R-:W-:Y:S01]  /*de40*/  IMAD.SHL.U32 R29, R27, 0x20, RZ ;  /* 0x000000201b1d7824 */ /* 0x000fe200078e00ff */
[----:B------:R-:W-:-:S06]  /*de50*/  UMOV UR5, URZ ;  /* 0x000000ff00057c82 */ /* 0x000fcc0008000000 */
.L_x_127:
        /* <DEDUP_REMOVED lines=55> */
[----:B------:R-:W-:Y:S02]  /*e1d0*/  @P4 LOP3.LUT R13, R13, R48, RZ, 0x3c, !PT ;  /* 0x000000300d0d4212 */ /* 0x000fe400078e3cff */
[----:B------:R-:W-:Y:S01]  /*e1e0*/  @P2 LOP3.LUT R11, R11, R42, RZ, 0x3c, !PT ;  /* 0x0000002a0b0b2212 */ /* 0x000fe200078e3cff */
        /* <DEDUP_REMOVED lines=10> */
[----:B---3--:R-:W-:Y:S02]  /*e290*/  @P2 LOP3.LUT R12, R12, R39, RZ, 0x3c, !PT ;  /* 0x000000270c0c2212 */ /* 0x008fe400078e3cff */
        /* <DEDUP_REMOVED lines=74> */
[----:B------:R-:W-:-:S03]  /*e740*/  @P5 LOP3.LUT R13, R13, R58, RZ, 0x3c, !PT ;  /* 0x0000003a0d0d5212 */ /* 0x000fc600078e3cff */
[----:B------:R-:W3:Y:S01]  /*e750*/  @P6 LDG.E R58, desc[UR8][R22.64+0x120] ;  /* 0x00012008163a6981 */ /* 0x000ee2000c1e1900 */
[----:B------:R-:W-:-:S04]  /*e760*/  UIADD3 UR5, UPT, UPT, UR5, 0x10, URZ ;  /* 0x0000001005057890 */ /* 0x000fc8000fffe0ff */
[----:B------:R-:W-:Y:S01]  /*e770*/  UISETP.NE.AND UP1, UPT, UR5, 0x20, UPT ;  /* 0x000000200500788c */ /* 0x000fe2000bf25270 */
        /* <DEDUP_REMOVED lines=33> */
.L_x_122:
[----:B------:R-:W-:Y:S05]  /*e990*/  BSYNC.RECONVERGENT B2 ;  /* 0x0000000000027941 */ /* 0x000fea0003800200 */
.L_x_121:
[C---:B------:R-:W-:Y:S01]  /*e9a0*/  ISETP.GT.U32.AND P0, PT, R25.reuse, 0x3, PT ;  /* 0x000000031900780c */ /* 0x040fe20003f04070 */
[----:B------:R-:W-:Y:S01]  /*e9b0*/  VIADD R24, R24, 0x1 ;  /* 0x0000000118187836 */ /* 0x000fe20000000000 */
[--C-:B------:R-:W-:Y:S02]  /*e9c0*/  SHF.R.U64 R25, R25, 0x2, R26.reuse ;  /* 0x0000000219197819 */ /* 0x100fe4000000121a */
[----:B------:R-:W-:Y:S02]  /*e9d0*/  ISETP.GT.U32.AND.EX P0, PT, R26, RZ, PT, P0 ;  /* 0x000000ff1a00720c */ /* 0x000fe40003f04100 */
[----:B------:R-:W-:-:S11]  /*e9e0*/  SHF.R.U32.HI R26, RZ, 0x2, R26 ;  /* 0x00000002ff1a7819 */ /* 0x000fd6000001161a */
[----:B------:R-:W-:Y:S05]  /*e9f0*/  @P0 BRA `(.L_x_129) ;  /* 0xffffffd800dc0947 */ /* 0x000fea000383ffff */
.L_x_120:
[----:B------:R-:W-:Y:S05]  /*ea00*/  BSYNC.RECONVERGENT B1 ;  /* 0x0000000000017941 */ /* 0x000fea0003800200 */
.L_x_119:
[----:B-1234-:R-:W-:-:S04]  /*ea10*/  SHF.R.U32.HI R12, RZ, 0x2, R11 ;  /* 0x00000002ff0c7819 */ /* 0x01efc8000001160b */
[----:B------:R-:W-:-:S05]  /*ea20*/  LOP3.LUT R12, R12, R11, RZ, 0x3c, !PT ;  /* 0x0000000b0c0c7212 */ /* 0x000fca00078e3cff */
[----:B------:R-:W-:-:S05]  /*ea30*/  IMAD.SHL.U32 R11, R12, 0x2, RZ ;  /* 0x000000020c0b7824 */ /* 0x000fca00078e00ff */
[----:B------:R-:W-:-:S04]  /*ea40*/  LOP3.LUT R11, R12, R11, R13, 0x96, !PT ;  /* 0x0000000b0c0b7212 */ /* 0x000fc800078e960d */
[----:B------:R-:W-:-:S04]  /*ea50*/  IADD3 R11, PT, PT, R10, 0x1, R11 ;  /* 0x000000010a0b7810 */ /* 0x000fc80007ffe00b */
[----:B------:R-:W-:-:S06]  /*ea60*/  LOP3.LUT R11, R11, 0x3, RZ, 0xc0, !PT ;  /* 0x000000030b0b7812 */ /* 0x000fcc00078ec0ff */
[----:B------:R-:W1:Y:S02]  /*ea70*/  LDC.U8 R11, c[0x3][R11+0x48] ;  /* 0x00c012000b0b7b82 */ /* 0x000e640000000000 */
[----:B-1---5:R-:W-:-:S13]  /*ea80*/  ISETP.NE.AND P0, PT, R11, R9, PT ;  /* 0x000000090b00720c */ /* 0x022fda0003f05270 */
[----:B------:R-:W-:Y:S05]  /*ea90*/  @!P0 BRA `(.L_x_130) ;  /* 0xffffffd8005c8947 */ /* 0x000fea000383ffff */
[----:B------:R-:W-:Y:S05]  /*eaa0*/  BSYNC.RECONVERGENT B0 ;  /* 0x0000000000007941 */ /* 0x000fea0003800200 */
.L_x_118:
[----:B------:R-:W1:Y:S01]  /*eab0*/  LDC R9, c[0x0][0x394] ;  /* 0x0000e500ff097b82 */ /* 0x000e620000000800 */
[----:B------:R2:W-:Y:S01]  /*eac0*/  STG.E.U8 desc[UR8][R16.64], R11 ;  /* 0x0000000b10007986 */ /* 0x0005e2000c101108 */
[----:B-1----:R-:W-:-:S13]  /*ead0*/  ISETP.NE.AND P0, PT, R9, RZ, PT ;  /* 0x000000ff0900720c */ /* 0x002fda0003f05270 */
[----:B--2---:R-:W-:Y:S05]  /*eae0*/  @!P0 BRA `(.L_x_131) ;  /* 0x0000000400848947 */ /* 0x004fea0003800000 */
[----:B------:R-:W-:Y:S01]  /*eaf0*/  ISETP.GT.U32.AND P0, PT, R36, RZ, PT ;  /* 0x000000ff2400720c */ /* 0x000fe20003f04070 */
[----:B0-----:R-:W-:Y:S02]  /*eb00*/  IMAD.MOV.U32 R17, RZ, RZ, RZ ;  /* 0x000000ffff117224 */ /* 0x001fe400078e00ff */
        /* <DEDUP_REMOVED lines=12> */
[----:B------:R-:W-:Y:S02]  /*ebd0*/  ISETP.LE.U32.OR.EX P2, PT, R10, RZ, !P2, P1 ;  /* 0x000000ff0a00720c */ /* 0x000fe40005743510 */
[----:B------:R-:W-:-:S11]  /*ebe0*/  PLOP3.LUT P1, PT, P0, PT, PT, 0x80, 0x8 ;  /* 0x000000000008781c */ /* 0x000fd6000072f070 */
[----:B0-----:R-:W-:Y:S05]  /*ebf0*/  @P2 BRA `(.L_x_132) ;  /* 0x0000000000382947 */ /* 0x001fea0003800000 */
[----:B------:R-:W-:Y:S02]  /*ec00*/  IADD3 R12, P2, PT, R36, -0x3, RZ ;  /* 0xfffffffd240c7810 */ /* 0x000fe40007f5e0ff */
[----:B------:R-:W-:Y:S02]  /*ec10*/  PLOP3.LUT P1, PT, PT, PT, PT, 0x8, 0x80 ;  /* 0x000000000080781c */ /* 0x000fe40003f2e170 */
[----:B------:R-:W-:-:S11]  /*ec20*/  IADD3.X R14, PT, PT, R37, -0x1, RZ, P2, !PT ;  /* 0xffffffff250e7810 */ /* 0x000fd600017fe4ff */
.L_x_133:
        /* <DEDUP_REMOVED lines=11> */
.L_x_132:
[CC--:B0-----:R-:W-:Y:S01]  /*ece0*/  IADD3 R10, P4, PT, R36.reuse, -R17.reuse, RZ ;  /* 0x80000011240a7210 */ /* 0x0c1fe20007f9e0ff */
[----:B------:R-:W-:Y:S01]  /*ecf0*/  IMAD.MOV.U32 R13, RZ, RZ, RZ ;  /* 0x000000ffff0d7224 */ /* 0x000fe200078e00ff */
[----:B------:R-:W-:Y:S02]  /*ed00*/  ISETP.GT.U32.AND P3, PT, R36, R17, PT ;  /* 0x000000112400720c */ /* 0x000fe40003f64070 */
[----:B------:R-:W-:Y:S01]  /*ed10*/  ISETP.LE.U32.AND P2, PT, R10, 0x1, PT ;  /* 0x000000010a00780c */ /* 0x000fe20003f43070 */
[C---:B------:R-:W-:Y:S01]  /*ed20*/  IMAD.X R10, R37.reuse, 0x1, ~R19, P4 ;  /* 0x00000001250a7824 */ /* 0x040fe200020e0e13 */
[----:B------:R-:W-:-:S04]  /*ed30*/  ISETP.GT.U32.AND.EX P3, PT, R37, R19, PT, P3 ;  /* 0x000000132500720c */ /* 0x000fc80003f64130 */
[----:B------:R-:W-:-:S13]  /*ed40*/  ISETP.LE.U32.OR.EX P2, PT, R10, RZ, !P3, P2 ;  /* 0x000000ff0a00720c */ /* 0x000fda0005f43520 */
[----:B------:R-:W-:Y:S05]  /*ed50*/  @P2 BRA `(.L_x_134) ;  /* 0x00000000001c2947 */ /* 0x000fea0003800000 */
[----:B------:R-:W-:Y:S02]  /*ed60*/  IADD3 R10, P1, PT, R34, R17, RZ ;  /* 0x00000011220a7210 */ /* 0x000fe40007f3e0ff */
[----:B------:R-:W-:-:S03]  /*ed70*/  IADD3 R17, P2, PT, R17, 0x2, RZ ;  /* 0x0000000211117810 */ /* 0x000fc60007f5e0ff */
[--C-:B------:R-:W-:Y:S01]  /*ed80*/  IMAD.X R11, R35, 0x1, R19.reuse, P1 ;  /* 0x00000001230b7824 */ /* 0x100fe200008e0613 */
[----:B------:R-:W-:Y:S01]  /*ed90*/  PLOP3.LUT P1, PT, PT, PT, PT, 0x8, 0x80 ;  /* 0x000000000080781c */ /* 0x000fe20003f2e170 */
[----:B------:R-:W-:-:S03]  /*eda0*/  IMAD.X R19, RZ, RZ, R19, P2 ;  /* 0x000000ffff137224 */ /* 0x000fc600010e0613 */
[----:B------:R0:W-:Y:S04]  /*edb0*/  STG.E.U8 desc[UR8][R10.64], RZ ;  /* 0x000000ff0a007986 */ /* 0x0001e8000c101108 */
[----:B------:R0:W-:Y:S05]  /*edc0*/  STG.E.U8 desc[UR8][R10.64+0x1], RZ ;  /* 0x000001ff0a007986 */ /* 0x0001ea000c101108 */
.L_x_134:
[----:B------:R-:W-:Y:S01]  /*edd0*/  ISETP.LT.U32.AND P2, PT, R17, R36, PT ;  /* 0x000000241100720c */ /* 0x000fe20003f41070 */
[----:B------:R-:W-:Y:S01]  /*ede0*/  IMAD.MOV.U32 R15, RZ, RZ, RZ ;  /* 0x000000ffff0f7224 */ /* 0x000fe200078e00ff */
[----:B------:R-:W-:Y:S01]  /*edf0*/  @!P0 IADD3 R22, P3, PT, R32, R13, RZ ;  /* 0x0000000d20168210 */ /* 0x000fe20007f7e0ff */
[----:B------:R-:W-:Y:S01]  /*ee00*/  @!P0 IMAD.MOV.U32 R13, RZ, RZ, 0x1 ;  /* 0x00000001ff0d8424 */ /* 0x000fe200078e00ff */
[----:B------:R-:W-:-:S03]  /*ee10*/  ISETP.LT.U32.OR.EX P1, PT, R19, R37, P1, P2 ;  /* 0x000000251300720c */ /* 0x000fc60000f21520 */
[----:B------:R-:W-:Y:S01]  /*ee20*/  @!P0 IMAD.X R23, R33, 0x1, R15, P3 ;  /* 0x0000000121178824 */ /* 0x000fe200018e060f */
[CC--:B0-----:R-:W-:Y:S01]  /*ee30*/  IADD3 R10, P4, PT, R36.reuse, -R13.reuse, RZ ;  /* 0x8000000d240a7210 */ /* 0x0c1fe20007f9e0ff */
[----:B------:R-:W-:Y:S01]  /*ee40*/  @!P0 IMAD.MOV.U32 R15, RZ, RZ, RZ ;  /* 0x000000ffff0f8224 */ /* 0x000fe200078e00ff */
[----:B------:R-:W-:Y:S02]  /*ee50*/  ISETP.GT.U32.AND P2, PT, R36, R13, PT ;  /* 0x0000000d2400720c */ /* 0x000fe40003f44070 */
[----:B------:R-:W-:Y:S01]  /*ee60*/  ISETP.LE.U32.AND P3, PT, R10, 0x3, PT ;  /* 0x000000030a00780c */ /* 0x000fe20003f63070 */
[C---:B------:R-:W-:Y:S01]  /*ee70*/  IMAD.X R11, R37.reuse, 0x1, ~R15, P4 ;  /* 0x00000001250b7824 */ /* 0x040fe200020e0e0f */
[----:B------:R-:W-:-:S03]  /*ee80*/  ISETP.GT.U32.AND.EX P2, PT, R37, R15, PT, P2 ;  /* 0x0000000f2500720c */ /* 0x000fc60003f44120 */
[----:B------:R-:W-:Y:S02]  /*ee90*/  @P1 IADD3 R10, P4, PT, R34, R17, RZ ;  /* 0x00000011220a1210 */ /* 0x000fe40007f9e0ff */
[----:B------:R-:W-:-:S03]  /*eea0*/  ISETP.LE.U32.OR.EX P2, PT, R11, RZ, !P2, P3 ;  /* 0x000000ff0b00720c */ /* 0x000fc60005743530 */
[----:B------:R-:W-:-:S05]  /*eeb0*/  @P1 IMAD.X R11, R35, 0x1, R19, P4 ;  /* 0x00000001230b1824 */ /* 0x000fca00020e0613 */
[----:B------:R0:W-:Y:S04]  /*eec0*/  @P1 STG.E.U8 desc[UR8][R10.64], RZ ;  /* 0x000000ff0a001986 */ /* 0x0001e8000c101108 */
[----:B------:R0:W-:Y:S01]  /*eed0*/  @!P0 STG.E.U8 desc[UR8][R22.64], RZ ;  /* 0x000000ff16008986 */ /* 0x0001e2000c101108 */
[----:B------:R-:W-:Y:S05]  /*eee0*/  @P2 BRA `(.L_x_135) ;  /* 0x0000000000382947 */ /* 0x000fea0003800000 */
[----:B------:R-:W-:Y:S02]  /*eef0*/  IADD3 R12, P1, PT, R36, -0x3, RZ ;  /* 0xfffffffd240c7810 */ /* 0x000fe40007f3e0ff */
[----:B------:R-:W-:Y:S02]  /*ef00*/  PLOP3.LUT P0, PT, PT, PT, PT, 0x8, 0x80 ;  /* 0x000000000080781c */ /* 0x000fe40003f0e170 */
[----:B------:R-:W-:-:S11]  /*ef10*/  IADD3.X R14, PT, PT, R37, -0x1, RZ, P1, !PT ;  /* 0xffffffff250e7810 */ /* 0x000fd60000ffe4ff */
.L_x_136:
[----:B01----:R-:W-:Y:S02]  /*ef20*/  IADD3 R10, P1, PT, R32, R13, RZ ;  /* 0x0000000d200a7210 */ /* 0x003fe40007f3e0ff */
        /* <DEDUP_REMOVED lines=10> */
.L_x_135:
[CC--:B01----:R-:W-:Y:S02]  /*efd0*/  IADD3 R10, P3, PT, R36.reuse, -R13.reuse, RZ ;  /* 0x8000000d240a7210 */ /* 0x0c3fe40007f7e0ff */
        /* <DEDUP_REMOVED lines=13> */
.L_x_137:
[----:B------:R-:W-:-:S04]  /*f0b0*/  ISETP.LT.U32.AND P1, PT, R13, R36, PT ;  /* 0x000000240d00720c */ /* 0x000fc80003f21070 */
[----:B------:R-:W-:-:S13]  /*f0c0*/  ISETP.LT.U32.OR.EX P0, PT, R15, R37, P0, P1 ;  /* 0x000000250f00720c */ /* 0x000fda0000701510 */
[----:B0-----:R-:W-:-:S05]  /*f0d0*/  @P0 IADD3 R10, P1, PT, R32, R13, RZ ;  /* 0x0000000d200a0210 */ /* 0x001fca0007f3e0ff */
[----:B------:R-:W-:-:S05]  /*f0e0*/  @P0 IMAD.X R11, R33, 0x1, R15, P1 ;  /* 0x00000001210b0824 */ /* 0x000fca00008e060f */
[----:B------:R1:W-:Y:S03]  /*f0f0*/  @P0 STG.E.U8 desc[UR8][R10.64], RZ ;  /* 0x000000ff0a000986 */ /* 0x0003e6000c101108 */
.L_x_131:
[----:B------:R-:W-:Y:S01]  /*f100*/  ISETP.GE.AND P0, PT, R9, 0x1, PT ;  /* 0x000000010900780c */ /* 0x000fe20003f06270 */
[----:B------:R-:W-:-:S12]  /*f110*/  IMAD.MOV.U32 R18, RZ, RZ, RZ ;  /* 0x000000ffff127224 */ /* 0x000fd800078e00ff */
[----:B------:R-:W-:Y:S05]  /*f120*/  @!P0 BRA `(.L_x_138) ;  /* 0x0000001000508947 */ /* 0x000fea0003800000 */
[----:B------:R-:W-:Y:S05]  /*f130*/  BRA.U !UP0, `(.L_x_139) ;  /* 0x0000000908507547 */ /* 0x000fea000b800000 */
[----:B------:R-:W-:Y:S02]  /*f140*/  IMAD.MOV.U32 R9, RZ, RZ, RZ ;  /* 0x000000ffff097224 */ /* 0x000fe400078e00ff */
[----:B------:R-:W-:-:S07]  /*f150*/  IMAD.MOV.U32 R18, RZ, RZ, RZ ;  /* 0x000000ffff127224 */ /* 0x000fce00078e00ff */
.L_x_145:
[----:B------:R-:W2:Y:S01]  /*f160*/  LDCU UR19, c[0x0][0x398] ;  /* 0x00007300ff1377ac */ /* 0x000ea20008000800 */
[----:B------:R-:W-:Y:S02]  /*f170*/  IMAD.MOV.U32 R22, RZ, RZ, RZ ;  /* 0x000000ffff167224 */ /* 0x000fe400078e00ff */
[----:B------:R-:W-:Y:S01]  /*f180*/  IMAD.MOV.U32 R14, RZ, RZ, RZ ;  /* 0x000000ffff0e7224 */ /* 0x000fe200078e00ff */
[----:B------:R-:W-:Y:S01]  /*f190*/  UISETP.GE.U32.AND UP1, UPT, UR12, 0x7, UPT ;  /* 0x000000070c00788c */ /* 0x000fe2000bf26070 */
[----:B--2---:R-:W-:-:S08]  /*f1a0*/  IMAD R15, R9, UR19, RZ ;  /* 0x00000013090f7c24 */ /* 0x004fd0000f8e02ff */
[----:B------:R-:W-:Y:S05]  /*f1b0*/  BRA.U !UP1, `(.L_x_140) ;  /* 0x0000000109d07547 */ /* 0x000fea000b800000 */
[----:B------:R-:W-:Y:S01]  /*f1c0*/  IMAD.MOV.U32 R14, RZ, RZ, RZ ;  /* 0x000000ffff0e7224 */ /* 0x000fe200078e00ff */
[----:B------:R-:W2:Y:S01]  /*f1d0*/  LDCU.64 UR20, c[0x0][0x380] ;  /* 0x00007000ff1477ac */ /* 0x000ea20008000a00 */
[----:B------:R-:W-:-:S05]  /*f1e0*/  UMOV UR5, URZ ;  /* 0x000000ff00057c82 */ /* 0x000fca0008000000 */
.L_x_141:
[----:B------:R-:W-:Y:S01]  /*f1f0*/  VIADD R12, R15, UR5 ;  /* 0x000000050f0c7c36 */ /* 0x000fe20008000000 */
[----:B-1----:R-:W-:-:S04]  /*f200*/  IADD3 R10, P1, PT, R52, UR5, RZ ;  /* 0x00000005340a7c10 */ /* 0x002fc8000ff3e0ff */
[----:B--2---:R-:W-:Y:S01]  /*f210*/  IADD3 R12, P2, PT, R12, UR20, RZ ;  /* 0x000000140c0c7c10 */ /* 0x004fe2000ff5e0ff */
[----:B------:R-:W-:-:S04]  /*f220*/  IMAD.X R11, RZ, RZ, R50, P1 ;  /* 0x000000ffff0b7224 */ /* 0x000fc800008e0632 */
[----:B------:R-:W-:Y:S01]  /*f230*/  IMAD.X R13, RZ, RZ, UR21, P2 ;  /* 0x00000015ff0d7e24 */ /* 0x000fe200090e06ff */
[----:B0-----:R-:W2:Y:S04]  /*f240*/  LDG.E.U8 R16, desc[UR8][R10.64] ;  /* 0x000000080a107981 */ /* 0x001ea8000c1e1100 */
[----:B------:R-:W2:Y:S04]  /*f250*/  LDG.E.U8 R17, desc[UR8][R12.64] ;  /* 0x000000080c117981 */ /* 0x000ea8000c1e1100 */
[----:B------:R-:W3:Y:S04]  /*f260*/  LDG.E.U8 R19, desc[UR8][R10.64+0x1] ;  /* 0x000001080a137981 */ /* 0x000ee8000c1e1100 */
[----:B------:R-:W3:Y:S04]  /*f270*/  LDG.E.U8 R22, desc[UR8][R12.64+0x1] ;  /* 0x000001080c167981 */ /* 0x000ee8000c1e1100 */
[----:B------:R-:W4:Y:S04]  /*f280*/  LDG.E.U8 R23, desc[UR8][R10.64+0x2] ;  /* 0x000002080a177981 */ /* 0x000f28000c1e1100 */
        /* <DEDUP_REMOVED lines=9> */
[----:B------:R0:W5:Y:S04]  /*f320*/  LDG.E.U8 R39, desc[UR8][R10.64+0x7] ;  /* 0x000007080a277981 */ /* 0x000168000c1e1100 */
[----:B------:R-:W5:Y:S01]  /*f330*/  LDG.E.U8 R40, desc[UR8][R12.64+0x7] ;  /* 0x000007080c287981 */ /* 0x000f62000c1e1100 */
[----:B------:R-:W-:-:S04]  /*f340*/  UIADD3 UR5, UPT, UPT, UR5, 0x8, URZ ;  /* 0x0000000805057890 */ /* 0x000fc8000fffe0ff */
[----:B------:R-:W-:Y:S01]  /*f350*/  UISETP.NE.AND UP1, UPT, UR5, UR6, UPT ;  /* 0x000000060500728c */ /* 0x000fe2000bf25270 */
        /* <DEDUP_REMOVED lines=18> */
[----:B------:R-:W-:Y:S01]  /*f480*/  @!P2 IMAD.MOV R10, RZ, RZ, R11 ;  /* 0x000000ffff0aa224 */ /* 0x000fe200078e020b */
[----:B------:R-:W-:-:S03]  /*f490*/  ISETP.NE.AND P2, PT, R39, R40, PT ;  /* 0x000000282700720c */ /* 0x000fc60003f45270 */
[----:B------:R-:W-:-:S04]  /*f4a0*/  VIADD R11, R10, 0x1 ;  /* 0x000000010a0b7836 */ /* 0x000fc80000000000 */
[----:B------:R-:W-:-:S04]  /*f4b0*/  @!P1 IMAD.MOV R11, RZ, RZ, R10 ;  /* 0x000000ffff0b9224 */ /* 0x000fc800078e020a */
[----:B------:R-:W-:Y:S02]  /*f4c0*/  VIADD R14, R11, 0x1 ;  /* 0x000000010b0e7836 */ /* 0x000fe40000000000 */
[----:B------:R-:W-:Y:S01]  /*f4d0*/  @!P2 IMAD.MOV R14, RZ, RZ, R11 ;  /* 0x000000ffff0ea224 */ /* 0x000fe200078e020b */
[----:B------:R-:W-:Y:S06]  /*f4e0*/  BRA.U UP1, `(.L_x_141) ;  /* 0xfffffffd01407547 */ /* 0x000fec000b83ffff */
[----:B------:R-:W-:-:S07]  /*f4f0*/  IMAD.U32 R22, RZ, RZ, UR6 ;  /* 0x00000006ff167e24 */ /* 0x000fce000f8e00ff */
.L_x_140:
[----:B------:R-:W-:-:S13]  /*f500*/  ISETP.NE.AND P1, PT, RZ, UR16, PT ;  /* 0x00000010ff007c0c */ /* 0x000fda000bf25270 */
[----:B------:R-:W-:Y:S05]  /*f510*/  @!P1 BRA `(.L_x_142) ;  /* 0x0000000400189947 */ /* 0x000fea0003800000 */
[----:B------:R-:W-:Y:S01]  /*f520*/  UIADD3 UR5, UPT, UPT, UR16, -0x1, URZ ;  /* 0xffffffff10057890 */ /* 0x000fe2000fffe0ff */
[----:B------:R-:W-:-:S03]  /*f530*/  ISETP.NE.AND P1, PT, RZ, UR14, PT ;  /* 0x0000000eff007c0c */ /* 0x000fc6000bf25270 */
[----:B------:R-:W-:-:S09]  /*f540*/  UISETP.GE.U32.AND UP1, UPT, UR5, 0x3, UPT ;  /* 0x000000030500788c */ /* 0x000fd2000bf26070 */
[----:B------:R-:W-:Y:S05]  /*f550*/  BRA.U !UP1, `(.L_x_143) ;  /* 0x0000000109747547 */ /* 0x000fea000b800000 */
[----:B------:R-:W2:Y:S01]  /*f560*/  LDCU.64 UR20, c[0x0][0x380] ;  /* 0x00007000ff1477ac */ /* 0x000ea20008000a00 */
[----:B0-----:R-:W-:Y:S01]  /*f570*/  IMAD.IADD R16, R15, 0x1, R22 ;  /* 0x000000010f107824 */ /* 0x001fe200078e0216 */
[----:B-1----:R-:W-:-:S05]  /*f580*/  IADD3 R10, P2, PT, R22, R52, RZ ;  /* 0x00000034160a7210 */ /* 0x002fca0007f5e0ff */
[----:B------:R-:W-:-:S05]  /*f590*/  IMAD.X R11, RZ, RZ, R50, P2 ;  /* 0x000000ffff0b7224 */ /* 0x000fca00010e0632 */
[----:B------:R-:W3:Y:S04]  /*f5a0*/  LDG.E.U8 R19, desc[UR8][R10.64] ;  /* 0x000000080a137981 */ /* 0x000ee8000c1e1100 */
[----:B------:R-:W4:Y:S01]  /*f5b0*/  LDG.E.U8 R23, desc[UR8][R10.64+0x1] ;  /* 0x000001080a177981 */ /* 0x000f22000c1e1100 */
[----:B--2---:R-:W-:-:S03]  /*f5c0*/  IADD3 R16, P3, PT, R16, UR20, RZ ;  /* 0x0000001410107c10 */ /* 0x004fc6000ff7e0ff */
[----:B------:R-:W2:Y:S02]  /*f5d0*/  LDG.E.U8 R25, desc[UR8][R10.64+0x2] ;  /* 0x000002080a197981 */ /* 0x000ea4000c1e1100 */
[----:B------:R-:W-:Y:S01]  /*f5e0*/  IMAD.X R17, RZ, RZ, UR21, P3 ;  /* 0x00000015ff117e24 */ /* 0x000fe200098e06ff */
[C---:B------:R-:W-:Y:S01]  /*f5f0*/  IADD3 R12, P2, P3, R22.reuse, UR20, R15 ;  /* 0x00000014160c7c10 */ /* 0x040fe2000fb5e00f */
[----:B------:R-:W5:Y:S03]  /*f600*/  LDG.E.U8 R27, desc[UR8][R10.64+0x3] ;  /* 0x000003080a1b7981 */ /* 0x000f66000c1e1100 */
[----:B------:R-:W-:Y:S01]  /*f610*/  IADD3.X R13, PT, PT, RZ, UR21, RZ, P2, P3 ;  /* 0x00000015ff0d7c10 */ /* 0x000fe200097e64ff */
[----:B------:R-:W3:Y:S04]  /*f620*/  LDG.E.U8 R16, desc[UR8][R16.64] ;  /* 0x0000000810107981 */ /* 0x000ee8000c1e1100 */
[----:B------:R-:W4:Y:S04]  /*f630*/  LDG.E.U8 R24, desc[UR8][R12.64+0x1] ;  /* 0x000001080c187981 */ /* 0x000f28000c1e1100 */
[----:B------:R-:W2:Y:S04]  /*f640*/  LDG.E.U8 R26, desc[UR8][R12.64+0x2] ;  /* 0x000002080c1a7981 */ /* 0x000ea8000c1e1100 */
[----:B------:R-:W5:Y:S01]  /*f650*/  LDG.E.U8 R28, desc[UR8][R12.64+0x3] ;  /* 0x000003080c1c7981 */ /* 0x000f62000c1e1100 */
[----:B------:R-:W-:Y:S01]  /*f660*/  VIADD R22, R22, 0x4 ;  /* 0x0000000416167836 */ /* 0x000fe20000000000 */
[----:B---3--:R-:W-:-:S02]  /*f670*/  ISETP.NE.AND P2, PT, R19, R16, PT ;  /* 0x000000101300720c */ /* 0x008fc40003f45270 */
[----:B----4-:R-:W-:Y:S01]  /*f680*/  ISETP.NE.AND P3, PT, R23, R24, PT ;  /* 0x000000181700720c */ /* 0x010fe20003f65270 */
[----:B------:R-:W-:-:S10]  /*f690*/  VIADD R19, R14, 0x1 ;  /* 0x000000010e137836 */ /* 0x000fd40000000000 */
[----:B------:R-:W-:Y:S01]  /*f6a0*/  @!P2 IMAD.MOV R19, RZ, RZ, R14 ;  /* 0x000000ffff13a224 */ /* 0x000fe200078e020e */
[----:B--2---:R-:W-:-:S03]  /*f6b0*/  ISETP.NE.AND P2, PT, R25, R26, PT ;  /* 0x0000001a1900720c */ /* 0x004fc60003f45270 */
[----:B------:R-:W-:Y:S02]  /*f6c0*/  VIADD R14, R19, 0x1 ;  /* 0x00000001130e7836 */ /* 0x000fe40000000000 */
[----:B------:R-:W-:Y:S01]  /*f6d0*/  @!P3 IMAD.MOV R14, RZ, RZ, R19 ;  /* 0x000000ffff0eb224 */ /* 0x000fe200078e0213 */
[----:B-----5:R-:W-:-:S03]  /*f6e0*/  ISETP.NE.AND P3, PT, R27, R28, PT ;  /* 0x0000001c1b00720c */ /* 0x020fc60003f65270 */
[----:B------:R-:W-:-:S04]  /*f6f0*/  VIADD R16, R14, 0x1 ;  /* 0x000000010e107836 */ /* 0x000fc80000000000 */
[----:B------:R-:W-:-:S04]  /*f700*/  @!P2 IMAD.MOV R16, RZ, RZ, R14 ;  /* 0x000000ffff10a224 */ /* 0x000fc800078e020e */
[----:B------:R-:W-:Y:S02]  /*f710*/  VIADD R14, R16, 0x1 ;  /* 0x00000001100e7836 */ /* 0x000fe40000000000 */
[----:B------:R-:W-:-:S07]  /*f720*/  @!P3 IMAD.MOV R14, RZ, RZ, R16 ;  /* 0x000000ffff0eb224 */ /* 0x000fce00078e0210 */
.L_x_143:
[----:B------:R-:W-:Y:S05]  /*f730*/  @!P1 BRA `(.L_x_142) ;  /* 0x0000000000909947 */ /* 0x000fea0003800000 */
[----:B------:R-:W-:Y:S02]  /*f740*/  UISETP.NE.AND UP2, UPT, UR14, 0x1, UPT ;  /* 0x000000010e00788c */ /* 0x000fe4000bf45270 */
[----:B------:R-:W-:-:S04]  /*f750*/  ULOP3.LUT UR5, UR19, 0x1, URZ, 0xc0, !UPT ;  /* 0x0000000113057892 */ /* 0x000fc8000f8ec0ff */
[----:B------:R-:W-:-:S03]  /*f760*/  UISETP.NE.U32.AND UP1, UPT, UR5, 0x1, UPT ;  /* 0x000000010500788c */ /* 0x000fc6000bf25070 */
[----:B------:R-:W-:Y:S08]  /*f770*/  BRA.U !UP2, `(.L_x_144) ;  /* 0x000000010a4c7547 */ /* 0x000ff0000b800000 */
[----:B------:R-:W2:Y:S01]  /*f780*/  LDCU.64 UR20, c[0x0][0x380] ;  /* 0x00007000ff1477ac */ /* 0x000ea20008000a00 */
[----:B------:R-:W-:Y:S01]  /*f790*/  IMAD.IADD R12, R15, 0x1, R22 ;  /* 0x000000010f0c7824 */ /* 0x000fe200078e0216 */
[----:B-1----:R-:W-:-:S05]  /*f7a0*/  IADD3 R10, P1, PT, R22, R52, RZ ;  /* 0x00000034160a7210 */ /* 0x002fca0007f3e0ff */
[----:B------:R-:W-:-:S05]  /*f7b0*/  IMAD.X R11, RZ, RZ, R50, P1 ;  /* 0x000000ffff0b7224 */ /* 0x000fca00008e0632 */
[----:B------:R-:W3:Y:S04]  /*f7c0*/  LDG.E.U8 R19, desc[UR8][R10.64] ;  /* 0x000000080a137981 */ /* 0x000ee8000c1e1100 */
[----:B------:R-:W4:Y:S01]  /*f7d0*/  LDG.E.U8 R23, desc[UR8][R10.64+0x1] ;  /* 0x000001080a177981 */ /* 0x000f22000c1e1100 */
[----:B--2---:R-:W-:-:S05]  /*f7e0*/  IADD3 R12, P2, PT, R12, UR20, RZ ;  /* 0x000000140c0c7c10 */ /* 0x004fca000ff5e0ff */
[----:B------:R-:W-:Y:S01]  /*f7f0*/  IMAD.X R13, RZ, RZ, UR21, P2 ;  /* 0x00000015ff0d7e24 */ /* 0x000fe200090e06ff */
[----:B0-----:R-:W-:-:S04]  /*f800*/  IADD3 R16, P1, P2, R22, UR20, R15 ;  /* 0x0000001416107c10 */ /* 0x001fc8000fa3e00f */
[----:B------:R-:W3:Y:S01]  /*f810*/  LDG.E.U8 R12, desc[UR8][R12.64] ;  /* 0x000000080c0c7981 */ /* 0x000ee2000c1e1100 */
[----:B------:R-:W-:-:S05]  /*f820*/  IADD3.X R17, PT, PT, RZ, UR21, RZ, P1, P2 ;  /* 0x00000015ff117c10 */ /* 0x000fca0008fe44ff */
[----:B------:R-:W4:Y:S01]  /*f830*/  LDG.E.U8 R16, desc[UR8][R16.64+0x1] ;  /* 0x0000010810107981 */ /* 0x000f22000c1e1100 */
[----:B------:R-:W-:Y:S01]  /*f840*/  VIADD R22, R22, 0x2 ;  /* 0x0000000216167836 */ /* 0x000fe20000000000 */
[----:B---3--:R-:W-:Y:S02]  /*f850*/  ISETP.NE.AND P1, PT, R19, R12, PT ;  /* 0x0000000c1300720c */ /* 0x008fe40003f25270 */
[----:B----4-:R-:W-:Y:S01]  /*f860*/  ISETP.NE.AND P2, PT, R23, R16, PT ;  /* 0x000000101700720c */ /* 0x010fe20003f45270 */
[----:B------:R-:W-:-:S10]  /*f870*/  VIADD R19, R14, 0x1 ;  /* 0x000000010e137836 */ /* 0x000fd40000000000 */
[----:B------:R-:W-:-:S04]  /*f880*/  @!P1 IMAD.MOV R19, RZ, RZ, R14 ;  /* 0x000000ffff139224 */ /* 0x000fc800078e020e */
[----:B------:R-:W-:Y:S02]  /*f890*/  VIADD R14, R19, 0x1 ;  /* 0x00000001130e7836 */ /* 0x000fe40000000000 */
[----:B------:R-:W-:-:S07]  /*f8a0*/  @!P2 IMAD.MOV R14, RZ, RZ, R19 ;  /* 0x000000ffff0ea224 */ /* 0x000fce00078e0213 */
.L_x_144:
[----:B------:R-:W-:Y:S05]  /*f8b0*/  BRA.U UP1, `(.L_x_142) ;  /* 0x0000000101307547 */ /* 0x000fea000b800000 */
[----:B------:R-:W2:Y:S01]  /*f8c0*/  LDCU.64 UR20, c[0x0][0x380] ;  /* 0x00007000ff1477ac */ /* 0x000ea20008000a00 */
[----:B------:R-:W-:Y:S01]  /*f8d0*/  IMAD.IADD R12, R15, 0x1, R22 ;  /* 0x000000010f0c7824 */ /* 0x000fe200078e0216 */
[----:B-1----:R-:W-:-:S05]  /*f8e0*/  IADD3 R10, P1, PT, R22, R52, RZ ;  /* 0x00000034160a7210 */ /* 0x002fca0007f3e0ff */
[----:B------:R-:W-:-:S05]  /*f8f0*/  IMAD.X R11, RZ, RZ, R50, P1 ;  /* 0x000000ffff0b7224 */ /* 0x000fca00008e0632 */
[----:B------:R-:W3:Y:S01]  /*f900*/  LDG.E.U8 R10, desc[UR8][R10.64] ;  /* 0x000000080a0a7981 */ /* 0x000ee2000c1e1100 */
[----:B--2---:R-:W-:-:S05]  /*f910*/  IADD3 R12, P2, PT, R12, UR20, RZ ;  /* 0x000000140c0c7c10 */ /* 0x004fca000ff5e0ff */
[----:B------:R-:W-:-:S06]  /*f920*/  IMAD.X R13, RZ, RZ, UR21, P2 ;  /* 0x00000015ff0d7e24 */ /* 0x000fcc00090e06ff */
[----:B------:R-:W3:Y:S01]  /*f930*/  LDG.E.U8 R13, desc[UR8][R12.64] ;  /* 0x000000080c0d7981 */ /* 0x000ee2000c1e1100 */
[----:B------:R-:W-:Y:S01]  /*f940*/  VIADD R15, R14, 0x1 ;  /* 0x000000010e0f7836 */ /* 0x000fe20000000000 */
[----:B---3--:R-:W-:-:S13]  /*f950*/  ISETP.NE.AND P1, PT, R10, R13, PT ;  /* 0x0000000d0a00720c */ /* 0x008fda0003f25270 */
[----:B------:R-:W-:-:S04]  /*f960*/  @!P1 IMAD.MOV R15, RZ, RZ, R14 ;  /* 0x000000ffff0f9224 */ /* 0x000fc800078e020e */
[----:B------:R-:W-:-:S07]  /*f970*/  IMAD.MOV.U32 R14, RZ, RZ, R15 ;  /* 0x000000ffff0e7224 */ /* 0x000fce00078e000f */
.L_x_142:
[C---:B-1----:R-:W-:Y:S01]  /*f980*/  IMAD.WIDE.U32 R10, R9.reuse, 0x4, R34 ;  /* 0x00000004090a7825 */ /* 0x042fe200078e0022 */
[----:B------:R-:W-:Y:S01]  /*f990*/  IADD3 R15, PT, PT, -R14, UR19, RZ ;  /* 0x000000130e0f7c10 */ /* 0x000fe2000fffe1ff */
[----:B------:R-:W1:Y:S02]  /*f9a0*/  LDCU UR5, c[0x0][0x394] ;  /* 0x00007280ff0577ac */ /* 0x000e640008000800 */
[C---:B------:R-:W-:Y:S01]  /*f9b0*/  IMAD.WIDE.U32 R12, R9.reuse, 0x4, R32 ;  /* 0x00000004090c7825 */ /* 0x040fe200078e0020 */
[----:B------:R2:W-:Y:S04]  /*f9c0*/  STG.E desc[UR8][R10.64], R14 ;  /* 0x0000000e0a007986 */ /* 0x0005e8000c101908 */
[----:B------:R2:W-:Y:S04]  /*f9d0*/  STG.E desc[UR8][R12.64], R15 ;  /* 0x0000000f0c007986 */ /* 0x0005e8000c101908 */
[----:B0-----:R-:W3:Y:S02]  /*f9e0*/  LDG.E R16, desc[UR8][R10.64] ;  /* 0x000000080a107981 */ /* 0x001ee4000c1e1900 */
[----:B---3--:R-:W-:Y:S01]  /*f9f0*/  ISETP.GE.AND P1, PT, R16, UR11, PT ;  /* 0x0000000b10007c0c */ /* 0x008fe2000bf26270 */
[----:B------:R-:W-:-:S02]  /*fa00*/  VIADD R16, R9, 0x1 ;  /* 0x0000000109107836 */ /* 0x000fc40000000000 */
[----:B------:R-:W-:-:S03]  /*fa10*/  VIADD R9, R18, 0x1 ;  /* 0x0000000112097836 */ /* 0x000fc60000000000 */
[----:B-1----:R-:W-:-:S07]  /*fa20*/  ISETP.NE.AND P2, PT, R16, UR5, PT ;  /* 0x0000000510007c0c */ /* 0x002fce000bf45270 */
[----:B------:R-:W-:-:S04]  /*fa30*/  @P1 IMAD.MOV R9, RZ, RZ, R18 ;  /* 0x000000ffff091224 */ /* 0x000fc800078e0212 */
[----:B------:R-:W-:Y:S02]  /*fa40*/  IMAD.MOV.U32 R18, RZ, RZ, R9 ;  /* 0x000000ffff127224 */ /* 0x000fe400078e0009 */
[----:B--2---:R-:W-:Y:S05]  /*fa50*/  @!P2 BRA `(.L_x_138) ;  /* 0x000000080004a947 */ /* 0x004fea0003800000 */
[----:B------:R-:W-:Y:S01]  /*fa60*/  IMAD.MOV.U32 R9, RZ, RZ, R16 ;  /* 0x000000ffff097224 */ /* 0x000fe200078e0010 */
[----:B------:R-:W-:Y:S06]  /*fa70*/  BRA `(.L_x_145) ;  /* 0xfffffff400b87947 */ /* 0x000fec000383ffff */
.L_x_139:
[----:B-1----:R-:W-:Y:S01]  /*fa80*/  VIADD R10, R9, 0xffffffff ;  /* 0xffffffff090a7836 */ /* 0x002fe20000000000 */
[----:B------:R-:W-:-:S04]  /*fa90*/  CS2R R18, SRZ ;  /* 0x0000000000127805 */ /* 0x000fc8000001ff00 */
[----:B------:R-:W-:-:S13]  /*faa0*/  ISETP.GE.U32.AND P1, PT, R10, 0x7, PT ;  /* 0x000000070a00780c */ /* 0x000fda0003f26070 */
[----:B------:R-:W-:Y:S05]  /*fab0*/  @!P1 BRA `(.L_x_146) ;  /* 0x0000000000e49947 */ /* 0x000fea0003800000 */
[----:B------:R-:W-:Y:S02]  /*fac0*/  IMAD.MOV.U32 R15, RZ, RZ, RZ ;  /* 0x000000ffff0f7224 */ /* 0x000fe400078e00ff */
[----:B------:R-:W-:-:S07]  /*fad0*/  IMAD.MOV.U32 R18, RZ, RZ, RZ ;  /* 0x000000ffff127224 */ /* 0x000fce00078e00ff */
.L_x_147:
[----:B------:R-:W1:Y:S01]  /*fae0*/  LDC R27, c[0x0][0x398] ;  /* 0x0000e600ff1b7b82 */ /* 0x000e620000000800 */
[----:B------:R-:W-:-:S04]  /*faf0*/  IMAD.WIDE.U32 R10, R15, 0x4, R34 ;  /* 0x000000040f0a7825 */ /* 0x000fc800078e0022 */
[C---:B------:R-:W-:Y:S01]  /*fb00*/  IMAD.WIDE.U32 R12, R15.reuse, 0x4, R32 ;  /* 0x000000040f0c7825 */ /* 0x040fe200078e0020 */
[----:B------:R-:W-:Y:S04]  /*fb10*/  STG.E desc[UR8][R10.64], RZ ;  /* 0x000000ff0a007986 */ /* 0x000fe8000c101908 */
[----:B-1----:R-:W-:Y:S04]  /*fb20*/  STG.E desc[UR8][R12.64], R27 ;  /* 0x0000001b0c007986 */ /* 0x002fe8000c101908 */
[----:B------:R-:W2:Y:S04]  /*fb30*/  LDG.E R14, desc[UR8][R10.64] ;  /* 0x000000080a0e7981 */ /* 0x000ea8000c1e1900 */
[----:B------:R-:W-:Y:S04]  /*fb40*/  STG.E desc[UR8][R10.64+0x4], RZ ;  /* 0x000004ff0a007986 */ /* 0x000fe8000c101908 */
[----:B------:R-:W-:Y:S04]  /*fb50*/  STG.E desc[UR8][R12.64+0x4], R27 ;  /* 0x0000041b0c007986 */ /* 0x000fe8000c101908 */
[----:B0-----:R-:W3:Y:S04]  /*fb60*/  LDG.E R16, desc[UR8][R10.64+0x4] ;  /* 0x000004080a107981 */ /* 0x001ee8000c1e1900 */
[----:B------:R-:W-:Y:S04]  /*fb70*/  STG.E desc[UR8][R10.64+0x8], RZ ;  /* 0x000008ff0a007986 */ /* 0x000fe8000c101908 */
[----:B------:R-:W-:Y:S04]  /*fb80*/  STG.E desc[UR8][R12.64+0x8], R27 ;  /* 0x0000081b0c007986 */ /* 0x000fe8000c101908 */
[----:B------:R-:W4:Y:S04]  /*fb90*/  LDG.E R17, desc[UR8][R10.64+0x8] ;  /* 0x000008080a117981 */ /* 0x000f28000c1e1900 */
[----:B------:R-:W-:Y:S04]  /*fba0*/  STG.E desc[UR8][R10.64+0xc], RZ ;  /* 0x00000cff0a007986 */ /* 0x000fe8000c101908 */
[----:B------:R-:W-:Y:S04]  /*fbb0*/  STG.E desc[UR8][R12.64+0xc], R27 ;  /* 0x00000c1b0c007986 */ /* 0x000fe8000c101908 */
[----:B------:R-:W5:Y:S04]  /*fbc0*/  LDG.E R19, desc[UR8][R10.64+0xc] ;  /* 0x00000c080a137981 */ /* 0x000f68000c1e1900 */
        /* <DEDUP_REMOVED lines=9> */
[----:B------:R0:W-:Y:S04]  /*fc60*/  STG.E desc[UR8][R10.64+0x1c], RZ ;  /* 0x00001cff0a007986 */ /* 0x0001e8000c101908 */
[----:B------:R1:W-:Y:S04]  /*fc70*/  STG.E desc[UR8][R12.64+0x1c], R27 ;  /* 0x00001c1b0c007986 */ /* 0x0003e8000c101908 */
[----:B------:R0:W5:Y:S01]  /*fc80*/  LDG.E R25, desc[UR8][R10.64+0x1c] ;  /* 0x00001c080a197981 */ /* 0x000162000c1e1900 */
[----:B------:R-:W-:Y:S01]  /*fc90*/  VIADD R15, R15, 0x8 ;  /* 0x000000080f0f7836 */ /* 0x000fe20000000000 */
[----:B--2---:R-:W-:Y:S01]  /*fca0*/  ISETP.GE.AND P1, PT, R14, UR11, PT ;  /* 0x0000000b0e007c0c */ /* 0x004fe2000bf26270 */
[----:B------:R-:W-:Y:S01]  /*fcb0*/  VIADD R14, R18, 0x1 ;  /* 0x00000001120e7836 */ /* 0x000fe20000000000 */
[----:B---3--:R-:W-:-:S11]  /*fcc0*/  ISETP.GE.AND P2, PT, R16, UR11, PT ;  /* 0x0000000b10007c0c */ /* 0x008fd6000bf46270 */
[----:B------:R-:W-:-:S04]  /*fcd0*/  @P1 IMAD.MOV R14, RZ, RZ, R18 ;  /* 0x000000ffff0e1224 */ /* 0x000fc800078e0212 */
[----:B------:R-:W-:Y:S01]  /*fce0*/  VIADD R16, R14, 0x1 ;  /* 0x000000010e107836 */ /* 0x000fe20000000000 */
[----:B----4-:R-:W-:Y:S01]  /*fcf0*/  ISETP.GE.AND P1, PT, R17, UR11, PT ;  /* 0x0000000b11007c0c */ /* 0x010fe2000bf26270 */
[----:B------:R-:W-:-:S04]  /*fd00*/  @P2 IMAD.MOV R16, RZ, RZ, R14 ;  /* 0x000000ffff102224 */ /* 0x000fc800078e020e */
[----:B------:R-:W-:Y:S01]  /*fd10*/  VIADD R14, R16, 0x1 ;  /* 0x00000001100e7836 */ /* 0x000fe20000000000 */
[----:B-----5:R-:W-:-:S07]  /*fd20*/  ISETP.GE.AND P2, PT, R19, UR11, PT ;  /* 0x0000000b13007c0c */ /* 0x020fce000bf46270 */
[----:B------:R-:W-:Y:S01]  /*fd30*/  @P1 IMAD.MOV R14, RZ, RZ, R16 ;  /* 0x000000ffff0e1224 */ /* 0x000fe200078e0210 */
[----:B------:R-:W-:-:S03]  /*fd40*/  LOP3.LUT R19, R9, 0x7ffffff8, RZ, 0xc0, !PT ;  /* 0x7ffffff809137812 */ /* 0x000fc600078ec0ff */
[----:B0-----:R-:W-:Y:S01]  /*fd50*/  VIADD R10, R14, 0x1 ;  /* 0x000000010e0a7836 */ /* 0x001fe20000000000 */
        /* <DEDUP_REMOVED lines=14> */
[----:B-1----:R-:W-:Y:S05]  /*fe40*/  @P1 BRA `(.L_x_147) ;  /* 0xfffffffc00241947 */ /* 0x002fea000383ffff */
.L_x_146:
[----:B------:R-:W-:-:S09]  /*fe50*/  UISETP.NE.AND UP1, UPT, UR15, URZ, UPT ;  /* 0x000000ff0f00728c */ /* 0x000fd2000bf25270 */
[----:B------:R-:W-:Y:S05]  /*fe60*/  BRA.U !UP1, `(.L_x_138) ;  /* 0x0000000509007547 */ /* 0x000fea000b800000 */
[----:B------:R-:W-:Y:S01]  /*fe70*/  UIADD3 UR5, UPT, UPT, UR15, -0x1, URZ ;  /* 0xffffffff0f057890 */ /* 0x000fe2000fffe0ff */
[----:B------:R-:W-:-:S03]  /*fe80*/  LOP3.LUT P3, R22, R9, 0x3, RZ, 0xc0, !PT ;  /* 0x0000000309167812 */ /* 0x000fc6000786c0ff */
[----:B------:R-:W-:-:S09]  /*fe90*/  UISETP.GE.U32.AND UP1, UPT, UR5, 0x3, UPT ;  /* 0x000000030500788c */ /* 0x000fd2000bf26070 */
[----:B------:R-:W-:Y:S05]  /*fea0*/  BRA.U !UP1, `(.L_x_148) ;  /* 0x0000000109707547 */ /* 0x000fea000b800000 */
[----:B------:R-:W1:Y:S01]  /*feb0*/  LDC R23, c[0x0][0x398] ;  /* 0x0000e600ff177b82 */ /* 0x000e620000000800 */
[----:B------:R-:W-:-:S04]  /*fec0*/  IMAD.WIDE.U32 R10, R19, 0x4, R34 ;  /* 0x00000004130a7825 */ /* 0x000fc800078e0022 */
[C---:B------:R-:W-:Y:S01]  /*fed0*/  IMAD.WIDE.U32 R12, R19.reuse, 0x4, R32 ;  /* 0x00000004130c7825 */ /* 0x040fe200078e0020 */
[----:B------:R2:W-:Y:S04]  /*fee0*/  STG.E desc[UR8][R10.64], RZ ;  /* 0x000000ff0a007986 */ /* 0x0005e8000c101908 */
[----:B-1----:R2:W-:Y:S04]  /*fef0*/  STG.E desc[UR8][R12.64], R23 ;  /* 0x000000170c007986 */ /* 0x0025e8000c101908 */
[----:B------:R-:W3:Y:S04]  /*ff00*/  LDG.E R14, desc[UR8][R10.64] ;  /* 0x000000080a0e7981 */ /* 0x000ee8000c1e1900 */
[----:B------:R2:W-:Y:S04]  /*ff10*/  STG.E desc[UR8][R10.64+0x4], RZ ;  /* 0x000004ff0a007986 */ /* 0x0005e8000c101908 */
[----:B------:R2:W-:Y:S04]  /*ff20*/  STG.E desc[UR8][R12.64+0x4], R23 ;  /* 0x000004170c007986 */ /* 0x0005e8000c101908 */
[----:B------:R-:W4:Y:S04]  /*ff30*/  LDG.E R15, desc[UR8][R10.64+0x4] ;  /* 0x000004080a0f7981 */ /* 0x000f28000c1e1900 */
[----:B------:R2:W-:Y:S04]  /*ff40*/  STG.E desc[UR8][R10.64+0x8], RZ ;  /* 0x000008ff0a007986 */ /* 0x0005e8000c101908 */
[----:B------:R2:W-:Y:S04]  /*ff50*/  STG.E desc[UR8][R12.64+0x8], R23 ;  /* 0x000008170c007986 */ /* 0x0005e8000c101908 */
[----:B0-----:R-:W5:Y:S04]  /*ff60*/  LDG.E R16, desc[UR8][R10.64+0x8] ;  /* 0x000008080a107981 */ /* 0x001f68000c1e1900 */
        /* <DEDUP_REMOVED lines=16> */
.L_x_148:
[----:B------:R-:W-:Y:S05]  /*10070*/  @!P3 BRA `(.L_x_138) ;  /* 0x00000000007cb947 */ /* 0x000fea0003800000 */
[----:B------:R-:W-:Y:S02]  /*10080*/  ISETP.NE.AND P1, PT, R22, 0x1, PT ;  /* 0x000000011600780c */ /* 0x000fe40003f25270 */
[----:B------:R-:W-:-:S04]  /*10090*/  LOP3.LUT R9, R9, 0x1, RZ, 0xc0, !PT ;  /* 0x0000000109097812 */ /* 0x000fc800078ec0ff */
[----:B------:R-:W-:-:S07]  /*100a0*/  ISETP.NE.U32.AND P2, PT, R9, 0x1, PT ;  /* 0x000000010900780c */ /* 0x000fce0003f45070 */
[----:B------:R-:W1:Y:S01]  /*100b0*/  @P1 LDC R23, c[0x0][0x398] ;  /* 0x0000e600ff171b82 */ /* 0x000e620000000800 */
[----:B------:R-:W-:-:S04]  /*100c0*/  @P1 IMAD.WIDE.U32 R14, R19, 0x4, R34 ;  /* 0x00000004130e1825 */ /* 0x000fc800078e0022 */
[C---:B0-----:R-:W-:Y:S01]  /*100d0*/  @P1 IMAD.WIDE.U32 R16, R19.reuse, 0x4, R32 ;  /* 0x0000000413101825 */ /* 0x041fe200078e0020 */
[----:B------:R-:W-:Y:S02]  /*100e0*/  @P1 STG.E desc[UR8][R14.64], RZ ;  /* 0x000000ff0e001986 */ /* 0x000fe4000c101908 */
[----:B------:R-:W0:Y:S01]  /*100f0*/  @!P2 LDC R25, c[0x0][0x398] ;  /* 0x0000e600ff19ab82 */ /* 0x000e220000000800 */
[----:B------:R-:W-:Y:S01]  /*10100*/  @P1 VIADD R19, R19, 0x2 ;  /* 0x0000000213131836 */ /* 0x000fe20000000000 */
[----:B-1----:R-:W-:Y:S04]  /*10110*/  @P1 STG.E desc[UR8][R16.64], R23 ;  /* 0x0000001710001986 */ /* 0x002fe8000c101908 */
[----:B------:R-:W2:Y:S04]  /*10120*/  @P1 LDG.E R9, desc[UR8][R14.64] ;  /* 0x000000080e091981 */ /* 0x000ea8000c1e1900 */
[----:B------:R-:W-:Y:S01]  /*10130*/  @P1 STG.E desc[UR8][R14.64+0x4], RZ ;  /* 0x000004ff0e001986 */ /* 0x000fe2000c101908 */
[----:B------:R-:W-:-:S03]  /*10140*/  @!P2 IMAD.WIDE.U32 R10, R19, 0x4, R34 ;  /* 0x00000004130aa825 */ /* 0x000fc600078e0022 */
[----:B------:R1:W-:Y:S01]  /*10150*/  @P1 STG.E desc[UR8][R16.64+0x4], R23 ;  /* 0x0000041710001986 */ /* 0x0003e2000c101908 */
[----:B------:R-:W-:-:S03]  /*10160*/  @!P2 IMAD.WIDE.U32 R12, R19, 0x4, R32 ;  /* 0x00000004130ca825 */ /* 0x000fc600078e0020 */
[----:B------:R-:W3:Y:S04]  /*10170*/  @P1 LDG.E R22, desc[UR8][R14.64+0x4] ;  /* 0x000004080e161981 */ /* 0x000ee8000c1e1900 */
[----:B------:R4:W-:Y:S04]  /*10180*/  @!P2 STG.E desc[UR8][R10.64], RZ ;  /* 0x000000ff0a00a986 */ /* 0x0009e8000c101908 */
[----:B0-----:R4:W-:Y:S04]  /*10190*/  @!P2 STG.E desc[UR8][R12.64], R25 ;  /* 0x000000190c00a986 */ /* 0x0019e8000c101908 */
[----:B------:R-:W5:Y:S01]  /*101a0*/  @!P2 LDG.E R19, desc[UR8][R10.64] ;  /* 0x000000080a13a981 */ /* 0x000f62000c1e1900 */
[----:B--2---:R-:W-:Y:S01]  /*101b0*/  ISETP.GE.AND P3, PT, R9, UR11, P1 ;  /* 0x0000000b09007c0c */ /* 0x004fe20008f66270 */
[----:B------:R-:W-:Y:S01]  /*101c0*/  @P1 VIADD R9, R18, 0x1 ;  /* 0x0000000112091836 */ /* 0x000fe20000000000 */
[----:B---3--:R-:W-:-:S11]  /*101d0*/  ISETP.GE.AND P4, PT, R22, UR11, P1 ;  /* 0x0000000b16007c0c */ /* 0x008fd60008f86270 */
[----:B------:R-:W-:-:S04]  /*101e0*/  @P3 IMAD.MOV R9, RZ, RZ, R18 ;  /* 0x000000ffff093224 */ /* 0x000fc800078e0212 */
[----:B-1----:R-:W-:-:S04]  /*101f0*/  @P1 IMAD.MOV.U32 R16, RZ, RZ, R9 ;  /* 0x000000ffff101224 */ /* 0x002fc800078e0009 */
[----:B------:R-:W-:Y:S01]  /*10200*/  @P1 VIADD R9, R16, 0x1 ;  /* 0x0000000110091836 */ /* 0x000fe20000000000 */
[----:B-----5:R-:W-:Y:S01]  /*10210*/  ISETP.GE.AND P3, PT, R19, UR11, !P2 ;  /* 0x0000000b13007c0c */ /* 0x020fe2000d766270 */
[----:B------:R-:W-:-:S04]  /*10220*/  @P4 IMAD.MOV R9, RZ, RZ, R16 ;  /* 0x000000ffff094224 */ /* 0x000fc800078e0210 */
[----:B------:R-:W-:-:S04]  /*10230*/  @P1 IMAD.MOV.U32 R18, RZ, RZ, R9 ;  /* 0x000000ffff121224 */ /* 0x000fc800078e0009 */
[----:B------:R-:W-:-:S04]  /*10240*/  @!P2 VIADD R9, R18, 0x1 ;  /* 0x000000011209a836 */ /* 0x000fc80000000000 */
[----:B------:R-:W-:-:S04]  /*10250*/  @P3 IMAD.MOV R9, RZ, RZ, R18 ;  /* 0x000000ffff093224 */ /* 0x000fc800078e0212 */
[----:B----4-:R-:W-:-:S07]  /*10260*/  @!P2 IMAD.MOV.U32 R18, RZ, RZ, R9 ;  /* 0x000000ffff12a224 */ /* 0x010fce00078e0009 */
.L_x_138:
[----:B------:R-:W-:Y:S01]  /*10270*/  ISETP.NE.AND P1, PT, R18, RZ, PT ;  /* 0x000000ff1200720c */ /* 0x000fe20003f25270 */
[----:B------:R-:W-:Y:S01]  /*10280*/  BSSY.RECONVERGENT B3, `(.L_x_149) ;  /* 0x000024a000037945 */ /* 0x000fe20003800200 */
[----:B------:R-:W-:-:S11]  /*10290*/  IMAD.MOV.U32 R38, RZ, RZ, RZ ;  /* 0x000000ffff267224 */ /* 0x000fd600078e00ff */
[----:B------:R-:W-:Y:S05]  /*102a0*/  @!P1 BRA `(.L_x_150) ;  /* 0x00000024001c9947 */ /* 0x000fea0003800000 */
[----:B------:R-:W-:Y:S01]  /*102b0*/  CS2R R30, SRZ ;  /* 0x00000000001e7805 */ /* 0x000fe2000001ff00 */
[----:B------:R-:W-:Y:S06]  /*102c0*/  @!P0 BRA `(.L_x_151) ;  /* 0x0000002000bc8947 */ /* 0x000fec0003800000 */
[----:B------:R-:W2:Y:S02]  /*102d0*/  LDC.64 R28, c[0x4][0x40] ;  /* 0x01001000ff1c7b82 */ /* 0x000ea40000000a00 */
[----:B--2---:R-:W5:Y:S01]  /*102e0*/  LDG.E.64 R28, desc[UR8][R28.64] ;  /* 0x000000081c1c7981 */ /* 0x004f62000c1e1b00 */
[----:B------:R-:W-:Y:S01]  /*102f0*/  IMAD.MOV.U32 R19, RZ, RZ, RZ ;  /* 0x000000ffff137224 */ /* 0x000fe200078e00ff */
[----:B------:R-:W-:-:S07]  /*10300*/  CS2R R30, SRZ ;  /* 0x00000000001e7805 */ /* 0x000fce000001ff00 */
.L_x_198:
[----:B-1----:R-:W-:-:S06]  /*10310*/  IMAD.WIDE.U32 R10, R19, 0x4, R34 ;  /* 0x00000004130a7825 */ /* 0x002fcc00078e0022 */
[----:B------:R-:W2:Y:S01]  /*10320*/  LDG.E R10, desc[UR8][R10.64] ;  /* 0x000000080a0a7981 */ /* 0x000ea2000c1e1900 */
[----:B------:R-:W-:Y:S01]  /*10330*/  BSSY.RECONVERGENT B2, `(.L_x_152) ;  /* 0x0000224000027945 */ /* 0x000fe20003800200 */
[----:B--2---:R-:W-:-:S13]  /*10340*/  ISETP.GE.AND P0, PT, R10, UR11, PT ;  /* 0x0000000b0a007c0c */ /* 0x004fda000bf06270 */
[----:B------:R-:W-:Y:S05]  /*10350*/  @P0 BRA `(.L_x_153) ;  /* 0x0000002000840947 */ /* 0x000fea0003800000 */
[----:B0-----:R-:W-:Y:S02]  /*10360*/  IMAD.MOV.U32 R17, RZ, RZ, 0x1 ;  /* 0x00000001ff117424 */ /* 0x001fe400078e00ff */
[----:B------:R-:W-:Y:S02]  /*10370*/  IMAD.MOV.U32 R16, RZ, RZ, RZ ;  /* 0x000000ffff107224 */ /* 0x000fe400078e00ff */
[----:B------:R-:W-:-:S07]  /*10380*/  IMAD.WIDE.U32 R26, R19, 0x4, R32 ;  /* 0x00000004131a7825 */ /* 0x000fce00078e0020 */
.L_x_195:
[----:B------:R-:W-:-:S13]  /*10390*/  ISETP.NE.AND P0, PT, R19, R16, PT ;  /* 0x000000101300720c */ /* 0x000fda0003f05270 */
[----:B01----:R-:W-:Y:S05]  /*103a0*/  @!P0 BRA `(.L_x_154) ;  /* 0x0000002000088947 */ /* 0x003fea0003800000 */
[----:B------:R-:W-:Y:S01]  /*103b0*/  IMAD.WIDE.U32 R10, R16, 0x4, R32 ;  /* 0x00000004100a7825 */ /* 0x000fe200078e0020 */
        /* <DEDUP_REMOVED lines=15> */
.L_x_157:
        /* <DEDUP_REMOVED lines=14> */
.L_x_176:
        /* <DEDUP_REMOVED lines=33> */
.L_x_161:
[----:B------:R-:W-:Y:S05]  /*107a0*/  BSYNC.RECONVERGENT B5 ;  /* 0x0000000000057941 */ /* 0x000fea0003800200 */
.L_x_160:
        /* <DEDUP_REMOVED lines=28> */
.L_x_163:
[----:B------:R-:W-:Y:S05]  /*10970*/  BSYNC.RECONVERGENT B5 ;  /* 0x0000000000057941 */ /* 0x000fea0003800200 */
.L_x_162:
        /* <DEDUP_REMOVED lines=30> */
.L_x_165:
[----:B------:R-:W-:Y:S05]  /*10b60*/  BSYNC.RECONVERGENT B5 ;  /* 0x0000000000057941 */ /* 0x000fea0003800200 */
.L_x_164:
        /* <DEDUP_REMOVED lines=28> */
.L_x_167:
[----:B------:R-:W-:Y:S05]  /*10d30*/  BSYNC.RECONVERGENT B5 ;  /* 0x0000000000057941 */ /* 0x000fea0003800200 */
.L_x_166:
        /* <DEDUP_REMOVED lines=30> */
.L_x_169:
[----:B------:R-:W-:Y:S05]  /*10f20*/  BSYNC.RECONVERGENT B5 ;  /* 0x0000000000057941 */ /* 0x000fea0003800200 */
.L_x_168:
        /* <DEDUP_REMOVED lines=28> */
.L_x_171:
[----:B------:R-:W-:Y:S05]  /*110f0*/  BSYNC.RECONVERGENT B5 ;  /* 0x0000000000057941 */ /* 0x000fea0003800200 */
.L_x_170:
        /* <DEDUP_REMOVED lines=30> */
.L_x_173:
[----:B------:R-:W-:Y:S05]  /*112e0*/  BSYNC.RECONVERGENT B5 ;  /* 0x0000000000057941 */ /* 0x000fea0003800200 */
.L_x_172:
        /* <DEDUP_REMOVED lines=28> */
.L_x_175:
[----:B------:R-:W-:Y:S05]  /*114b0*/  BSYNC.RECONVERGENT B5 ;  /* 0x0000000000057941 */ /* 0x000fea0003800200 */
.L_x_174:
[----:B------:R-:W-:Y:S01]  /*114c0*/  DADD R48, R48, R38 ;  /* 0x0000000030307229 */ /* 0x000fe20000000026 */
[----:B------:R-:W-:Y:S01]  /*114d0*/  VIADD R14, R14, 0x8 ;  /* 0x000000080e0e7836 */ /* 0x000fe20000000000 */
[----:B------:R-:W-:Y:S09]  /*114e0*/  @P2 BRA `(.L_x_176) ;  /* 0xfffffff000282947 */ /* 0x000ff2000383ffff */
.L_x_159:
[----:B------:R-:W-:Y:S05]  /*114f0*/  BSYNC.RECONVERGENT B4 ;  /* 0x0000000000047941 */ /* 0x000fea0003800200 */
.L_x_158:
        /* <DEDUP_REMOVED lines=37> */
.L_x_180:
[----:B------:R-:W-:Y:S05]  /*11750*/  BSYNC.RECONVERGENT B5 ;  /* 0x0000000000057941 */ /* 0x000fea0003800200 */
.L_x_179:
        /* <DEDUP_REMOVED lines=28> */
.L_x_182:
[----:B------:R-:W-:Y:S05]  /*11920*/  BSYNC.RECONVERGENT B5 ;  /* 0x0000000000057941 */ /* 0x000fea0003800200 */
.L_x_181:
        /* <DEDUP_REMOVED lines=30> */
.L_x_184:
[----:B------:R-:W-:Y:S05]  /*11b10*/  BSYNC.RECONVERGENT B5 ;  /* 0x0000000000057941 */ /* 0x000fea0003800200 */
.L_x_183:
        /* <DEDUP_REMOVED lines=28> */
.L_x_186:
[----:B------:R-:W-:Y:S05]  /*11ce0*/  BSYNC.RECONVERGENT B5 ;  /* 0x0000000000057941 */ /* 0x000fea0003800200 */
.L_x_185:
[----:B------:R-:W-:Y:S01]  /*11cf0*/  DADD R48, R48, R38 ;  /* 0x0000000030307229 */ /* 0x000fe20000000026 */
[----:B------:R-:W-:-:S10]  /*11d00*/  VIADD R14, R14, 0x4 ;  /* 0x000000040e0e7836 */ /* 0x000fd40000000000 */
.L_x_178:
[----:B------:R-:W-:Y:S05]  /*11d10*/  BSYNC.RECONVERGENT B4 ;  /* 0x0000000000047941 */ /* 0x000fea0003800200 */
.L_x_177:
        /* <DEDUP_REMOVED lines=34> */
.L_x_190:
[----:B------:R-:W-:Y:S05]  /*11f40*/  BSYNC.RECONVERGENT B5 ;  /* 0x0000000000057941 */ /* 0x000fea0003800200 */
.L_x_189:
        /* <DEDUP_REMOVED lines=30> */
.L_x_192:
[----:B------:R-:W-:Y:S05]  /*12130*/  BSYNC.RECONVERGENT B5 ;  /* 0x0000000000057941 */ /* 0x000fea0003800200 */
.L_x_191:
[----:B------:R-:W-:Y:S01]  /*12140*/  DADD R48, R48, R10 ;  /* 0x0000000030307229 */ /* 0x000fe2000000000a */
[----:B------:R-:W-:-:S10]  /*12150*/  VIADD R14, R14, 0x2 ;  /* 0x000000020e0e7836 */ /* 0x000fd40000000000 */
.L_x_188:
[----:B------:R-:W-:Y:S05]  /*12160*/  BSYNC.RECONVERGENT B4 ;  /* 0x0000000000047941 */ /* 0x000fea0003800200 */
.L_x_187:
        /* <DEDUP_REMOVED lines=32> */
.L_x_194:
[----:B------:R-:W-:Y:S05]  /*12370*/  BSYNC.RECONVERGENT B4 ;  /* 0x0000000000047941 */ /* 0x000fea0003800200 */
.L_x_193:
[----:B------:R-:W-:-:S11]  /*12380*/  DADD R48, R48, R38 ;  /* 0x0000000030307229 */ /* 0x000fd60000000026 */
.L_x_156:
[----:B------:R-:W-:Y:S05]  /*12390*/  BSYNC.RECONVERGENT B1 ;  /* 0x0000000000017941 */ /* 0x000fea0003800200 */
.L_x_155:
[----:B------:R-:W0:Y:S02]  /*123a0*/  I2F.F64 R10, R17 ;  /* 0x00000011000a7312 */ /* 0x000e240000201c00 */
[----:B0-----:R-:W-:-:S06]  /*123b0*/  DADD R10, R10, R48 ;  /* 0x000000000a0a7229 */ /* 0x001fcc0000000030 */
[----:B------:R0:W1:Y:S05]  /*123c0*/  F2I.F64.TRUNC R17, R10 ;  /* 0x0000000a00117311 */ /* 0x00006a000030d100 */
.L_x_154:
[----:B------:R-:W2:Y:S01]  /*123d0*/  LDCU UR5, c[0x0][0x394] ;  /* 0x00007280ff0577ac */ /* 0x000ea20008000800 */
[----:B------:R-:W-:-:S05]  /*123e0*/  VIADD R16, R16, 0x1 ;  /* 0x0000000110107836 */ /* 0x000fca0000000000 */
[----:B--2---:R-:W-:-:S13]  /*123f0*/  ISETP.NE.AND P0, PT, R16, UR5, PT ;  /* 0x0000000510007c0c */ /* 0x004fda000bf05270 */
[----:B------:R-:W-:Y:S05]  /*12400*/  @P0 BRA `(.L_x_195) ;  /* 0xffffffdc00e00947 */ /* 0x000fea000383ffff */
[----:B------:R-:W2:Y:S01]  /*12410*/  LDG.E R40, desc[UR8][R26.64] ;  /* 0x000000081a287981 */ /* 0x000ea2000c1e1900 */
[----:B0-----:R-:W-:Y:S01]  /*12420*/  IMAD.MOV.U32 R10, RZ, RZ, 0x1 ;  /* 0x00000001ff0a7424 */ /* 0x001fe200078e00ff */
[----:B-1----:R-:W0:Y:S01]  /*12430*/  I2F.F64 R42, R17 ;  /* 0x00000011002a7312 */ /* 0x002e220000201c00 */
[----:B------:R-:W-:Y:S01]  /*12440*/  BSSY.RECONVERGENT B1, `(.L_x_196) ;  /* 0x0000011000017945 */ /* 0x000fe20003800200 */
[----:B0-----:R-:W-:-:S06]  /*12450*/  FSETP.GEU.AND P1, PT, |R43|, 6.5827683646048100446e-37, PT ;  /* 0x036000002b00780b */ /* 0x001fcc0003f2e200 */
[----:B--2---:R-:W0:Y:S08]  /*12460*/  I2F.F64 R40, R40 ;  /* 0x0000002800287312 */ /* 0x004e300000201c00 */
[----:B0-----:R-:W0:Y:S02]  /*12470*/  MUFU.RCP64H R11, R41 ;  /* 0x00000029000b7308 */ /* 0x001e240000001800 */
[----:B0-----:R-:W-:-:S08]  /*12480*/  DFMA R12, -R40, R10, 1 ;  /* 0x3ff00000280c742b */ /* 0x001fd0000000010a */
        /* <DEDUP_REMOVED lines=12> */
.L_x_197:
[----:B------:R-:W-:Y:S05]  /*12550*/  BSYNC.RECONVERGENT B1 ;  /* 0x0000000000017941 */ /* 0x000fea0003800200 */
.L_x_196:
[----:B------:R-:W-:-:S11]  /*12560*/  DADD R30, R30, R38 ;  /* 0x000000001e1e7229 */ /* 0x000fd60000000026 */
.L_x_153:
[----:B------:R-:W-:Y:S05]  /*12570*/  BSYNC.RECONVERGENT B2 ;  /* 0x0000000000027941 */ /* 0x000fea0003800200 */
.L_x_152:
[----:B------:R-:W1:Y:S01]  /*12580*/  LDCU UR5, c[0x0][0x394] ;  /* 0x00007280ff0577ac */ /* 0x000e620008000800 */
[----:B------:R-:W-:-:S05]  /*12590*/  VIADD R19, R19, 0x1 ;  /* 0x0000000113137836 */ /* 0x000fca0000000000 */
[----:B-1----:R-:W-:-:S13]  /*125a0*/  ISETP.NE.AND P0, PT, R19, UR5, PT ;  /* 0x0000000513007c0c */ /* 0x002fda000bf05270 */
[----:B------:R-:W-:Y:S05]  /*125b0*/  @P0 BRA `(.L_x_198) ;  /* 0xffffffdc00540947 */ /* 0x000fea000383ffff */
.L_x_151:
[----:B------:R-:W2:Y:S01]  /*125c0*/  I2F.F64.U32 R40, R18 ;  /* 0x0000001200287312 */ /* 0x000ea20000201800 */
[----:B-1----:R-:W-:Y:S01]  /*125d0*/  IMAD.MOV.U32 R10, RZ, RZ, 0x1 ;  /* 0x00000001ff0a7424 */ /* 0x002fe200078e00ff */
[----:B------:R-:W-:Y:S01]  /*125e0*/  FSETP.GEU.AND P1, PT, |R31|, 6.5827683646048100446e-37, PT ;  /* 0x036000001f00780b */ /* 0x000fe20003f2e200 */
[----:B------:R-:W-:Y:S05]  /*125f0*/  BSSY.RECONVERGENT B1, `(.L_x_199) ;  /* 0x0000011000017945 */ /* 0x000fea0003800200 */
[----:B--2---:R-:W1:Y:S02]  /*12600*/  MUFU.RCP64H R11, R41 ;  /* 0x00000029000b7308 */ /* 0x004e640000001800 */
[----:B-1----:R-:W-:-:S08]  /*12610*/  DFMA R12, -R40, R10, 1 ;  /* 0x3ff00000280c742b */ /* 0x002fd0000000010a */
        /* <DEDUP_REMOVED lines=13> */
[----:B0----5:R-:W-:Y:S05]  /*126f0*/  CALL.REL.NOINC `($__internal_0_$__cuda_sm20_div_rn_f64_full) ;  /* 0x0000002800087944 */ /* 0x021fea0003c00000 */
.L_x_200:
[----:B------:R-:W-:Y:S05]  /*12700*/  BSYNC.RECONVERGENT B1 ;  /* 0x0000000000017941 */ /* 0x000fea0003800200 */
.L_x_199:
[----:B------:R2:W3:Y:S02]  /*12710*/  F2I.F64.TRUNC R38, R38 ;  /* 0x0000002600267311 */ /* 0x0004e4000030d100 */
.L_x_150:
[----:B------:R-:W-:Y:S05]  /*12720*/  BSYNC.RECONVERGENT B3 ;  /* 0x0000000000037941 */ /* 0x000fea0003800200 */
.L_x_149:
[----:B------:R-:W4:Y:S01]  /*12730*/  LDCU UR5, c[0x0][0x394] ;  /* 0x00007280ff0577ac */ /* 0x000f220008000800 */
[----:B-1----:R-:W-:Y:S01]  /*12740*/  SHF.R.U32.HI R11, RZ, 0x2, R20 ;  /* 0x00000002ff0b7819 */ /* 0x002fe20000011614 */
[----:B------:R-:W-:Y:S01]  /*12750*/  IMAD.SHL.U32 R10, R3, 0x10, RZ ;  /* 0x00000010030a7824 */ /* 0x000fe200078e00ff */
[----:B------:R-:W-:Y:S01]  /*12760*/  BSSY.RECONVERGENT B0, `(.L_x_201) ;  /* 0x000012d000007945 */ /* 0x000fe20003800200 */
[----:B------:R-:W1:Y:S01]  /*12770*/  LDCU.64 UR24, c[0x0][0x3d0] ;  /* 0x00007a00ff1877ac */ /* 0x000e620008000a00 */
[----:B------:R-:W-:Y:S02]  /*12780*/  LOP3.LUT R11, R11, R20, RZ, 0x3c, !PT ;  /* 0x000000140b0b7212 */ /* 0x000fe400078e3cff */
[----:B------:R-:W-:Y:S01]  /*12790*/  BSSY.RELIABLE B1, `(.L_x_202) ;  /* 0x000002e000017945 */ /* 0x000fe20003800100 */
[----:B------:R-:W0:Y:S01]  /*127a0*/  LDCU.64 UR20, c[0x0][0x3d0] ;  /* 0x00007a00ff1477ac */ /* 0x000e220008000a00 */
[----:B------:R-:W0:Y:S01]  /*127b0*/  LDCU.64 UR26, c[0x0][0x3c8] ;  /* 0x00007900ff1a77ac */ /* 0x000e220008000a00 */
[----:B------:R-:W-:Y:S01]  /*127c0*/  UIADD3 UR18, UPT, UPT, UR18, 0x587c5, URZ ;  /* 0x000587c512127890 */ /* 0x000fe2000fffe0ff */
[----:B----4-:R-:W-:-:S05]  /*127d0*/  IADD3 R9, PT, PT, -R18, UR5, RZ ;  /* 0x0000000512097c10 */ /* 0x010fca000fffe1ff */
[----:B---3--:R-:W-:-:S05]  /*127e0*/  IMAD R9, R9, UR7, R38 ;  /* 0x0000000709097c24 */ /* 0x008fca000f8e0226 */
[----:B------:R-:W-:Y:S01]  /*127f0*/  I2FP.F32.S32 R12, R9 ;  /* 0x00000009000c7245 */ /* 0x000fe20000201400 */
[----:B------:R-:W-:-:S03]  /*12800*/  IMAD.SHL.U32 R9, R11, 0x2, RZ ;  /* 0x000000020b097824 */ /* 0x000fc600078e00ff */
[----:B------:R-:W-:Y:S02]  /*12810*/  FSETP.GT.AND P0, PT, R12, R21, PT ;  /* 0x000000150c00720b */ /* 0x000fe40003f04000 */
[----:B------:R-:W-:-:S04]  /*12820*/  LOP3.LUT R10, R11, R9, R10, 0x96, !PT ;  /* 0x000000090b0a7212 */ /* 0x000fc800078e960a */
[----:B------:R-:W-:-:S07]  /*12830*/  LOP3.LUT R9, R10, R3, RZ, 0x3c, !PT ;  /* 0x000000030a097212 */ /* 0x000fce00078e3cff */
[----:B01----:R-:W-:Y:S05]  /*12840*/  @P0 BRA `(.L_x_203) ;  /* 0x0000000000880947 */ /* 0x003fea0003800000 */
[----:B------:R-:W0:Y:S01]  /*12850*/  MUFU.RCP R11, UR10 ;  /* 0x0000000a000b7d08 */ /* 0x000e220008001000 */
[----:B------:R-:W-:Y:S01]  /*12860*/  FADD R10, -R21, R12 ;  /* 0x0000000c150a7221 */ /* 0x000fe20000000100 */
[----:B------:R-:W-:Y:S01]  /*12870*/  IMAD.U32 R14, RZ, RZ, UR10 ;  /* 0x0000000aff0e7e24 */ /* 0x000fe2000f8e00ff */
[----:B------:R-:W-:Y:S01]  /*12880*/  BSSY.RECONVERGENT B2, `(.L_x_204) ;  /* 0x0000011000027945 */ /* 0x000fe20003800200 */
[----:B------:R-:W-:-:S04]  /*12890*/  IMAD.MOV.U32 R18, RZ, RZ, 0x2f800000 ;  /* 0x2f800000ff127424 */ /* 0x000fc800078e00ff */
[----:B------:R-:W1:Y:S01]  /*128a0*/  FCHK P0, -R10, UR10 ;  /* 0x0000000a0a007d02 */ /* 0x000e620008000100 */
[----:B0-----:R-:W-:-:S04]  /*128b0*/  FFMA R14, R11, -R14, 1 ;  /* 0x3f8000000b0e7423 */ /* 0x001fc8000000080e */
[----:B------:R-:W-:Y:S01]  /*128c0*/  FFMA R15, R11, R14, R11 ;  /* 0x0000000e0b0f7223 */ /* 0x000fe2000000000b */
[----:B------:R-:W-:-:S03]  /*128d0*/  VIADD R11, R9, UR18 ;  /* 0x00000012090b7c36 */ /* 0x000fc60008000000 */
[----:B------:R-:W-:Y:S02]  /*128e0*/  FFMA R14, -R10, R15, RZ ;  /* 0x0000000f0a0e7223 */ /* 0x000fe400000001ff */
[----:B------:R-:W-:Y:S02]  /*128f0*/  I2FP.F32.U32 R11, R11 ;  /* 0x0000000b000b7245 */ /* 0x000fe40000201000 */
[----:B------:R-:W-:-:S03]  /*12900*/  FFMA R16, R14, -UR10, -R10 ;  /* 0x8000000a0e107c23 */ /* 0x000fc6000800080a */
[----:B------:R-:W-:Y:S01]  /*12910*/  FFMA R13, R11, R18, 1.1641532182693481445e-10 ;  /* 0x2f0000000b0d7423 */ /* 0x000fe20000000012 */
[----:B------:R-:W-:Y:S01]  /*12920*/  FFMA R14, R15, R16, R14 ;  /* 0x000000100f0e7223 */ /* 0x000fe2000000000e */
[----:B-1----:R-:W-:Y:S06]  /*12930*/  @!P0 BRA `(.L_x_205) ;  /* 0x0000000000148947 */ /* 0x002fec0003800000 */
[----:B------:R-:W-:Y:S01]  /*12940*/  FADD R10, -R10, -RZ ;  /* 0x800000ff0a0a7221 */ /* 0x000fe20000000100 */
[----:B------:R-:W-:Y:S01]  /*12950*/  IMAD.U32 R11, RZ, RZ, UR10 ;  /* 0x0000000aff0b7e24 */ /* 0x000fe2000f8e00ff */
[----:B------:R-:W-:-:S07]  /*12960*/  MOV R14, 0x12980 ;  /* 0x00012980000e7802 */ /* 0x000fce0000000f00 */
[----:B--2--5:R-:W-:Y:S05]  /*12970*/  CALL.REL.NOINC `($__internal_1_$__cuda_sm3x_div_rn_noftz_f32_slowpath) ;  /* 0x0000002800ec7944 */ /* 0x024fea0003c00000 */
[----:B------:R-:W-:-:S07]  /*12980*/  IMAD.MOV.U32 R14, RZ, RZ, R17 ;  /* 0x000000ffff0e7224 */ /* 0x000fce00078e0011 */
.L_x_205:
[----:B------:R-:W-:Y:S05]  /*12990*/  BSYNC.RECONVERGENT B2 ;  /* 0x0000000000027941 */ /* 0x000fea0003800200 */
.L_x_204:
[----:B------:R-:W-:Y:S02]  /*129a0*/  IMAD.MOV.U32 R11, RZ, RZ, 0x3bbb989d ;  /* 0x3bbb989dff0b7424 */ /* 0x000fe400078e00ff */
[----:B------:R-:W-:Y:S02]  /*129b0*/  IMAD.MOV.U32 R15, RZ, RZ, 0x437c0000 ;  /* 0x437c0000ff0f7424 */ /* 0x000fe400078e00ff */
[----:B------:R-:W-:-:S04]  /*129c0*/  FFMA.SAT R10, R14, R11, 0.5 ;  /* 0x3f0000000e0a7423 */ /* 0x000fc8000000200b */
[----:B------:R-:W-:-:S04]  /*129d0*/  FFMA.RM R10, R10, R15, 12582913 ;  /* 0x4b4000010a0a7423 */ /* 0x000fc8000000400f */
[C---:B------:R-:W-:Y:S01]  /*129e0*/  FADD R11, R10.reuse, -12583039 ;  /* 0xcb40007f0a0b7421 */ /* 0x040fe20000000000 */
[----:B------:R-:W-:-:S03]  /*129f0*/  IMAD.SHL.U32 R10, R10, 0x800000, RZ ;  /* 0x008000000a0a7824 */ /* 0x000fc600078e00ff */
[----:B------:R-:W-:-:S04]  /*12a00*/  FFMA R11, R14, 1.4426950216293334961, -R11 ;  /* 0x3fb8aa3b0e0b7823 */ /* 0x000fc8000000080b */
[----:B------:R-:W-:-:S06]  /*12a10*/  FFMA R11, R14, 1.925963033500011079e-08, R11 ;  /* 0x32a570600e0b7823 */ /* 0x000fcc000000000b */
[----:B------:R-:W0:Y:S02]  /*12a20*/  MUFU.EX2 R11, R11 ;  /* 0x0000000b000b7308 */ /* 0x000e240000000800 */
[----:B0-----:R-:W-:-:S05]  /*12a30*/  FMUL R10, R10, R11 ;  /* 0x0000000b0a0a7220 */ /* 0x001fca0000400000 */
[----:B------:R-:W-:-:S13]  /*12a40*/  FSETP.GEU.AND P0, PT, R13, R10, PT ;  /* 0x0000000a0d00720b */ /* 0x000fda0003f0e000 */
[----:B------:R-:W-:Y:S05]  /*12a50*/  @P0 BREAK.RELIABLE B1 ;  /* 0x0000000000010942 */ /* 0x000fea0003800100 */
[----:B------:R-:W-:Y:S05]  /*12a60*/  @P0 BRA `(.L_x_206) ;  /* 0x0000000c00f00947 */ /* 0x000fea0003800000 */
.L_x_203:
[----:B------:R-:W-:Y:S05]  /*12a70*/  BSYNC.RELIABLE B1 ;  /* 0x0000000000017941 */ /* 0x000fea0003800100 */
.L_x_202:
[----:B------:R-:W-:Y:S02]  /*12a80*/  IMAD.U32 R13, RZ, RZ, UR16 ;  /* 0x00000010ff0d7e24 */ /* 0x000fe4000f8e00ff */
[----:B------:R-:W-:Y:S02]  /*12a90*/  IMAD.U32 R16, RZ, RZ, UR17 ;  /* 0x00000011ff107e24 */ /* 0x000fe4000f8e00ff */
[----:B------:R-:W-:Y:S02]  /*12aa0*/  VIADD R13, R13, 0xffffffff ;  /* 0xffffffff0d0d7836 */ /* 0x000fe40000000000 */
[----:B------:R-:W-:Y:S01]  /*12ab0*/  VIADD R16, R16, 0xffffffff ;  /* 0xffffffff10107836 */ /* 0x000fe20000000000 */
[----:B------:R-:W-:Y:S06]  /*12ac0*/  BRA.U !UP0, `(.L_x_207) ;  /* 0x0000000508bc7547 */ /* 0x000fec000b800000 */
[----:B------:R-:W-:Y:S01]  /*12ad0*/  UISETP.GE.U32.AND UP1, UPT, UR12, 0xf, UPT ;  /* 0x0000000f0c00788c */ /* 0x000fe2000bf26070 */
[----:B------:R-:W-:-:S08]  /*12ae0*/  IMAD.MOV.U32 R17, RZ, RZ, RZ ;  /* 0x000000ffff117224 */ /* 0x000fd000078e00ff */
[----:B------:R-:W-:Y:S05]  /*12af0*/  BRA.U !UP1, `(.L_x_208) ;  /* 0x0000000109b07547 */ /* 0x000fea000b800000 */
[----:B------:R-:W-:Y:S01]  /*12b00*/  BSSY.RECONVERGENT B1, `(.L_x_209) ;  /* 0x000002a000017945 */ /* 0x000fe20003800200 */
[----:B------:R-:W-:-:S07]  /*12b10*/  IMAD.MOV.U32 R17, RZ, RZ, RZ ;  /* 0x000000ffff117224 */ /* 0x000fce00078e00ff */
.L_x_210:
[----:B------:R-:W-:-:S05]  /*12b20*/  IADD3 R14, P0, PT, R17, R52, RZ ;  /* 0x00000034110e7210 */ /* 0x000fca0007f1e0ff */
[----:B------:R-:W-:-:S05]  /*12b30*/  IMAD.X R15, RZ, RZ, R50, P0 ;  /* 0x000000ffff0f7224 */ /* 0x000fca00000e0632 */
[----:B---3--:R-:W3:Y:S01]  /*12b40*/  LDG.E.U8 R19, desc[UR8][R14.64] ;  /* 0x000000080e137981 */ /* 0x008ee2000c1e1100 */
[----:B------:R-:W-:-:S05]  /*12b50*/  IMAD.IADD R11, R5, 0x1, R17 ;  /* 0x00000001050b7824 */ /* 0x000fca00078e0211 */
[----:B------:R-:W-:-:S04]  /*12b60*/  IADD3 R10, P0, PT, R11, UR20, RZ ;  /* 0x000000140b0a7c10 */ /* 0x000fc8000ff1e0ff */
[----:B------:R-:W-:-:S05]  /*12b70*/  LEA.HI.X.SX32 R11, R11, UR21, 0x1, P0 ;  /* 0x000000150b0b7c11 */ /* 0x000fca00080f0eff */
        /* <DEDUP_REMOVED lines=9> */
[----:B-----5:R-:W3:Y:S04]  /*12c10*/  LDG.E.U8 R29, desc[UR8][R14.64+0x5] ;  /* 0x000005080e1d7981 */ /* 0x020ee8000c1e1100 */
        /* <DEDUP_REMOVED lines=20> */
[----:B------:R-:W-:-:S05]  /*12d60*/  VIADD R17, R17, 0x10 ;  /* 0x0000001011117836 */ /* 0x000fca0000000000 */
[----:B------:R-:W-:Y:S01]  /*12d70*/  ISETP.NE.AND P0, PT, R17, UR13, PT ;  /* 0x0000000d11007c0c */ /* 0x000fe2000bf05270 */
[----:B--2---:R3:W-:-:S12]  /*12d80*/  STG.E.U8 desc[UR8][R10.64+0xf], R25 ;  /* 0x00000f190a007986 */ /* 0x0047d8000c101108 */
[----:B------:R-:W-:Y:S05]  /*12d90*/  @P0 BRA `(.L_x_210) ;  /* 0xfffffffc00600947 */ /* 0x000fea000383ffff */
[----:B------:R-:W-:Y:S05]  /*12da0*/  BSYNC.RECONVERGENT B1 ;  /* 0x0000000000017941 */ /* 0x000fea0003800200 */
.L_x_209:
[----:B------:R-:W-:-:S07]  /*12db0*/  IMAD.U32 R17, RZ, RZ, UR13 ;  /* 0x0000000dff117e24 */ /* 0x000fce000f8e00ff */
.L_x_208:
[----:B------:R-:W-:-:S13]  /*12dc0*/  ISETP.NE.AND P0, PT, RZ, UR17, PT ;  /* 0x00000011ff007c0c */ /* 0x000fda000bf05270 */
[----:B------:R-:W-:Y:S05]  /*12dd0*/  @!P0 BRA `(.L_x_207) ;  /* 0x0000000000f88947 */ /* 0x000fea0003800000 */
[----:B------:R-:W-:Y:S02]  /*12de0*/  ISETP.GE.U32.AND P0, PT, R16, 0x7, PT ;  /* 0x000000071000780c */ /* 0x000fe40003f06070 */
[----:B------:R-:W-:-:S11]  /*12df0*/  ISETP.NE.AND P1, PT, RZ, UR16, PT ;  /* 0x00000010ff007c0c */ /* 0x000fd6000bf25270 */
[----:B------:R-:W-:Y:S05]  /*12e00*/  @!P0 BRA `(.L_x_211) ;  /* 0x00000000005c8947 */ /* 0x000fea0003800000 */
[----:B---3--:R-:W-:Y:S01]  /*12e10*/  IADD3 R10, P0, PT, R17, R52, RZ ;  /* 0x00000034110a7210 */ /* 0x008fe20007f1e0ff */
[----:B------:R-:W0:Y:S04]  /*12e20*/  LDCU.64 UR22, c[0x0][0x3d0] ;  /* 0x00007a00ff1677ac */ /* 0x000e280008000a00 */
[----:B------:R-:W-:-:S05]  /*12e30*/  IMAD.X R11, RZ, RZ, R50, P0 ;  /* 0x000000ffff0b7224 */ /* 0x000fca00000e0632 */
[----:B------:R-:W3:Y:S01]  /*12e40*/  LDG.E.U8 R19, desc[UR8][R10.64] ;  /* 0x000000080a137981 */ /* 0x000ee2000c1e1100 */
[----:B------:R-:W-:-:S05]  /*12e50*/  IMAD.IADD R15, R5, 0x1, R17 ;  /* 0x00000001050f7824 */ /* 0x000fca00078e0211 */
[----:B0-----:R-:W-:-:S04]  /*12e60*/  IADD3 R14, P0, PT, R15, UR22, RZ ;  /* 0x000000160f0e7c10 */ /* 0x001fc8000ff1e0ff */
[----:B------:R-:W-:-:S05]  /*12e70*/  LEA.HI.X.SX32 R15, R15, UR23, 0x1, P0 ;  /* 0x000000170f0f7c11 */ /* 0x000fca00080f0eff */
        /* <DEDUP_REMOVED lines=16> */
.L_x_211:
[----:B------:R-:W-:Y:S05]  /*12f80*/  @!P1 BRA `(.L_x_207) ;  /* 0x00000000008c9947 */ /* 0x000fea0003800000 */
[----:B------:R-:W-:Y:S02]  /*12f90*/  ISETP.GE.U32.AND P0, PT, R13, 0x3, PT ;  /* 0x000000030d00780c */ /* 0x000fe40003f06070 */
[----:B------:R-:W-:-:S11]  /*12fa0*/  ISETP.NE.AND P1, PT, RZ, UR14, PT ;  /* 0x0000000eff007c0c */ /* 0x000fd6000bf25270 */
[----:B------:R-:W-:Y:S05]  /*12fb0*/  @!P0 BRA `(.L_x_212) ;  /* 0x00000000003c8947 */ /* 0x000fea0003800000 */
[----:B---3--:R-:W-:Y:S01]  /*12fc0*/  IADD3 R10, P0, PT, R17, R52, RZ ;  /* 0x00000034110a7210 */ /* 0x008fe20007f1e0ff */
[----:B------:R-:W0:Y:S04]  /*12fd0*/  LDCU.64 UR22, c[0x0][0x3d0] ;  /* 0x00007a00ff1677ac */ /* 0x000e280008000a00 */
[----:B------:R-:W-:-:S05]  /*12fe0*/  IMAD.X R11, RZ, RZ, R50, P0 ;  /* 0x000000ffff0b7224 */ /* 0x000fca00000e0632 */
[----:B----4-:R-:W3:Y:S01]  /*12ff0*/  LDG.E.U8 R19, desc[UR8][R10.64] ;  /* 0x000000080a137981 */ /* 0x010ee2000c1e1100 */
        /* <DEDUP_REMOVED lines=11> */
.L_x_212:
[----:B------:R-:W-:Y:S05]  /*130b0*/  @!P1 BRA `(.L_x_207) ;  /* 0x0000000000409947 */ /* 0x000fea0003800000 */
[----:B---3--:R-:W-:Y:S01]  /*130c0*/  IADD3 R10, P0, PT, R17, R52, RZ ;  /* 0x00000034110a7210 */ /* 0x008fe20007f1e0ff */
[----:B------:R-:W1:Y:S04]  /*130d0*/  LDCU.64 UR22, c[0x0][0x3d0] ;  /* 0x00007a00ff1677ac */ /* 0x000e680008000a00 */
[----:B------:R-:W-:-:S05]  /*130e0*/  IMAD.X R11, RZ, RZ, R50, P0 ;  /* 0x000000ffff0b7224 */ /* 0x000fca00000e0632 */
[----:B0---4-:R-:W3:Y:S01]  /*130f0*/  LDG.E.U8 R19, desc[UR8][R10.64] ;  /* 0x000000080a137981 */ /* 0x011ee2000c1e1100 */
[----:B------:R-:W-:Y:S01]  /*13100*/  IMAD.IADD R17, R5, 0x1, R17 ;  /* 0x0000000105117824 */ /* 0x000fe200078e0211 */
[----:B------:R-:W-:-:S04]  /*13110*/  UISETP.NE.AND UP1, UPT, UR14, 0x1, UPT ;  /* 0x000000010e00788c */ /* 0x000fc8000bf25270 */
[----:B-1----:R-:W-:-:S04]  /*13120*/  IADD3 R14, P0, PT, R17, UR22, RZ ;  /* 0x00000016110e7c10 */ /* 0x002fc8000ff1e0ff */
[----:B------:R-:W-:-:S05]  /*13130*/  LEA.HI.X.SX32 R15, R17, UR23, 0x1, P0 ;  /* 0x00000017110f7c11 */ /* 0x000fca00080f0eff */
[----:B---3--:R1:W-:Y:S01]  /*13140*/  STG.E.U8 desc[UR8][R14.64], R19 ;  /* 0x000000130e007986 */ /* 0x0083e2000c101108 */
[----:B------:R-:W-:Y:S05]  /*13150*/  BRA.U !UP1, `(.L_x_207) ;  /* 0x0000000109187547 */ /* 0x000fea000b800000 */
[----:B------:R-:W3:Y:S01]  /*13160*/  LDG.E.U8 R17, desc[UR8][R10.64+0x1] ;  /* 0x000001080a117981 */ /* 0x000ee2000c1e1100 */
[----:B------:R-:W-:-:S03]  /*13170*/  UISETP.NE.AND UP1, UPT, UR14, 0x2, UPT ;  /* 0x000000020e00788c */ /* 0x000fc6000bf25270 */
[----:B---3--:R0:W-:Y:S06]  /*13180*/  STG.E.U8 desc[UR8][R14.64+0x1], R17 ;  /* 0x000001110e007986 */ /* 0x0081ec000c101108 */
[----:B------:R-:W-:Y:S05]  /*13190*/  BRA.U !UP1, `(.L_x_207) ;  /* 0x0000000109087547 */ /* 0x000fea000b800000 */
[----:B------:R-:W3:Y:S04]  /*131a0*/  LDG.E.U8 R11, desc[UR8][R10.64+0x2] ;  /* 0x000002080a0b7981 */ /* 0x000ee8000c1e1100 */
[----:B---3--:R3:W-:Y:S02]  /*131b0*/  STG.E.U8 desc[UR8][R14.64+0x2], R11 ;  /* 0x0000020b0e007986 */ /* 0x0087e4000c101108 */
.L_x_207:
[----:B---3--:R-:W3:Y:S01]  /*131c0*/  LDC R10, c[0x0][0x398] ;  /* 0x0000e600ff0a7b82 */ /* 0x008ee20000000800 */
[----:B------:R-:W-:Y:S01]  /*131d0*/  FSETP.GEU.AND P0, PT, R51, R12, PT ;  /* 0x0000000c3300720b */ /* 0x000fe20003f0e000 */
[----:B0---4-:R-:W-:-:S03]  /*131e0*/  IMAD.MOV.U32 R21, RZ, RZ, R12 ;  /* 0x000000ffff157224 */ /* 0x011fc600078e000c */
[----:B------:R-:W-:Y:S02]  /*131f0*/  FSEL R51, R51, R12, P0 ;  /* 0x0000000c33337208 */ /* 0x000fe40000000000 */
[----:B---3--:R-:W-:-:S13]  /*13200*/  ISETP.LT.OR P1, PT, R10, 0x1, P0 ;  /* 0x000000010a00780c */ /* 0x008fda0000721670 */
[----:B------:R-:W-:Y:S05]  /*13210*/  @P1 BRA `(.L_x_206) ;  /* 0x0000000800041947 */ /* 0x000fea0003800000 */
[----:B------:R-:W-:Y:S01]  /*13220*/  UISETP.GE.U32.AND UP1, UPT, UR12, 0xf, UPT ;  /* 0x0000000f0c00788c */ /* 0x000fe2000bf26070 */
[----:B------:R-:W-:-:S08]  /*13230*/  IMAD.MOV.U32 R18, RZ, RZ, RZ ;  /* 0x000000ffff127224 */ /* 0x000fd000078e00ff */
[----:B------:R-:W-:Y:S05]  /*13240*/  BRA.U !UP1, `(.L_x_213) ;  /* 0x0000000109b47547 */ /* 0x000fea000b800000 */
[----:B------:R-:W-:Y:S01]  /*13250*/  BSSY.RECONVERGENT B1, `(.L_x_214) ;  /* 0x000002b000017945 */ /* 0x000fe20003800200 */
[----:B------:R-:W-:-:S07]  /*13260*/  IMAD.MOV.U32 R18, RZ, RZ, RZ ;  /* 0x000000ffff127224 */ /* 0x000fce00078e00ff */
.L_x_215:
[----:B-1-3--:R-:W-:-:S05]  /*13270*/  IMAD.IADD R14, R5, 0x1, R18 ;  /* 0x00000001050e7824 */ /* 0x00afca00078e0212 */
[----:B------:R-:W-:Y:S02]  /*13280*/  SHF.R.S32.HI R15, RZ, 0x1f, R14 ;  /* 0x0000001fff0f7819 */ /* 0x000fe4000001140e */
[----:B------:R-:W-:-:S04]  /*13290*/  IADD3 R10, P0, PT, R14, UR24, RZ ;  /* 0x000000180e0a7c10 */ /* 0x000fc8000ff1e0ff */
[----:B------:R-:W-:-:S05]  /*132a0*/  IADD3.X R11, PT, PT, R15, UR25, RZ, P0, !PT ;  /* 0x000000190f0b7c10 */ /* 0x000fca00087fe4ff */
[----:B------:R-:W3:Y:S01]  /*132b0*/  LDG.E.U8 R17, desc[UR8][R10.64] ;  /* 0x000000080a117981 */ /* 0x000ee2000c1e1100 */
[----:B------:R-:W-:-:S04]  /*132c0*/  IADD3 R14, P0, PT, R14, UR26, RZ ;  /* 0x0000001a0e0e7c10 */ /* 0x000fc8000ff1e0ff */
        /* <DEDUP_REMOVED lines=36> */
.L_x_214:
[----:B------:R-:W-:-:S07]  /*13510*/  IMAD.U32 R18, RZ, RZ, UR13 ;  /* 0x0000000dff127e24 */ /* 0x000fce000f8e00ff */
.L_x_213:
[----:B------:R-:W-:Y:S01]  /*13520*/  ISETP.NE.AND P0, PT, RZ, UR17, PT ;  /* 0x00000011ff007c0c */ /* 0x000fe2000bf05270 */
[--C-:B---3--:R-:W-:Y:S02]  /*13530*/  IMAD.MOV.U32 R21, RZ, RZ, R12.reuse ;  /* 0x000000ffff157224 */ /* 0x108fe400078e000c */
[----:B------:R-:W-:-:S10]  /*13540*/  IMAD.MOV.U32 R51, RZ, RZ, R12 ;  /* 0x000000ffff337224 */ /* 0x000fd400078e000c */
[----:B------:R-:W-:Y:S05]  /*13550*/  @!P0 BRA `(.L_x_206) ;  /* 0x0000000400348947 */ /* 0x000fea0003800000 */
[----:B------:R-:W-:Y:S01]  /*13560*/  ISETP.GE.U32.AND P0, PT, R16, 0x7, PT ;  /* 0x000000071000780c */ /* 0x000fe20003f06070 */
[--C-:B------:R-:W-:Y:S01]  /*13570*/  IMAD.MOV.U32 R21, RZ, RZ, R12.reuse ;  /* 0x000000ffff157224 */ /* 0x100fe200078e000c */
[----:B------:R-:W-:Y:S01]  /*13580*/  ISETP.NE.AND P1, PT, RZ, UR16, PT ;  /* 0x00000010ff007c0c */ /* 0x000fe2000bf25270 */
[----:B------:R-:W-:-:S10]  /*13590*/  IMAD.MOV.U32 R51, RZ, RZ, R12 ;  /* 0x000000ffff337224 */ /* 0x000fd400078e000c */
[----:B------:R-:W-:Y:S05]  /*135a0*/  @!P0 BRA `(.L_x_216) ;  /* 0x0000000000648947 */ /* 0x000fea0003800000 */
[----:B------:R-:W0:Y:S01]  /*135b0*/  LDCU.64 UR22, c[0x0][0x3d0] ;  /* 0x00007a00ff1677ac */ /* 0x000e220008000a00 */
[----:B-1----:R-:W-:-:S05]  /*135c0*/  IMAD.IADD R14, R5, 0x1, R18 ;  /* 0x00000001050e7824 */ /* 0x002fca00078e0212 */
        /* <DEDUP_REMOVED lines=14> */
[----:B------:R-:W4:Y:S04]  /*136b0*/  LDG.E.U8 R27, desc[UR8][R10.64+0x4] ;  /* 0x000004080a1b7981 */ /* 0x000f28000c1e1100 */
[----:B----4-:R3:W-:Y:S04]  /*136c0*/  STG.E.U8 desc[UR8][R14.64+0x4], R27 ;  /* 0x0000041b0e007986 */ /* 0x0107e8000c101108 */
[----:B-----5:R-:W4:Y:S04]  /*136d0*/  LDG.E.U8 R29, desc[UR8][R10.64+0x5] ;  /* 0x000005080a1d7981 */ /* 0x020f28000c1e1100 */
[----:B----4-:R3:W-:Y:S04]  /*136e0*/  STG.E.U8 desc[UR8][R14.64+0x5], R29 ;  /* 0x0000051d0e007986 */ /* 0x0107e8000c101108 */
[----:B0-----:R-:W4:Y:S04]  /*136f0*/  LDG.E.U8 R17, desc[UR8][R10.64+0x6] ;  /* 0x000006080a117981 */ /* 0x001f28000c1e1100 */
[----:B----4-:R3:W-:Y:S04]  /*13700*/  STG.E.U8 desc[UR8][R14.64+0x6], R17 ;  /* 0x000006110e007986 */ /* 0x0107e8000c101108 */
[----:B-1----:R-:W4:Y:S01]  /*13710*/  LDG.E.U8 R19, desc[UR8][R10.64+0x7] ;  /* 0x000007080a137981 */ /* 0x002f22000c1e1100 */
[----:B------:R-:W-:-:S03]  /*13720*/  VIADD R18, R18, 0x8 ;  /* 0x0000000812127836 */ /* 0x000fc60000000000 */
[----:B----4-:R3:W-:Y:S04]  /*13730*/  STG.E.U8 desc[UR8][R14.64+0x7], R19 ;  /* 0x000007130e007986 */ /* 0x0107e8000c101108 */
.L_x_216:
[----:B------:R-:W-:Y:S05]  /*13740*/  @!P1 BRA `(.L_x_206) ;  /* 0x0000000000b89947 */ /* 0x000fea0003800000 */
[----:B------:R-:W-:-:S13]  /*13750*/  ISETP.GE.U32.AND P0, PT, R13, 0x3, PT ;  /* 0x000000030d00780c */ /* 0x000fda0003f06070 */
[----:B------:R-:W0:Y:S01]  /*13760*/  @P0 LDC.64 R10, c[0x0][0x3d0] ;  /* 0x0000f400ff0a0b82 */ /* 0x000e220000000a00 */
[----:B-1-3--:R-:W-:-:S05]  /*13770*/  @P0 IMAD.IADD R15, R5, 0x1, R18 ;  /* 0x00000001050f0824 */ /* 0x00afca00078e0212 */
[----:B------:R-:W-:Y:S02]  /*13780*/  @P0 SHF.R.S32.HI R16, RZ, 0x1f, R15 ;  /* 0x0000001fff100819 */ /* 0x000fe4000001140f */
[----:B------:R-:W1:Y:S01]  /*13790*/  @P0 LDC.64 R20, c[0x0][0x3c8] ;  /* 0x0000f200ff140b82 */ /* 0x000e620000000a00 */
[----:B0-----:R-:W-:-:S05]  /*137a0*/  @P0 IADD3 R10, P1, PT, R15, R10, RZ ;  /* 0x0000000a0f0a0210 */ /* 0x001fca0007f3e0ff */
[----:B------:R-:W-:-:S05]  /*137b0*/  @P0 IMAD.X R11, R16, 0x1, R11, P1 ;  /* 0x00000001100b0824 */ /* 0x000fca00008e060b */
[----:B------:R-:W3:Y:S01]  /*137c0*/  @P0 LDG.E.U8 R13, desc[UR8][R10.64] ;  /* 0x000000080a0d0981 */ /* 0x000ee2000c1e1100 */
[----:B-1----:R-:W-:-:S05]  /*137d0*/  @P0 IADD3 R14, P1, PT, R15, R20, RZ ;  /* 0x000000140f0e0210 */ /* 0x002fca0007f3e0ff */
[----:B------:R-:W-:-:S05]  /*137e0*/  @P0 IMAD.X R15, R16, 0x1, R21, P1 ;  /* 0x00000001100f0824 */ /* 0x000fca00008e0615 */
[----:B---3--:R0:W-:Y:S04]  /*137f0*/  @P0 STG.E.U8 desc[UR8][R14.64], R13 ;  /* 0x0000000d0e000986 */ /* 0x0081e8000c101108 */
[----:B------:R-:W3:Y:S04]  /*13800*/  @P0 LDG.E.U8 R17, desc[UR8][R10.64+0x1] ;  /* 0x000001080a110981 */ /* 0x000ee8000c1e1100 */
[----:B---3--:R0:W-:Y:S04]  /*13810*/  @P0 STG.E.U8 desc[UR8][R14.64+0x1], R17 ;  /* 0x000001110e000986 */ /* 0x0081e8000c101108 */
[----:B------:R-:W3:Y:S04]  /*13820*/  @P0 LDG.E.U8 R19, desc[UR8][R10.64+0x2] ;  /* 0x000002080a130981 */ /* 0x000ee8000c1e1100 */
[----:B---3--:R0:W-:Y:S04]  /*13830*/  @P0 STG.E.U8 desc[UR8][R14.64+0x2], R19 ;  /* 0x000002130e000986 */ /* 0x0081e8000c101108 */
[----:B------:R-:W3:Y:S01]  /*13840*/  @P0 LDG.E.U8 R23, desc[UR8][R10.64+0x3] ;  /* 0x000003080a170981 */ /* 0x000ee2000c1e1100 */
[----:B------:R-:W-:Y:S01]  /*13850*/  ISETP.NE.AND P1, PT, RZ, UR14, PT ;  /* 0x0000000eff007c0c */ /* 0x000fe2000bf25270 */
[----:B------:R-:W-:-:S02]  /*13860*/  IMAD.MOV.U32 R21, RZ, RZ, R12 ;  /* 0x000000ffff157224 */ /* 0x000fc400078e000c */
[----:B------:R-:W-:Y:S02]  /*13870*/  IMAD.MOV.U32 R51, RZ, RZ, R12 ;  /* 0x000000ffff337224 */ /* 0x000fe400078e000c */
[----:B------:R-:W-:Y:S01]  /*13880*/  @P0 VIADD R18, R18, 0x4 ;  /* 0x0000000412120836 */ /* 0x000fe20000000000 */
[----:B---3--:R0:W-:Y:S07]  /*13890*/  @P0 STG.E.U8 desc[UR8][R14.64+0x3], R23 ;  /* 0x000003170e000986 */ /* 0x0081ee000c101108 */
[----:B------:R-:W-:Y:S05]  /*138a0*/  @!P1 BRA `(.L_x_206) ;  /* 0x0000000000609947 */ /* 0x000fea0003800000 */
[----:B------:R-:W1:Y:S01]  /*138b0*/  LDCU.64 UR22, c[0x0][0x3d0] ;  /* 0x00007a00ff1677ac */ /* 0x000e620008000a00 */
[----:B0-----:R-:W-:-:S05]  /*138c0*/  IMAD.IADD R14, R5, 0x1, R18 ;  /* 0x00000001050e7824 */ /* 0x001fca00078e0212 */
[----:B------:R-:W-:Y:S02]  /*138d0*/  SHF.R.S32.HI R15, RZ, 0x1f, R14 ;  /* 0x0000001fff0f7819 */ /* 0x000fe4000001140e */
[----:B-1----:R-:W-:-:S04]  /*138e0*/  IADD3 R10, P0, PT, R14, UR22, RZ ;  /* 0x000000160e0a7c10 */ /* 0x002fc8000ff1e0ff */
[----:B------:R-:W-:Y:S01]  /*138f0*/  IADD3.X R11, PT, PT, R15, UR23, RZ, P0, !PT ;  /* 0x000000170f0b7c10 */ /* 0x000fe200087fe4ff */
[----:B------:R-:W0:Y:S04]  /*13900*/  LDCU.64 UR22, c[0x0][0x3c8] ;  /* 0x00007900ff1677ac */ /* 0x000e280008000a00 */
[----:B------:R-:W3:Y:S01]  /*13910*/  LDG.E.U8 R13, desc[UR8][R10.64] ;  /* 0x000000080a0d7981 */ /* 0x000ee2000c1e1100 */
[----:B------:R-:W-:Y:S01]  /*13920*/  UISETP.NE.AND UP1, UPT, UR14, 0x1, UPT ;  /* 0x000000010e00788c */ /* 0x000fe2000bf25270 */
[--C-:B------:R-:W-:Y:S02]  /*13930*/  IMAD.MOV.U32 R21, RZ, RZ, R12.reuse ;  /* 0x000000ffff157224 */ /* 0x100fe400078e000c */
[----:B------:R-:W-:Y:S01]  /*13940*/  IMAD.MOV.U32 R51, RZ, RZ, R12 ;  /* 0x000000ffff337224 */ /* 0x000fe200078e000c */
[----:B0-----:R-:W-:-:S04]  /*13950*/  IADD3 R14, P0, PT, R14, UR22, RZ ;  /* 0x000000160e0e7c10 */ /* 0x001fc8000ff1e0ff */
[----:B------:R-:W-:-:S05]  /*13960*/  IADD3.X R15, PT, PT, R15, UR23, RZ, P0, !PT ;  /* 0x000000170f0f7c10 */ /* 0x000fca00087fe4ff */
[----:B---3--:R4:W-:Y:S01]  /*13970*/  STG.E.U8 desc[UR8][R14.64], R13 ;  /* 0x0000000d0e007986 */ /* 0x0089e2000c101108 */
[----:B------:R-:W-:Y:S05]  /*13980*/  BRA.U !UP1, `(.L_x_206) ;  /* 0x0000000109287547 */ /* 0x000fea000b800000 */
[----:B----4-:R-:W3:Y:S01]  /*13990*/  LDG.E.U8 R13, desc[UR8][R10.64+0x1] ;  /* 0x000001080a0d7981 */ /* 0x010ee2000c1e1100 */
[----:B------:R-:W-:Y:S01]  /*139a0*/  UISETP.NE.AND UP1, UPT, UR14, 0x2, UPT ;  /* 0x000000020e00788c */ /* 0x000fe2000bf25270 */
[--C-:B------:R-:W-:Y:S02]  /*139b0*/  IMAD.MOV.U32 R21, RZ, RZ, R12.reuse ;  /* 0x000000ffff157224 */ /* 0x100fe400078e000c */
[----:B------:R-:W-:Y:S01]  /*139c0*/  IMAD.MOV.U32 R51, RZ, RZ, R12 ;  /* 0x000000ffff337224 */ /* 0x000fe200078e000c */
[----:B---3--:R0:W-:Y:S05]  /*139d0*/  STG.E.U8 desc[UR8][R14.64+0x1], R13 ;  /* 0x0000010d0e007986 */ /* 0x0081ea000c101108 */
[----:B------:R-:W-:Y:S05]  /*139e0*/  BRA.U !UP1, `(.L_x_206) ;  /* 0x0000000109107547 */ /* 0x000fea000b800000 */
[----:B------:R-:W3:Y:S01]  /*139f0*/  LDG.E.U8 R11, desc[UR8][R10.64+0x2] ;  /* 0x000002080a0b7981 */ /* 0x000ee2000c1e1100 */
[--C-:B------:R-:W-:Y:S02]  /*13a00*/  IMAD.MOV.U32 R21, RZ, RZ, R12.reuse ;  /* 0x000000ffff157224 */ /* 0x100fe400078e000c */
[----:B------:R-:W-:Y:S01]  /*13a10*/  IMAD.MOV.U32 R51, RZ, RZ, R12 ;  /* 0x000000ffff337224 */ /* 0x000fe200078e000c */
[----:B---3--:R1:W-:Y:S06]  /*13a20*/  STG.E.U8 desc[UR8][R14.64+0x2], R11 ;  /* 0x0000020b0e007986 */ /* 0x0083ec000c101108 */
.L_x_206:
[----:B------:R-:W-:Y:S05]  /*13a30*/  BSYNC.RECONVERGENT B0 ;  /* 0x0000000000007941 */ /* 0x000fea0003800200 */
.L_x_201:
[----:B------:R-:W-:Y:S05]  /*13a40*/  WARPSYNC.ALL ;  /* 0x0000000000007948 */ /* 0x000fea0003800000 */
[----:B-1----:R-:W1:Y:S01]  /*13a50*/  LDC.64 R10, c[0x0][0x3e0] ;  /* 0x0000f800ff0a7b82 */ /* 0x002e620000000a00 */
[----:B------:R-:W-:Y:S01]  /*13a60*/  UIADD3 UR4, UPT, UPT, UR4, 0x1, URZ ;  /* 0x0000000104047890 */ /* 0x000fe2000fffe0ff */
[----:B------:R-:W-:Y:S01]  /*13a70*/  UMOV UR20, 0xd2f1a9fc ;  /* 0xd2f1a9fc00147882 */ /* 0x000fe20000000000 */
[----:B------:R-:W-:Y:S01]  /*13a80*/  UMOV UR21, 0x3f50624d ;  /* 0x3f50624d00157882 */ /* 0x000fe20000000000 */
[----:B-1----:R-:W-:-:S03]  /*13a90*/  FMUL R10, R10, UR10 ;  /* 0x0000000a0a0a7c20 */ /* 0x002fc60008400000 */
[----:B------:R-:W-:Y:S02]  /*13aa0*/  ISETP.LE.AND P0, PT, R11, UR4, PT ;  /* 0x000000040b007c0c */ /* 0x000fe4000bf03270 */
[----:B------:R-:W-:-:S13]  /*13ab0*/  R2UR UR10, R10 ;  /* 0x000000000a0a72ca */ /* 0x000fda00000e0000 */
[----:B0---4-:R-:W0:Y:S02]  /*13ac0*/  F2F.F64.F32 R12, UR10 ;  /* 0x0000000a000c7d10 */ /* 0x011e240008201800 */
[----:B0-----:R-:W-:-:S14]  /*13ad0*/  DSETP.GT.AND P1, PT, R12, UR20, PT ;  /* 0x000000140c007e2a */ /* 0x001fdc000bf24000 */
[----:B------:R-:W-:Y:S05]  /*13ae0*/  @!P0 BRA P1, `(.L_x_217) ;  /* 0xffffff5800c48947 */ /* 0x000fea000083ffff */
.L_x_101:
[----:B------:R-:W0:Y:S01]  /*13af0*/  LDCU UR4, c[0x0][0x394] ;  /* 0x00007280ff0477ac */ /* 0x000e220008000800 */
[----:B------:R-:W-:Y:S02]  /*13b00*/  IMAD.MOV.U32 R10, RZ, RZ, RZ ;  /* 0x000000ffff0a7224 */ /* 0x000fe400078e00ff */
[----:B0-----:R-:W-:-:S05]  /*13b10*/  IMAD.U32 R11, RZ, RZ, UR4 ;  /* 0x00000004ff0b7e24 */ /* 0x001fca000f8e00ff */
[----:B------:R-:W-:-:S13]  /*13b20*/  ISETP.GE.AND P0, PT, R11, 0x1, PT ;  /* 0x000000010b00780c */ /* 0x000fda0003f06270 */
[----:B------:R-:W-:Y:S05]  /*13b30*/  @!P0 BRA `(.L_x_218) ;  /* 0x0000000800b88947 */ /* 0x000fea0003800000 */
[----:B------:R-:W0:Y:S02]  /*13b40*/  LDCU UR4, c[0x0][0x398] ;  /* 0x00007300ff0477ac */ /* 0x000e240008000800 */
[----:B0-----:R-:W-:-:S09]  /*13b50*/  UISETP.GE.AND UP0, UPT, UR4, 0x1, UPT ;  /* 0x000000010400788c */ /* 0x001fd2000bf06270 */
[----:B------:R-:W-:Y:S05]  /*13b60*/  BRA.U !UP0, `(.L_x_219) ;  /* 0x0000000908a07547 */ /* 0x000fea000b800000 */
[----:B------:R-:W0:Y:S01]  /*13b70*/  LDCU.64 UR6, c[0x0][0x3c8] ;  /* 0x00007900ff0677ac */ /* 0x000e220008000a00 */
[----:B------:R-:W-:Y:S01]  /*13b80*/  IMAD.MOV.U32 R4, RZ, RZ, RZ ;  /* 0x000000ffff047224 */ /* 0x000fe200078e00ff */
[----:B------:R-:W-:Y:S02]  /*13b90*/  ULOP3.LUT UR16, UR4, 0x7, URZ, 0xc0, !UPT ;  /* 0x0000000704107892 */ /* 0x000fe4000f8ec0ff */
[----:B------:R-:W-:Y:S02]  /*13ba0*/  UIADD3 UR5, UPT, UPT, UR4, -0x1, URZ ;  /* 0xffffffff04057890 */ /* 0x000fe4000fffe0ff */
[----:B------:R-:W-:Y:S02]  /*13bb0*/  ULOP3.LUT UR17, UR4, 0x3, URZ, 0xc0, !UPT ;  /* 0x0000000304117892 */ /* 0x000fe4000f8ec0ff */
[----:B------:R-:W-:Y:S02]  /*13bc0*/  ULOP3.LUT UR12, UR4, 0x7ffffff8, URZ, 0xc0, !UPT ;  /* 0x7ffffff8040c7892 */ /* 0x000fe4000f8ec0ff */
[----:B------:R-:W-:-:S02]  /*13bd0*/  UIADD3 UR4, UPT, UPT, UR16, -0x1, URZ ;  /* 0xffffffff10047890 */ /* 0x000fc4000fffe0ff */
[----:B------:R-:W-:Y:S02]  /*13be0*/  UIADD3 UR10, UPT, UPT, -UR12, URZ, URZ ;  /* 0x000000ff0c0a7290 */ /* 0x000fe4000fffe1ff */
[----:B------:R-:W-:Y:S01]  /*13bf0*/  UISETP.GE.U32.AND UP1, UPT, UR4, 0x3, UPT ;  /* 0x000000030400788c */ /* 0x000fe2000bf26070 */
[----:B0-----:R-:W-:Y:S01]  /*13c00*/  IADD3 R2, P0, PT, R5, UR6, RZ ;  /* 0x0000000605027c10 */ /* 0x001fe2000ff1e0ff */
[----:B------:R-:W-:Y:S01]  /*13c10*/  UISETP.GE.U32.AND UP0, UPT, UR5, 0x7, UPT ;  /* 0x000000070500788c */ /* 0x000fe2000bf06070 */
[----:B------:R-:W-:Y:S02]  /*13c20*/  UMOV UR4, URZ ;  /* 0x000000ff00047c82 */ /* 0x000fe40008000000 */
[----:B------:R-:W-:-:S04]  /*13c30*/  IADD3 R2, P1, PT, R2, 0x3, RZ ;  /* 0x0000000302027810 */ /* 0x000fc80007f3e0ff */
[----:B------:R-:W-:-:S09]  /*13c40*/  IADD3.X R3, PT, PT, RZ, UR7, R0, P1, P0 ;  /* 0x00000007ff037c10 */ /* 0x000fd20008fe0400 */
.L_x_226:
[----:B------:R-:W0:Y:S01]  /*13c50*/  LDCU UR18, c[0x0][0x398] ;  /* 0x00007300ff1277ac */ /* 0x000e220008000800 */
[----:B------:R-:W-:Y:S01]  /*13c60*/  IMAD.MOV.U32 R6, RZ, RZ, RZ ;  /* 0x000000ffff067224 */ /* 0x000fe200078e00ff */
[----:B------:R-:W-:Y:S01]  /*13c70*/  UMOV UR5, URZ ;  /* 0x000000ff00057c82 */ /* 0x000fe20008000000 */
[----:B0-----:R-:W-:Y:S01]  /*13c80*/  UIMAD UR11, UR4, UR18, URZ ;  /* 0x00000012040b72a4 */ /* 0x001fe2000f8e02ff */
[----:B------:R-:W-:Y:S11]  /*13c90*/  BRA.U !UP0, `(.L_x_220) ;  /* 0x0000000108e47547 */ /* 0x000ff6000b800000 */
[----:B------:R-:W0:Y:S01]  /*13ca0*/  LDCU.64 UR6, c[0x0][0x380] ;  /* 0x00007000ff0677ac */ /* 0x000e220008000a00 */
[----:B------:R-:W-:Y:S02]  /*13cb0*/  IMAD.MOV.U32 R6, RZ, RZ, RZ ;  /* 0x000000ffff067224 */ /* 0x000fe400078e00ff */
[----:B------:R-:W-:Y:S02]  /*13cc0*/  IMAD.MOV.U32 R10, RZ, RZ, R2 ;  /* 0x000000ffff0a7224 */ /* 0x000fe400078e0002 */
[----:B------:R-:W-:Y:S01]  /*13cd0*/  IMAD.MOV.U32 R11, RZ, RZ, R3 ;  /* 0x000000ffff0b7224 */ /* 0x000fe200078e0003 */
[----:B0-----:R-:W-:-:S04]  /*13ce0*/  UIADD3 UR5, UP2, UP3, UR11, 0x3, UR6 ;  /* 0x000000030b057890 */ /* 0x001fc8000fb5e006 */
[----:B------:R-:W-:Y:S02]  /*13cf0*/  UIADD3.X UR6, UPT, UPT, URZ, UR7, URZ, UP2, UP3 ;  /* 0x00000007ff067290 */ /* 0x000fe400097e64ff */
[----:B------:R-:W-:Y:S01]  /*13d00*/  IMAD.U32 R8, RZ, RZ, UR5 ;  /* 0x00000005ff087e24 */ /* 0x000fe2000f8e00ff */
[----:B------:R-:W-:-:S03]  /*13d10*/  UMOV UR5, UR10 ;  /* 0x0000000a00057c82 */ /* 0x000fc60008000000 */
[----:B------:R-:W-:-:S07]  /*13d20*/  IMAD.U32 R9, RZ, RZ, UR6 ;  /* 0x00000006ff097e24 */ /* 0x000fce000f8e00ff */
.L_x_221:
[----:B------:R-:W4:Y:S04]  /*13d30*/  LDG.E.U8 R12, desc[UR8][R10.64+-0x3] ;  /* 0xfffffd080a0c7981 */ /* 0x000f28000c1e1100 */
[----:B------:R-:W4:Y:S04]  /*13d40*/  LDG.E.U8 R13, desc[UR8][R8.64+-0x3] ;  /* 0xfffffd08080d7981 */ /* 0x000f28000c1e1100 */
[----:B---3--:R-:W3:Y:S04]  /*13d50*/  LDG.E.U8 R14, desc[UR8][R10.64+-0x2] ;  /* 0xfffffe080a0e7981 */ /* 0x008ee8000c1e1100 */
[----:B------:R-:W3:Y:S04]  /*13d60*/  LDG.E.U8 R15, desc[UR8][R8.64+-0x2] ;  /* 0xfffffe08080f7981 */ /* 0x000ee8000c1e1100 */
[----:B------:R-:W2:Y:S04]  /*13d70*/  LDG.E.U8 R16, desc[UR8][R10.64+-0x1] ;  /* 0xffffff080a107981 */ /* 0x000ea8000c1e1100 */
        /* <DEDUP_REMOVED lines=10> */
[----:B------:R0:W2:Y:S01]  /*13e20*/  LDG.E.U8 R27, desc[UR8][R8.64+0x4] ;  /* 0x00000408081b7981 */ /* 0x0000a2000c1e1100 */
[----:B------:R-:W-:-:S04]  /*13e30*/  UIADD3 UR5, UPT, UPT, UR5, 0x8, URZ ;  /* 0x0000000805057890 */ /* 0x000fc8000fffe0ff */
[----:B------:R-:W-:Y:S01]  /*13e40*/  UISETP.NE.AND UP2, UPT, UR5, URZ, UPT ;  /* 0x000000ff0500728c */ /* 0x000fe2000bf45270 */
[----:B0-----:R-:W-:-:S05]  /*13e50*/  IADD3 R8, P2, PT, R8, 0x8, RZ ;  /* 0x0000000808087810 */ /* 0x001fca0007f5e0ff */
[----:B------:R-:W-:Y:S01]  /*13e60*/  IMAD.X R9, RZ, RZ, R9, P2 ;  /* 0x000000ffff097224 */ /* 0x000fe200010e0609 */
[----:B----4-:R-:W-:Y:S01]  /*13e70*/  ISETP.NE.AND P0, PT, R12, R13, PT ;  /* 0x0000000d0c00720c */ /* 0x010fe20003f05270 */
[----:B------:R-:W-:Y:S01]  /*13e80*/  VIADD R12, R6, 0x1 ;  /* 0x00000001060c7836 */ /* 0x000fe20000000000 */
[----:B---3--:R-:W-:-:S11]  /*13e90*/  ISETP.NE.AND P1, PT, R14, R15, PT ;  /* 0x0000000f0e00720c */ /* 0x008fd60003f25270 */
[----:B------:R-:W-:Y:S01]  /*13ea0*/  @!P0 IMAD.MOV R12, RZ, RZ, R6 ;  /* 0x000000ffff0c8224 */ /* 0x000fe200078e0206 */
[----:B--2---:R-:W-:-:S03]  /*13eb0*/  ISETP.NE.AND P0, PT, R16, R17, PT ;  /* 0x000000111000720c */ /* 0x004fc60003f05270 */
[----:B------:R-:W-:Y:S02]  /*13ec0*/  VIADD R6, R12, 0x1 ;  /* 0x000000010c067836 */ /* 0x000fe40000000000 */
        /* <DEDUP_REMOVED lines=16> */
[----:B------:R-:W-:-:S03]  /*13fd0*/  IADD3 R10, P0, PT, R10, 0x8, RZ ;  /* 0x000000080a0a7810 */ /* 0x000fc60007f1e0ff */
[----:B------:R-:W-:Y:S02]  /*13fe0*/  VIADD R6, R12, 0x1 ;  /* 0x000000010c067836 */ /* 0x000fe40000000000 */
[----:B------:R-:W-:Y:S02]  /*13ff0*/  IMAD.X R11, RZ, RZ, R11, P0 ;  /* 0x000000ffff0b7224 */ /* 0x000fe400000e060b */
[----:B------:R-:W-:Y:S01]  /*14000*/  @!P1 IMAD.MOV R6, RZ, RZ, R12 ;  /* 0x000000ffff069224 */ /* 0x000fe200078e020c */
[----:B------:R-:W-:Y:S06]  /*14010*/  BRA.U UP2, `(.L_x_221) ;  /* 0xfffffffd02447547 */ /* 0x000fec000b83ffff */
[----:B------:R-:W-:-:S05]  /*14020*/  UMOV UR5, UR12 ;  /* 0x0000000c00057c82 */ /* 0x000fca0008000000 */
.L_x_220:
[----:B------:R-:W-:-:S09]  /*14030*/  UISETP.NE.AND UP2, UPT, UR16, URZ, UPT ;  /* 0x000000ff1000728c */ /* 0x000fd2000bf45270 */
[----:B------:R-:W-:Y:S05]  /*14040*/  BRA.U !UP2, `(.L_x_222) ;  /* 0x000000050a407547 */ /* 0x000fea000b800000 */
[----:B------:R-:W-:Y:S01]  /*14050*/  UISETP.NE.AND UP2, UPT, UR17, URZ, UPT ;  /* 0x000000ff1100728c */ /* 0x000fe2000bf45270 */
[----:B------:R-:W-:Y:S10]  /*14060*/  BRA.U !UP1, `(.L_x_223) ;  /* 0x0000000109887547 */ /* 0x000ff4000b800000 */
[----:B------:R-:W0:Y:S01]  /*14070*/  LDCU.64 UR14, c[0x0][0x380] ;  /* 0x00007000ff0e77ac */ /* 0x000e220008000a00 */
[----:B------:R-:W1:Y:S01]  /*14080*/  LDC.64 R8, c[0x0][0x3c8] ;  /* 0x0000f200ff087b82 */ /* 0x000e620000000a00 */
[----:B------:R-:W-:-:S04]  /*14090*/  UIADD3 UR6, UPT, UPT, UR11, UR5, URZ ;  /* 0x000000050b067290 */ /* 0x000fc8000fffe0ff */
[----:B0-----:R-:W-:-:S04]  /*140a0*/  UIADD3 UR6, UP3, UPT, UR6, UR14, URZ ;  /* 0x0000000e06067290 */ /* 0x001fc8000ff7e0ff */
[----:B------:R-:W-:Y:S02]  /*140b0*/  UIADD3.X UR13, UPT, UPT, URZ, UR15, URZ, UP3, !UPT ;  /* 0x0000000fff0d7290 */ /* 0x000fe40009ffe4ff */
[----:B------:R-:W-:Y:S02]  /*140c0*/  UIADD3 UR7, UP3, UP4, UR5, UR14, UR11 ;  /* 0x0000000e05077290 */ /* 0x000fe4000fc7e00b */
[----:B-1----:R-:W-:Y:S01]  /*140d0*/  IADD3 R8, P0, P1, R8, UR5, R5 ;  /* 0x0000000508087c10 */ /* 0x002fe2000f91e005 */
[----:B------:R-:W-:Y:S02]  /*140e0*/  IMAD.U32 R12, RZ, RZ, UR6 ;  /* 0x00000006ff0c7e24 */ /* 0x000fe4000f8e00ff */
[----:B------:R-:W-:Y:S01]  /*140f0*/  IMAD.U32 R13, RZ, RZ, UR13 ;  /* 0x0000000dff0d7e24 */ /* 0x000fe2000f8e00ff */
[----:B------:R-:W-:Y:S01]  /*14100*/  UIADD3.X UR6, UPT, UPT, URZ, UR15, URZ, UP3, UP4 ;  /* 0x0000000fff067290 */ /* 0x000fe20009fe84ff */
[----:B------:R-:W-:Y:S01]  /*14110*/  IADD3.X R9, PT, PT, RZ, R9, R0, P0, P1 ;  /* 0x00000009ff097210 */ /* 0x000fe200007e2400 */
[----:B------:R-:W-:-:S03]  /*14120*/  IMAD.U32 R10, RZ, RZ, UR7 ;  /* 0x00000007ff0a7e24 */ /* 0x000fc6000f8e00ff */
[----:B------:R0:W4:Y:S01]  /*14130*/  LDG.E.U8 R13, desc[UR8][R12.64] ;  /* 0x000000080c0d7981 */ /* 0x000122000c1e1100 */
[----:B------:R-:W-:-:S03]  /*14140*/  IMAD.U32 R11, RZ, RZ, UR6 ;  /* 0x00000006ff0b7e24 */ /* 0x000fc6000f8e00ff */
[----:B---3--:R-:W4:Y:S04]  /*14150*/  LDG.E.U8 R14, desc[UR8][R8.64] ;  /* 0x00000008080e7981 */ /* 0x008f28000c1e1100 */
[----:B------:R-:W3:Y:S04]  /*14160*/  LDG.E.U8 R15, desc[UR8][R8.64+0x1] ;  /* 0x00000108080f7981 */ /* 0x000ee8000c1e1100 */
[----:B------:R-:W3:Y:S04]  /*14170*/  LDG.E.U8 R16, desc[UR8][R10.64+0x1] ;  /* 0x000001080a107981 */ /* 0x000ee8000c1e1100 */
[----:B------:R-:W2:Y:S04]  /*14180*/  LDG.E.U8 R17, desc[UR8][R8.64+0x2] ;  /* 0x0000020808117981 */ /* 0x000ea8000c1e1100 */
[----:B------:R-:W2:Y:S04]  /*14190*/  LDG.E.U8 R18, desc[UR8][R10.64+0x2] ;  /* 0x000002080a127981 */ /* 0x000ea8000c1e1100 */
[----:B------:R-:W2:Y:S04]  /*141a0*/  LDG.E.U8 R20, desc[UR8][R10.64+0x3] ;  /* 0x000003080a147981 */ /* 0x000ea8000c1e1100 */
[----:B------:R-:W2:Y:S01]  /*141b0*/  LDG.E.U8 R19, desc[UR8][R8.64+0x3] ;  /* 0x0000030808137981 */ /* 0x000ea2000c1e1100 */
[----:B0-----:R-:W-:Y:S01]  /*141c0*/  VIADD R12, R6, 0x1 ;  /* 0x00000001060c7836 */ /* 0x001fe20000000000 */
[----:B------:R-:W-:Y:S01]  /*141d0*/  UIADD3 UR5, UPT, UPT, UR5, 0x4, URZ ;  /* 0x0000000405057890 */ /* 0x000fe2000fffe0ff */
[----:B----4-:R-:W-:-:S02]  /*141e0*/  ISETP.NE.AND P0, PT, R14, R13, PT ;  /* 0x0000000d0e00720c */ /* 0x010fc40003f05270 */
[----:B---3--:R-:W-:-:S11]  /*141f0*/  ISETP.NE.AND P1, PT, R15, R16, PT ;  /* 0x000000100f00720c */ /* 0x008fd60003f25270 */
[----:B------:R-:W-:Y:S01]  /*14200*/  @!P0 IMAD.MOV R12, RZ, RZ, R6 ;  /* 0x000000ffff0c8224 */ /* 0x000fe200078e0206 */
[----:B--2---:R-:W-:-:S03]  /*14210*/  ISETP.NE.AND P0, PT, R17, R18, PT ;  /* 0x000000121100720c */ /* 0x004fc60003f05270 */
[----:B------:R-:W-:Y:S02]  /*14220*/  VIADD R6, R12, 0x1 ;  /* 0x000000010c067836 */ /* 0x000fe40000000000 */
[----:B------:R-:W-:Y:S01]  /*14230*/  @!P1 IMAD.MOV R6, RZ, RZ, R12 ;  /* 0x000000ffff069224 */ /* 0x000fe200078e020c */
[----:B------:R-:W-:-:S03]  /*14240*/  ISETP.NE.AND P1, PT, R19, R20, PT ;  /* 0x000000141300720c */ /* 0x000fc60003f25270 */
[----:B------:R-:W-:-:S04]  /*14250*/  VIADD R12, R6, 0x1 ;  /* 0x00000001060c7836 */ /* 0x000fc80000000000 */
[----:B------:R-:W-:-:S04]  /*14260*/  @!P0 IMAD.MOV R12, RZ, RZ, R6 ;  /* 0x000000ffff0c8224 */ /* 0x000fc800078e0206 */
[----:B------:R-:W-:Y:S02]  /*14270*/  VIADD R6, R12, 0x1 ;  /* 0x000000010c067836 */ /* 0x000fe40000000000 */
[----:B------:R-:W-:-:S07]  /*14280*/  @!P1 IMAD.MOV R6, RZ, RZ, R12 ;  /* 0x000000ffff069224 */ /* 0x000fce00078e020c */
.L_x_223:
[----:B------:R-:W-:Y:S05]  /*14290*/  BRA.U !UP2, `(.L_x_222) ;  /* 0x000000010aac7547 */ /* 0x000fea000b800000 */
[----:B------:R-:W-:Y:S02]  /*142a0*/  UISETP.NE.AND UP3, UPT, UR17, 0x1, UPT ;  /* 0x000000011100788c */ /* 0x000fe4000bf65270 */
[----:B------:R-:W-:-:S07]  /*142b0*/  ULOP3.LUT UP2, URZ, UR18, 0x1, URZ, 0xc0, !UPT ;  /* 0x0000000112ff7892 */ /* 0x000fce000f84c0ff */
[----:B------:R-:W-:Y:S05]  /*142c0*/  BRA.U !UP3, `(.L_x_224) ;  /* 0x000000010b607547 */ /* 0x000fea000b800000 */
        /* <DEDUP_REMOVED lines=12> */
[----:B------:R-:W4:Y:S01]  /*14390*/  LDG.E.U8 R11, desc[UR8][R10.64] ;  /* 0x000000080a0b7981 */ /* 0x000f22000c1e1100 */
[----:B------:R-:W-:-:S03]  /*143a0*/  IMAD.U32 R13, RZ, RZ, UR15 ;  /* 0x0000000fff0d7e24 */ /* 0x000fc6000f8e00ff */
[----:B---3--:R-:W4:Y:S04]  /*143b0*/  LDG.E.U8 R14, desc[UR8][R8.64] ;  /* 0x00000008080e7981 */ /* 0x008f28000c1e1100 */
[----:B------:R-:W3:Y:S04]  /*143c0*/  LDG.E.U8 R12, desc[UR8][R12.64+0x1] ;  /* 0x000001080c0c7981 */ /* 0x000ee8000c1e1100 */
[----:B------:R-:W3:Y:S01]  /*143d0*/  LDG.E.U8 R15, desc[UR8][R8.64+0x1] ;  /* 0x00000108080f7981 */ /* 0x000ee2000c1e1100 */
[----:B------:R-:W-:Y:S01]  /*143e0*/  UIADD3 UR5, UPT, UPT, UR5, 0x2, URZ ;  /* 0x0000000205057890 */ /* 0x000fe2000fffe0ff */
[----:B----4-:R-:W-:Y:S01]  /*143f0*/  ISETP.NE.AND P0, PT, R14, R11, PT ;  /* 0x0000000b0e00720c */ /* 0x010fe20003f05270 */
[----:B------:R-:W-:Y:S01]  /*14400*/  VIADD R14, R6, 0x1 ;  /* 0x00000001060e7836 */ /* 0x000fe20000000000 */
[----:B---3--:R-:W-:-:S11]  /*14410*/  ISETP.NE.AND P1, PT, R15, R12, PT ;  /* 0x0000000c0f00720c */ /* 0x008fd60003f25270 */
[----:B------:R-:W-:-:S04]  /*14420*/  @!P0 IMAD.MOV R14, RZ, RZ, R6 ;  /* 0x000000ffff0e8224 */ /* 0x000fc800078e0206 */
[----:B------:R-:W-:Y:S02]  /*14430*/  VIADD R6, R14, 0x1 ;  /* 0x000000010e067836 */ /* 0x000fe40000000000 */
[----:B------:R-:W-:-:S07]  /*14440*/  @!P1 IMAD.MOV R6, RZ, RZ, R14 ;  /* 0x000000ffff069224 */ /* 0x000fce00078e020e */
.L_x_224:
[----:B------:R-:W-:Y:S05]  /*14450*/  BRA.U !UP2, `(.L_x_222) ;  /* 0x000000010a3c7547 */ /* 0x000fea000b800000 */
[----:B------:R-:W0:Y:S01]  /*14460*/  LDC.64 R8, c[0x0][0x3c8] ;  /* 0x0000f200ff087b82 */ /* 0x000e220000000a00 */
[----:B------:R-:W1:Y:S01]  /*14470*/  LDCU.64 UR14, c[0x0][0x380] ;  /* 0x00007000ff0e77ac */ /* 0x000e620008000a00 */
[----:B------:R-:W-:-:S04]  /*14480*/  UIADD3 UR6, UPT, UPT, UR11, UR5, URZ ;  /* 0x000000050b067290 */ /* 0x000fc8000fffe0ff */
[----:B-1----:R-:W-:Y:S01]  /*14490*/  UIADD3 UR6, UP2, UPT, UR6, UR14, URZ ;  /* 0x0000000e06067290 */ /* 0x002fe2000ff5e0ff */
[----:B0-----:R-:W-:-:S03]  /*144a0*/  IADD3 R8, P0, P1, R8, UR5, R5 ;  /* 0x0000000508087c10 */ /* 0x001fc6000f91e005 */
[----:B------:R-:W-:Y:S02]  /*144b0*/  UIADD3.X UR5, UPT, UPT, URZ, UR15, URZ, UP2, !UPT ;  /* 0x0000000fff057290 */ /* 0x000fe400097fe4ff */
[----:B------:R-:W-:Y:S01]  /*144c0*/  IMAD.U32 R10, RZ, RZ, UR6 ;  /* 0x00000006ff0a7e24 */ /* 0x000fe2000f8e00ff */
[----:B------:R-:W-:-:S03]  /*144d0*/  IADD3.X R9, PT, PT, RZ, R9, R0, P0, P1 ;  /* 0x00000009ff097210 */ /* 0x000fc600007e2400 */
[----:B------:R-:W-:Y:S02]  /*144e0*/  IMAD.U32 R11, RZ, RZ, UR5 ;  /* 0x00000005ff0b7e24 */ /* 0x000fe4000f8e00ff */
[----:B------:R-:W4:Y:S04]  /*144f0*/  LDG.E.U8 R8, desc[UR8][R8.64] ;  /* 0x0000000808087981 */ /* 0x000f28000c1e1100 */
[----:B------:R-:W4:Y:S01]  /*14500*/  LDG.E.U8 R11, desc[UR8][R10.64] ;  /* 0x000000080a0b7981 */ /* 0x000f22000c1e1100 */
[----:B------:R-:W-:Y:S01]  /*14510*/  VIADD R12, R6, 0x1 ;  /* 0x00000001060c7836 */ /* 0x000fe20000000000 */
[----:B----4-:R-:W-:-:S13]  /*14520*/  ISETP.NE.AND P0, PT, R8, R11, PT ;  /* 0x0000000b0800720c */ /* 0x010fda0003f05270 */
[----:B------:R-:W-:-:S04]  /*14530*/  @!P0 IMAD.MOV R12, RZ, RZ, R6 ;  /* 0x000000ffff0c8224 */ /* 0x000fc800078e0206 */
[----:B------:R-:W-:-:S07]  /*14540*/  IMAD.MOV.U32 R6, RZ, RZ, R12 ;  /* 0x000000ffff067224 */ /* 0x000fce00078e000c */
.L_x_222:
[----:B------:R-:W0:Y:S01]  /*14550*/  LDC R11, c[0x0][0x394] ;  /* 0x0000e500ff0b7b82 */ /* 0x000e220000000800 */
[----:B------:R-:W-:Y:S01]  /*14560*/  I2FP.F32.U32 R6, R6 ;  /* 0x0000000600067245 */ /* 0x000fe20000201000 */
[----:B------:R-:W-:-:S03]  /*14570*/  UIADD3 UR4, UPT, UPT, UR4, 0x1, URZ ;  /* 0x0000000104047890 */ /* 0x000fc6000fffe0ff */
[----:B------:R-:W-:Y:S01]  /*14580*/  FSETP.GTU.AND P0, PT, R53, R6, PT ;  /* 0x000000063500720b */ /* 0x000fe20003f0c000 */
[----:B------:R-:W-:-:S12]  /*14590*/  VIADD R6, R4, 0x1 ;  /* 0x0000000104067836 */ /* 0x000fd80000000000 */
[----:B------:R-:W-:-:S04]  /*145a0*/  @P0 IMAD.MOV R6, RZ, RZ, R4 ;  /* 0x000000ffff060224 */ /* 0x000fc800078e0204 */
[----:B------:R-:W-:Y:S01]  /*145b0*/  IMAD.MOV.U32 R4, RZ, RZ, R6 ;  /* 0x000000ffff047224 */ /* 0x000fe200078e0006 */
[----:B0-----:R-:W-:-:S13]  /*145c0*/  ISETP.NE.AND P1, PT, R11, UR4, PT ;  /* 0x000000040b007c0c */ /* 0x001fda000bf25270 */
[----:B------:R-:W-:Y:S05]  /*145d0*/  @!P1 BRA `(.L_x_225) ;  /* 0x00000000000c9947 */ /* 0x000fea0003800000 */
[----:B------:R-:W-:Y:S05]  /*145e0*/  BRA `(.L_x_226) ;  /* 0xfffffff400987947 */ /* 0x000fea000383ffff */
.L_x_219:
[----:B------:R-:W-:-:S04]  /*145f0*/  FSETP.GTU.AND P0, PT, R53, RZ, PT ;  /* 0x000000ff3500720b */ /* 0x000fc80003f0c000 */
[----:B------:R-:W-:-:S09]  /*14600*/  SEL R4, R11, RZ, !P0 ;  /* 0x000000ff0b047207 */ /* 0x000fd20004000000 */
.L_x_225:
[----:B------:R-:W-:-:S07]  /*14610*/  I2FP.F32.U32 R10, R4 ;  /* 0x00000004000a7245 */ /* 0x000fce0000201000 */
.L_x_218:
[----:B------:R-:W-:Y:S01]  /*14620*/  I2FP.F32.S32 R11, R11 ;  /* 0x0000000b000b7245 */ /* 0x000fe20000201400 */
[----:B------:R-:W0:Y:S01]  /*14630*/  LDCU UR4, c[0x0][0x398] ;  /* 0x00007300ff0477ac */ /* 0x000e220008000800 */
[----:B------:R-:W-:Y:S02]  /*14640*/  BSSY.RECONVERGENT B0, `(.L_x_227) ;  /* 0x000000d000007945 */ /* 0x000fe40003800200 */
[----:B------:R-:W1:Y:S08]  /*14650*/  MUFU.RCP R0, R11 ;  /* 0x0000000b00007308 */ /* 0x000e700000001000 */
[----:B------:R-:W4:Y:S01]  /*14660*/  FCHK P0, R10, R11 ;  /* 0x0000000b0a007302 */ /* 0x000f220000000000 */
[----:B0-----:R-:W-:Y:S01]  /*14670*/  UISETP.GE.AND UP0, UPT, UR4, 0x1, UPT ;  /* 0x000000010400788c */ /* 0x001fe2000bf06270 */
[----:B-1----:R-:W-:-:S04]  /*14680*/  FFMA R3, -R11, R0, 1 ;  /* 0x3f8000000b037423 */ /* 0x002fc80000000100 */
[----:B------:R-:W-:-:S04]  /*14690*/  FFMA R0, R0, R3, R0 ;  /* 0x0000000300007223 */ /* 0x000fc80000000000 */
[----:B------:R-:W-:-:S04]  /*146a0*/  FFMA R3, R0, R10, RZ ;  /* 0x0000000a00037223 */ /* 0x000fc800000000ff */
[----:B------:R-:W-:-:S04]  /*146b0*/  FFMA R2, -R11, R3, R10 ;  /* 0x000000030b027223 */ /* 0x000fc8000000010a */
[----:B------:R-:W-:Y:S01]  /*146c0*/  FFMA R0, R0, R2, R3 ;  /* 0x0000000200007223 */ /* 0x000fe20000000003 */
[----:B----4-:R-:W-:Y:S06]  /*146d0*/  @!P0 BRA `(.L_x_228) ;  /* 0x00000000000c8947 */ /* 0x010fec0003800000 */
[----:B---3--:R-:W-:-:S07]  /*146e0*/  MOV R14, 0x14700 ;  /* 0x00014700000e7802 */ /* 0x008fce0000000f00 */
[----:B--2--5:R-:W-:Y:S05]  /*146f0*/  CALL.REL.NOINC `($__internal_1_$__cuda_sm3x_div_rn_noftz_f32_slowpath) ;  /* 0x0000000c008c7944 */ /* 0x024fea0003c00000 */
[----:B------:R-:W-:-:S07]  /*14700*/  IMAD.MOV.U32 R0, RZ, RZ, R17 ;  /* 0x000000ffff007224 */ /* 0x000fce00078e0011 */
.L_x_228:
[----:B------:R-:W-:Y:S05]  /*14710*/  BSYNC.RECONVERGENT B0 ;  /* 0x0000000000007941 */ /* 0x000fea0003800200 */
.L_x_227:
[----:B------:R-:W-:Y:S05]  /*14720*/  BRA.U !UP0, `(.L_x_229) ;  /* 0x0000000508e47547 */ /* 0x000fea000b800000 */
[----:B------:R-:W0:Y:S02]  /*14730*/  LDCU UR5, c[0x0][0x398] ;  /* 0x00007300ff0577ac */ /* 0x000e240008000800 */
[----:B0-----:R-:W-:Y:S02]  /*14740*/  UIADD3 UR4, UPT, UPT, UR5, -0x1, URZ ;  /* 0xffffffff05047890 */ /* 0x001fe4000fffe0ff */
[----:B------:R-:W-:Y:S02]  /*14750*/  ULOP3.LUT UR7, UR5, 0xf, URZ, 0xc0, !UPT ;  /* 0x0000000f05077892 */ /* 0x000fe4000f8ec0ff */
[----:B------:R-:W-:Y:S02]  /*14760*/  UISETP.GE.U32.AND UP0, UPT, UR4, 0xf, UPT ;  /* 0x0000000f0400788c */ /* 0x000fe4000bf06070 */
[----:B------:R-:W-:Y:S01]  /*14770*/  UISETP.NE.AND UP1, UPT, UR7, URZ, UPT ;  /* 0x000000ff0700728c */ /* 0x000fe2000bf25270 */
[----:B------:R-:W-:-:S06]  /*14780*/  UMOV UR4, URZ ;  /* 0x000000ff00047c82 */ /* 0x000fcc0008000000 */
[----:B------:R-:W-:Y:S05]  /*14790*/  BRA.U !UP0, `(.L_x_230) ;  /* 0x0000000108b87547 */ /* 0x000fea000b800000 */
[----:B------:R-:W-:Y:S01]  /*147a0*/  ULOP3.LUT UR4, UR5, 0x7ffffff0, URZ, 0xc0, !UPT ;  /* 0x7ffffff005047892 */ /* 0x000fe2000f8ec0ff */
[----:B------:R-:W-:-:S03]  /*147b0*/  IMAD.MOV.U32 R11, RZ, RZ, R5 ;  /* 0x000000ffff0b7224 */ /* 0x000fc600078e0005 */
[----:B------:R-:W-:-:S12]  /*147c0*/  UIADD3 UR6, UPT, UPT, -UR4, URZ, URZ ;  /* 0x000000ff04067290 */ /* 0x000fd8000fffe1ff */
.L_x_231:
[----:B------:R-:W0:Y:S01]  /*147d0*/  LDC.64 R2, c[0x0][0x3c8] ;  /* 0x0000f200ff027b82 */ /* 0x000e220000000a00 */
[----:B------:R-:W-:-:S07]  /*147e0*/  SHF.R.S32.HI R4, RZ, 0x1f, R11 ;  /* 0x0000001fff047819 */ /* 0x000fce000001140b */
[----:B---3--:R-:W1:Y:S01]  /*147f0*/  LDC.64 R8, c[0x0][0x3a0] ;  /* 0x0000e800ff087b82 */ /* 0x008e620000000a00 */
[----:B0-----:R-:W-:-:S04]  /*14800*/  IADD3 R2, P0, P1, R11, 0x7, R2 ;  /* 0x000000070b027810 */ /* 0x001fc8000791e002 */
[----:B------:R-:W-:-:S05]  /*14810*/  IADD3.X R3, PT, PT, R4, R3, RZ, P0, P1 ;  /* 0x0000000304037210 */ /* 0x000fca00007e24ff */
[----:B------:R-:W4:Y:S01]  /*14820*/  LDG.E.U8 R13, desc[UR8][R2.64+-0x7] ;  /* 0xfffff908020d7981 */ /* 0x000f22000c1e1100 */
[----:B-1----:R-:W-:-:S04]  /*14830*/  IADD3 R8, P0, P1, R11, 0x7, R8 ;  /* 0x000000070b087810 */ /* 0x002fc8000791e008 */
[----:B------:R-:W-:-:S05]  /*14840*/  IADD3.X R9, PT, PT, R4, R9, RZ, P0, P1 ;  /* 0x0000000904097210 */ /* 0x000fca00007e24ff */
[----:B----4-:R0:W-:Y:S04]  /*14850*/  STG.E.U8 desc[UR8][R8.64+-0x7], R13 ;  /* 0xfffff90d08007986 */ /* 0x0101e8000c101108 */
[----:B---3--:R-:W3:Y:S04]  /*14860*/  LDG.E.U8 R15, desc[UR8][R2.64+-0x6] ;  /* 0xfffffa08020f7981 */ /* 0x008ee8000c1e1100 */
        /* <DEDUP_REMOVED lines=28> */
[----:B------:R-:W-:Y:S01]  /*14a30*/  UIADD3 UR6, UPT, UPT, UR6, 0x10, URZ ;  /* 0x0000001006067890 */ /* 0x000fe2000fffe0ff */
[----:B------:R-:W-:-:S03]  /*14a40*/  VIADD R11, R11, 0x10 ;  /* 0x000000100b0b7836 */ /* 0x000fc60000000000 */
[----:B------:R-:W-:Y:S01]  /*14a50*/  UISETP.NE.AND UP0, UPT, UR6, URZ, UPT ;  /* 0x000000ff0600728c */ /* 0x000fe2000bf05270 */
[----:B--2---:R3:W-:Y:S08]  /*14a60*/  STG.E.U8 desc[UR8][R8.64+0x8], R19 ;  /* 0x0000081308007986 */ /* 0x0047f0000c101108 */
[----:B------:R-:W-:Y:S05]  /*14a70*/  BRA.U UP0, `(.L_x_231) ;  /* 0xfffffffd00547547 */ /* 0x000fea000b83ffff */
.L_x_230:
[----:B------:R-:W-:Y:S05]  /*14a80*/  BRA.U !UP1, `(.L_x_229) ;  /* 0x00000005090c7547 */ /* 0x000fea000b800000 */
[----:B------:R-:W-:Y:S02]  /*14a90*/  UISETP.GE.U32.AND UP0, UPT, UR7, 0x8, UPT ;  /* 0x000000080700788c */ /* 0x000fe4000bf06070 */
[----:B------:R-:W-:-:S04]  /*14aa0*/  ULOP3.LUT UR6, UR5, 0x7, URZ, 0xc0, !UPT ;  /* 0x0000000705067892 */ /* 0x000fc8000f8ec0ff */
[----:B------:R-:W-:-:S03]  /*14ab0*/  UISETP.NE.AND UP1, UPT, UR6, URZ, UPT ;  /* 0x000000ff0600728c */ /* 0x000fc6000bf25270 */
[----:B------:R-:W-:Y:S08]  /*14ac0*/  BRA.U !UP0, `(.L_x_232) ;  /* 0x0000000108647547 */ /* 0x000ff0000b800000 */
[----:B------:R-:W0:Y:S01]  /*14ad0*/  LDCU.64 UR10, c[0x0][0x3c8] ;  /* 0x00007900ff0a77ac */ /* 0x000e220008000a00 */
[----:B---3--:R-:W-:-:S05]  /*14ae0*/  VIADD R8, R5, UR4 ;  /* 0x0000000405087c36 */ /* 0x008fca0008000000 */
        /* <DEDUP_REMOVED lines=21> */
[----:B------:R-:W-:-:S03]  /*14c40*/  UIADD3 UR4, UPT, UPT, UR4, 0x8, URZ ;  /* 0x0000000804047890 */ /* 0x000fc6000fffe0ff */
[----:B---3--:R4:W-:Y:S09]  /*14c50*/  STG.E.U8 desc[UR8][R8.64+0x7], R13 ;  /* 0x0000070d08007986 */ /* 0x0089f2000c101108 */
.L_x_232:
[----:B------:R-:W-:Y:S05]  /*14c60*/  BRA.U !UP1, `(.L_x_229) ;  /* 0x0000000109947547 */ /* 0x000fea000b800000 */
[----:B------:R-:W-:Y:S02]  /*14c70*/  UISETP.GE.U32.AND UP0, UPT, UR6, 0x4, UPT ;  /* 0x000000040600788c */ /* 0x000fe4000bf06070 */
[----:B------:R-:W-:-:S04]  /*14c80*/  ULOP3.LUT UR5, UR5, 0x3, URZ, 0xc0, !UPT ;  /* 0x0000000305057892 */ /* 0x000fc8000f8ec0ff */
[----:B------:R-:W-:-:S03]  /*14c90*/  UISETP.NE.AND UP1, UPT, UR5, URZ, UPT ;  /* 0x000000ff0500728c */ /* 0x000fc6000bf25270 */
[----:B------:R-:W-:Y:S08]  /*14ca0*/  BRA.U !UP0, `(.L_x_233) ;  /* 0x0000000108447547 */ /* 0x000ff0000b800000 */
[----:B------:R-:W0:Y:S01]  /*14cb0*/  LDCU.64 UR6, c[0x0][0x3c8] ;  /* 0x00007900ff0677ac */ /* 0x000e220008000a00 */
[----:B---34-:R-:W-:-:S05]  /*14cc0*/  VIADD R8, R5, UR4 ;  /* 0x0000000405087c36 */ /* 0x018fca0008000000 */
        /* <DEDUP_REMOVED lines=13> */
[----:B------:R-:W-:-:S03]  /*14da0*/  UIADD3 UR4, UPT, UPT, UR4, 0x4, URZ ;  /* 0x0000000404047890 */ /* 0x000fc6000fffe0ff */
[----:B---3--:R0:W-:Y:S09]  /*14db0*/  STG.E.U8 desc[UR8][R8.64+0x3], R17 ;  /* 0x0000031108007986 */ /* 0x0081f2000c101108 */
.L_x_233:
[----:B------:R-:W-:Y:S05]  /*14dc0*/  BRA.U !UP1, `(.L_x_229) ;  /* 0x00000001093c7547 */ /* 0x000fea000b800000 */
[----:B------:R-:W-:Y:S01]  /*14dd0*/  VIADD R6, R5, UR4 ;  /* 0x0000000405067c36 */ /* 0x000fe20008000000 */
[----:B------:R-:W1:Y:S01]  /*14de0*/  LDCU.64 UR10, c[0x0][0x3c8] ;  /* 0x00007900ff0a77ac */ /* 0x000e620008000a00 */
[----:B------:R-:W0:Y:S01]  /*14df0*/  LDCU.64 UR6, c[0x0][0x3a0] ;  /* 0x00007400ff0677ac */ /* 0x000e220008000a00 */
[----:B------:R-:W-:-:S12]  /*14e00*/  UIADD3 UR5, UPT, UPT, -UR5, URZ, URZ ;  /* 0x000000ff05057290 */ /* 0x000fd8000fffe1ff */
.L_x_234:
[----:B0-----:R-:W-:Y:S02]  /*14e10*/  SHF.R.S32.HI R5, RZ, 0x1f, R6 ;  /* 0x0000001fff057819 */ /* 0x001fe40000011406 */
[----:B-1----:R-:W-:-:S04]  /*14e20*/  IADD3 R2, P0, PT, R6, UR10, RZ ;  /* 0x0000000a06027c10 */ /* 0x002fc8000ff1e0ff */
[----:B------:R-:W-:-:S06]  /*14e30*/  IADD3.X R3, PT, PT, R5, UR11, RZ, P0, !PT ;  /* 0x0000000b05037c10 */ /* 0x000fcc00087fe4ff */
[----:B------:R-:W2:Y:S01]  /*14e40*/  LDG.E.U8 R3, desc[UR8][R2.64] ;  /* 0x0000000802037981 */ /* 0x000ea2000c1e1100 */
[C---:B0-----:R-:W-:Y:S01]  /*14e50*/  IADD3 R4, P0, PT, R6.reuse, UR6, RZ ;  /* 0x0000000606047c10 */ /* 0x041fe2000ff1e0ff */
[----:B------:R-:W-:Y:S01]  /*14e60*/  UIADD3 UR5, UPT, UPT, UR5, 0x1, URZ ;  /* 0x0000000105057890 */ /* 0x000fe2000fffe0ff */
[----:B------:R-:W-:Y:S02]  /*14e70*/  VIADD R6, R6, 0x1 ;  /* 0x0000000106067836 */ /* 0x000fe40000000000 */
[----:B------:R-:W-:Y:S01]  /*14e80*/  IADD3.X R5, PT, PT, R5, UR7, RZ, P0, !PT ;  /* 0x0000000705057c10 */ /* 0x000fe200087fe4ff */
[----:B------:R-:W-:-:S04]  /*14e90*/  UISETP.NE.AND UP0, UPT, UR5, URZ, UPT ;  /* 0x000000ff0500728c */ /* 0x000fc8000bf05270 */
[----:B--2---:R0:W-:Y:S05]  /*14ea0*/  STG.E.U8 desc[UR8][R4.64], R3 ;  /* 0x0000000304007986 */ /* 0x0041ea000c101108 */
[----:B------:R-:W-:Y:S05]  /*14eb0*/  BRA.U UP0, `(.L_x_234) ;  /* 0xfffffffd00d47547 */ /* 0x000fea000b83ffff */
.L_x_229:
[----:B------:R-:W1:Y:S01]  /*14ec0*/  LDCU.64 UR4, c[0x0][0x3a8] ;  /* 0x00007500ff0477ac */ /* 0x000e620008000a00 */
[----:B0-----:R-:W-:Y:S01]  /*14ed0*/  FMUL R5, R0, 100 ;  /* 0x42c8000000057820 */ /* 0x001fe20000400000 */
[----:B-1----:R-:W-:-:S04]  /*14ee0*/  LEA R2, P0, R54, UR4, 0x2 ;  /* 0x0000000436027c11 */ /* 0x002fc8000f8010ff */
[----:B------:R-:W-:-:S05]  /*14ef0*/  LEA.HI.X R3, R54, UR5, R7, 0x2, P0 ;  /* 0x0000000536037c11 */ /* 0x000fca00080f1407 */
[----:B------:R-:W-:Y:S01]  /*14f00*/  STG.E desc[UR8][R2.64], R5 ;  /* 0x0000000502007986 */ /* 0x000fe2000c101908 */
[----:B------:R-:W-:Y:S05]  /*14f10*/  EXIT ;  /* 0x000000000000794d */ /* 0x000fea0003800000 */
        .weak           $__internal_0_$__cuda_sm20_div_rn_f64_full
        .type           $__internal_0_$__cuda_sm20_div_rn_f64_full,@function
        .size           $__internal_0_$__cuda_sm20_div_rn_f64_full,($__internal_1_$__cuda_sm3x_div_rn_noftz_f32_slowpath - $__internal_0_$__cuda_sm20_div_rn_f64_full)
$__internal_0_$__cuda_sm20_div_rn_f64_full:
[C---:B------:R-:W-:Y:S01]  /*14f20*/  FSETP.GEU.AND P1, PT, |R41|.reuse, 1.469367938527859385e-39, PT ;  /* 0x001000002900780b */ /* 0x040fe20003f2e200 */
[----:B------:R-:W-:Y:S01]  /*14f30*/  IMAD.MOV.U32 R60, RZ, RZ, 0x1 ;  /* 0x00000001ff3c7424 */ /* 0x000fe200078e00ff */
[----:B------:R-:W-:Y:S01]  /*14f40*/  LOP3.LUT R38, R41, 0x800fffff, RZ, 0xc0, !PT ;  /* 0x800fffff29267812 */ /* 0x000fe200078ec0ff */
[----:B------:R-:W-:Y:S01]  /*14f50*/  IMAD.MOV.U32 R57, RZ, RZ, 0x1ca00000 ;  /* 0x1ca00000ff397424 */ /* 0x000fe200078e00ff */
[C---:B------:R-:W-:Y:S01]  /*14f60*/  FSETP.GEU.AND P3, PT, |R43|.reuse, 1.469367938527859385e-39, PT ;  /* 0x001000002b00780b */ /* 0x040fe20003f6e200 */
[----:B------:R-:W-:Y:S01]  /*14f70*/  BSSY.RECONVERGENT B0, `(.L_x_235) ;  /* 0x0000057000007945 */ /* 0x000fe20003800200 */
[----:B------:R-:W-:Y:S01]  /*14f80*/  LOP3.LUT R39, R38, 0x3ff00000, RZ, 0xfc, !PT ;  /* 0x3ff0000026277812 */ /* 0x000fe200078efcff */
[----:B------:R-:W-:Y:S01]  /*14f90*/  IMAD.MOV.U32 R38, RZ, RZ, R40 ;  /* 0x000000ffff267224 */ /* 0x000fe200078e0028 */
[----:B------:R-:W-:Y:S02]  /*14fa0*/  LOP3.LUT R55, R43, 0x7ff00000, RZ, 0xc0, !PT ;  /* 0x7ff000002b377812 */ /* 0x000fe400078ec0ff */
[----:B------:R-:W-:-:S03]  /*14fb0*/  LOP3.LUT R59, R41, 0x7ff00000, RZ, 0xc0, !PT ;  /* 0x7ff00000293b7812 */ /* 0x000fc600078ec0ff */
[----:B------:R-:W-:Y:S01]  /*14fc0*/  @!P1 DMUL R38, R40, 8.98846567431157953865e+307 ;  /* 0x7fe0000028269828 */ /* 0x000fe20000000000 */
[----:B------:R-:W-:Y:S01]  /*14fd0*/  ISETP.GE.U32.AND P5, PT, R55, R59, PT ;  /* 0x0000003b3700720c */ /* 0x000fe20003fa6070 */
[----:B------:R-:W-:Y:S02]  /*14fe0*/  IMAD.MOV.U32 R58, RZ, RZ, R55 ;  /* 0x000000ffff3a7224 */ /* 0x000fe400078e0037 */
[----:B------:R-:W-:Y:S02]  /*14ff0*/  @!P3 LOP3.LUT R44, R41, 0x7ff00000, RZ, 0xc0, !PT ;  /* 0x7ff00000292cb812 */ /* 0x000fe400078ec0ff */
[----:B------:R-:W0:Y:S01]  /*15000*/  MUFU.RCP64H R61, R39 ;  /* 0x00000027003d7308 */ /* 0x000e220000001800 */
[----:B------:R-:W-:Y:S02]  /*15010*/  SEL R45, R57, 0x63400000, !P5 ;  /* 0x63400000392d7807 */ /* 0x000fe40006800000 */
[----:B------:R-:W-:Y:S02]  /*15020*/  @!P3 ISETP.GE.U32.AND P4, PT, R55, R44, PT ;  /* 0x0000002c3700b20c */ /* 0x000fe40003f86070 */
[----:B------:R-:W-:-:S02]  /*15030*/  LOP3.LUT R45, R45, 0x800fffff, R43, 0xf8, !PT ;  /* 0x800fffff2d2d7812 */ /* 0x000fc400078ef82b */
[----:B------:R-:W-:Y:S01]  /*15040*/  @!P1 LOP3.LUT R59, R39, 0x7ff00000, RZ, 0xc0, !PT ;  /* 0x7ff00000273b9812 */ /* 0x000fe200078ec0ff */
[----:B0-----:R-:W-:-:S08]  /*15050*/  DFMA R46, R60, -R38, 1 ;  /* 0x3ff000003c2e742b */ /* 0x001fd00000000826 */
[----:B------:R-:W-:-:S08]  /*15060*/  DFMA R46, R46, R46, R46 ;  /* 0x0000002e2e2e722b */ /* 0x000fd0000000002e */
[----:B------:R-:W-:Y:S01]  /*15070*/  DFMA R60, R60, R46, R60 ;  /* 0x0000002e3c3c722b */ /* 0x000fe2000000003c */
[----:B------:R-:W-:Y:S01]  /*15080*/  @!P3 SEL R47, R57, 0x63400000, !P4 ;  /* 0x63400000392fb807 */ /* 0x000fe20006000000 */
[----:B------:R-:W-:-:S03]  /*15090*/  @!P3 IMAD.MOV.U32 R46, RZ, RZ, RZ ;  /* 0x000000ffff2eb224 */ /* 0x000fc600078e00ff */
[----:B------:R-:W-:-:S03]  /*150a0*/  @!P3 LOP3.LUT R44, R47, 0x80000000, R43, 0xf8, !PT ;  /* 0x800000002f2cb812 */ /* 0x000fc600078ef82b */
[----:B------:R-:W-:Y:S01]  /*150b0*/  DFMA R62, R60, -R38, 1 ;  /* 0x3ff000003c3e742b */ /* 0x000fe20000000826 */
[----:B------:R-:W-:Y:S01]  /*150c0*/  @!P3 LOP3.LUT R47, R44, 0x100000, RZ, 0xfc, !PT ;  /* 0x001000002c2fb812 */ /* 0x000fe200078efcff */
[----:B------:R-:W-:-:S06]  /*150d0*/  IMAD.MOV.U32 R44, RZ, RZ, R42 ;  /* 0x000000ffff2c7224 */ /* 0x000fcc00078e002a */
[----:B------:R-:W-:Y:S02]  /*150e0*/  DFMA R62, R60, R62, R60 ;  /* 0x0000003e3c3e722b */ /* 0x000fe4000000003c */
[----:B------:R-:W-:-:S08]  /*150f0*/  @!P3 DFMA R44, R44, 2, -R46 ;  /* 0x400000002c2cb82b */ /* 0x000fd0000000082e */
[----:B------:R-:W-:Y:S02]  /*15100*/  DMUL R60, R62, R44 ;  /* 0x0000002c3e3c7228 */ /* 0x000fe40000000000 */
[----:B------:R-:W-:-:S06]  /*15110*/  @!P3 LOP3.LUT R58, R45, 0x7ff00000, RZ, 0xc0, !PT ;  /* 0x7ff000002d3ab812 */ /* 0x000fcc00078ec0ff */
[----:B------:R-:W-:-:S08]  /*15120*/  DFMA R46, R60, -R38, R44 ;  /* 0x800000263c2e722b */ /* 0x000fd0000000002c */
[----:B------:R-:W-:Y:S01]  /*15130*/  DFMA R46, R62, R46, R60 ;  /* 0x0000002e3e2e722b */ /* 0x000fe2000000003c */
[----:B------:R-:W-:-:S05]  /*15140*/  VIADD R60, R58, 0xffffffff ;  /* 0xffffffff3a3c7836 */ /* 0x000fca0000000000 */
[----:B------:R-:W-:Y:S01]  /*15150*/  ISETP.GT.U32.AND P1, PT, R60, 0x7feffffe, PT ;  /* 0x7feffffe3c00780c */ /* 0x000fe20003f24070 */
[----:B------:R-:W-:-:S05]  /*15160*/  VIADD R60, R59, 0xffffffff ;  /* 0xffffffff3b3c7836 */ /* 0x000fca0000000000 */
[----:B------:R-:W-:-:S13]  /*15170*/  ISETP.GT.U32.OR P1, PT, R60, 0x7feffffe, P1 ;  /* 0x7feffffe3c00780c */ /* 0x000fda0000f24470 */
[----:B------:R-:W-:Y:S05]  /*15180*/  @P1 BRA `(.L_x_236) ;  /* 0x0000000000741947 */ /* 0x000fea0003800000 */
[----:B------:R-:W-:Y:S01]  /*15190*/  LOP3.LUT R42, R41, 0x7ff00000, RZ, 0xc0, !PT ;  /* 0x7ff00000292a7812 */ /* 0x000fe200078ec0ff */
[----:B------:R-:W-:-:S03]  /*151a0*/  IMAD.MOV.U32 R58, RZ, RZ, RZ ;  /* 0x000000ffff3a7224 */ /* 0x000fc600078e00ff */
[CC--:B------:R-:W-:Y:S02]  /*151b0*/  VIADDMNMX R43, R55.reuse, -R42.reuse, 0xb9600000, !PT ;  /* 0xb9600000372b7446 */ /* 0x0c0fe4000780092a */
[----:B------:R-:W-:Y:S02]  /*151c0*/  ISETP.GE.U32.AND P1, PT, R55, R42, PT ;  /* 0x0000002a3700720c */ /* 0x000fe40003f26070 */
[----:B------:R-:W-:Y:S02]  /*151d0*/  VIMNMX R43, PT, PT, R43, 0x46a00000, PT ;  /* 0x46a000002b2b7848 */ /* 0x000fe40003fe0100 */
[----:B------:R-:W-:-:S05]  /*151e0*/  SEL R42, R57, 0x63400000, !P1 ;  /* 0x63400000392a7807 */ /* 0x000fca0004800000 */
[----:B------:R-:W-:-:S04]  /*151f0*/  IMAD.IADD R42, R43, 0x1, -R42 ;  /* 0x000000012b2a7824 */ /* 0x000fc800078e0a2a */
[----:B------:R-:W-:-:S06]  /*15200*/  VIADD R59, R42, 0x7fe00000 ;  /* 0x7fe000002a3b7836 */ /* 0x000fcc0000000000 */
[----:B------:R-:W-:-:S10]  /*15210*/  DMUL R60, R46, R58 ;  /* 0x0000003a2e3c7228 */ /* 0x000fd40000000000 */
[----:B------:R-:W-:-:S13]  /*15220*/  FSETP.GTU.AND P1, PT, |R61|, 1.469367938527859385e-39, PT ;  /* 0x001000003d00780b */ /* 0x000fda0003f2c200 */
[----:B------:R-:W-:Y:S05]  /*15230*/  @P1 BRA `(.L_x_237) ;  /* 0x0000000000a81947 */ /* 0x000fea0003800000 */
[----:B------:R-:W-:-:S06]  /*15240*/  DFMA R38, R46, -R38, R44 ;  /* 0x800000262e26722b */ /* 0x000fcc000000002c */
[----:B------:R-:W-:-:S04]  /*15250*/  IMAD.MOV.U32 R38, RZ, RZ, RZ ;  /* 0x000000ffff267224 */ /* 0x000fc800078e00ff */
[C---:B------:R-:W-:Y:S02]  /*15260*/  FSETP.NEU.AND P1, PT, R39.reuse, RZ, PT ;  /* 0x000000ff2700720b */ /* 0x040fe40003f2d000 */
[----:B------:R-:W-:-:S04]  /*15270*/  LOP3.LUT R40, R39, 0x80000000, R41, 0x48, !PT ;  /* 0x8000000027287812 */ /* 0x000fc800078e4829 */
[----:B------:R-:W-:-:S07]  /*15280*/  LOP3.LUT R39, R40, R59, RZ, 0xfc, !PT ;  /* 0x0000003b28277212 */ /* 0x000fce00078efcff */
[----:B------:R-:W-:Y:S05]  /*15290*/  @!P1 BRA `(.L_x_237) ;  /* 0x0000000000909947 */ /* 0x000fea0003800000 */
[----:B------:R-:W-:Y:S01]  /*152a0*/  IMAD.MOV R45, RZ, RZ, -R42 ;  /* 0x000000ffff2d7224 */ /* 0x000fe200078e0a2a */
[----:B------:R-:W-:Y:S01]  /*152b0*/  DMUL.RP R38, R46, R38 ;  /* 0x000000262e267228 */ /* 0x000fe20000008000 */
[----:B------:R-:W-:Y:S01]  /*152c0*/  IMAD.MOV.U32 R44, RZ, RZ, RZ ;  /* 0x000000ffff2c7224 */ /* 0x000fe200078e00ff */
[----:B------:R-:W-:-:S05]  /*152d0*/  IADD3 R42, PT, PT, -R42, -0x43300000, RZ ;  /* 0xbcd000002a2a7810 */ /* 0x000fca0007ffe1ff */
[----:B------:R-:W-:-:S03]  /*152e0*/  DFMA R44, R60, -R44, R46 ;  /* 0x8000002c3c2c722b */ /* 0x000fc6000000002e */
[----:B------:R-:W-:-:S07]  /*152f0*/  LOP3.LUT R40, R39, R40, RZ, 0x3c, !PT ;  /* 0x0000002827287212 */ /* 0x000fce00078e3cff */
[----:B------:R-:W-:-:S04]  /*15300*/  FSETP.NEU.AND P1, PT, |R45|, R42, PT ;  /* 0x0000002a2d00720b */ /* 0x000fc80003f2d200 */
[----:B------:R-:W-:Y:S02]  /*15310*/  FSEL R38, R38, R60, !P1 ;  /* 0x0000003c26267208 */ /* 0x000fe40004800000 */
[----:B------:R-:W-:-:S03]  /*15320*/  FSEL R39, R40, R61, !P1 ;  /* 0x0000003d28277208 */ /* 0x000fc60004800000 */
[----:B------:R-:W-:Y:S02]  /*15330*/  IMAD.MOV.U32 R60, RZ, RZ, R38 ;  /* 0x000000ffff3c7224 */ /* 0x000fe400078e0026 */
[----:B------:R-:W-:Y:S01]  /*15340*/  IMAD.MOV.U32 R61, RZ, RZ, R39 ;  /* 0x000000ffff3d7224 */ /* 0x000fe200078e0027 */
[----:B------:R-:W-:Y:S06]  /*15350*/  BRA `(.L_x_237) ;  /* 0x0000000000607947 */ /* 0x000fec0003800000 */
.L_x_236:
[----:B------:R-:W-:-:S14]  /*15360*/  DSETP.NAN.AND P1, PT, R42, R42, PT ;  /* 0x0000002a2a00722a */ /* 0x000fdc0003f28000 */
[----:B------:R-:W-:Y:S05]  /*15370*/  @P1 BRA `(.L_x_238) ;  /* 0x00000000004c1947 */ /* 0x000fea0003800000 */
[----:B------:R-:W-:-:S14]  /*15380*/  DSETP.NAN.AND P1, PT, R40, R40, PT ;  /* 0x000000282800722a */ /* 0x000fdc0003f28000 */
[----:B------:R-:W-:Y:S05]  /*15390*/  @P1 BRA `(.L_x_239) ;  /* 0x0000000000341947 */ /* 0x000fea0003800000 */
[----:B------:R-:W-:Y:S01]  /*153a0*/  ISETP.NE.AND P1, PT, R58, R59, PT ;  /* 0x0000003b3a00720c */ /* 0x000fe20003f25270 */
[----:B------:R-:W-:Y:S02]  /*153b0*/  IMAD.MOV.U32 R60, RZ, RZ, 0x0 ;  /* 0x00000000ff3c7424 */ /* 0x000fe400078e00ff */
[----:B------:R-:W-:-:S10]  /*153c0*/  IMAD.MOV.U32 R61, RZ, RZ, -0x80000 ;  /* 0xfff80000ff3d7424 */ /* 0x000fd400078e00ff */
[----:B------:R-:W-:Y:S05]  /*153d0*/  @!P1 BRA `(.L_x_237) ;  /* 0x0000000000409947 */ /* 0x000fea0003800000 */
[----:B------:R-:W-:Y:S02]  /*153e0*/  ISETP.NE.AND P1, PT, R58, 0x7ff00000, PT ;  /* 0x7ff000003a00780c */ /* 0x000fe40003f25270 */
[----:B------:R-:W-:Y:S02]  /*153f0*/  LOP3.LUT R41, R43, 0x80000000, R41, 0x48, !PT ;  /* 0x800000002b297812 */ /* 0x000fe400078e4829 */
[----:B------:R-:W-:-:S13]  /*15400*/  ISETP.EQ.OR P1, PT, R59, RZ, !P1 ;  /* 0x000000ff3b00720c */ /* 0x000fda0004f22670 */
[----:B------:R-:W-:Y:S01]  /*15410*/  @P1 LOP3.LUT R38, R41, 0x7ff00000, RZ, 0xfc, !PT ;  /* 0x7ff0000029261812 */ /* 0x000fe200078efcff */
[----:B------:R-:W-:Y:S02]  /*15420*/  @!P1 IMAD.MOV.U32 R60, RZ, RZ, RZ ;  /* 0x000000ffff3c9224 */ /* 0x000fe400078e00ff */
[----:B------:R-:W-:Y:S02]  /*15430*/  @!P1 IMAD.MOV.U32 R61, RZ, RZ, R41 ;  /* 0x000000ffff3d9224 */ /* 0x000fe400078e0029 */
[----:B------:R-:W-:Y:S02]  /*15440*/  @P1 IMAD.MOV.U32 R60, RZ, RZ, RZ ;  /* 0x000000ffff3c1224 */ /* 0x000fe400078e00ff */
[----:B------:R-:W-:Y:S01]  /*15450*/  @P1 IMAD.MOV.U32 R61, RZ, RZ, R38 ;  /* 0x000000ffff3d1224 */ /* 0x000fe200078e0026 */
[----:B------:R-:W-:Y:S06]  /*15460*/  BRA `(.L_x_237) ;  /* 0x00000000001c7947 */ /* 0x000fec0003800000 */
.L_x_239:
[----:B------:R-:W-:Y:S01]  /*15470*/  LOP3.LUT R39, R41, 0x80000, RZ, 0xfc, !PT ;  /* 0x0008000029277812 */ /* 0x000fe200078efcff */
[----:B------:R-:W-:-:S04]  /*15480*/  IMAD.MOV.U32 R60, RZ, RZ, R40 ;  /* 0x000000ffff3c7224 */ /* 0x000fc800078e0028 */
[----:B------:R-:W-:Y:S01]  /*15490*/  IMAD.MOV.U32 R61, RZ, RZ, R39 ;  /* 0x000000ffff3d7224 */ /* 0x000fe200078e0027 */
[----:B------:R-:W-:Y:S06]  /*154a0*/  BRA `(.L_x_237) ;  /* 0x00000000000c7947 */ /* 0x000fec0003800000 */
.L_x_238:
[----:B------:R-:W-:Y:S01]  /*154b0*/  LOP3.LUT R39, R43, 0x80000, RZ, 0xfc, !PT ;  /* 0x000800002b277812 */ /* 0x000fe200078efcff */
[----:B------:R-:W-:-:S04]  /*154c0*/  IMAD.MOV.U32 R60, RZ, RZ, R42 ;  /* 0x000000ffff3c7224 */ /* 0x000fc800078e002a */
[----:B------:R-:W-:-:S07]  /*154d0*/  IMAD.MOV.U32 R61, RZ, RZ, R39 ;  /* 0x000000ffff3d7224 */ /* 0x000fce00078e0027 */
.L_x_237:
[----:B------:R-:W-:Y:S05]  /*154e0*/  BSYNC.RECONVERGENT B0 ;  /* 0x0000000000007941 */ /* 0x000fea0003800200 */
.L_x_235:
[----:B------:R-:W-:Y:S02]  /*154f0*/  IMAD.MOV.U32 R57, RZ, RZ, 0x0 ;  /* 0x00000000ff397424 */ /* 0x000fe400078e00ff */
[----:B------:R-:W-:Y:S02]  /*15500*/  IMAD.MOV.U32 R38, RZ, RZ, R60 ;  /* 0x000000ffff267224 */ /* 0x000fe400078e003c */
[----:B------:R-:W-:Y:S01]  /*15510*/  IMAD.MOV.U32 R39, RZ, RZ, R61 ;  /* 0x000000ffff277224 */ /* 0x000fe200078e003d */
[----:B------:R-:W-:Y:S06]  /*15520*/  RET.REL.NODEC R56 `(_Z19simulated_annealingPciiiiifS_PfPiS1_S_S_S_iffi) ;  /* 0xfffffea838b47950 */ /* 0x000fec0003c3ffff */
        .weak           $__internal_1_$__cuda_sm3x_div_rn_noftz_f32_slowpath
        .type           $__internal_1_$__cuda_sm3x_div_rn_noftz_f32_slowpath,@function
        .size           $__internal_1_$__cuda_sm3x_div_rn_noftz_f32_slowpath,($_Z19simulated_annealingPciiiiifS_PfPiS1_S_S_S_iffi$__internal_accurate_pow - $__internal_1_$__cuda_sm3x_div_rn_noftz_f32_slowpath)
$__internal_1_$__cuda_sm3x_div_rn_noftz_f32_slowpath:
[----:B------:R-:W-:Y:S01]  /*15530*/  SHF.R.U32.HI R16, RZ, 0x17, R11 ;  /* 0x00000017ff107819 */ /* 0x000fe2000001160b */
[----:B------:R-:W-:Y:S01]  /*15540*/  BSSY.RECONVERGENT B3, `(.L_x_240) ;  /* 0x0000062000037945 */ /* 0x000fe20003800200 */
[----:B------:R-:W-:Y:S02]  /*15550*/  SHF.R.U32.HI R15, RZ, 0x17, R10 ;  /* 0x00000017ff0f7819 */ /* 0x000fe4000001160a */
[----:B------:R-:W-:Y:S02]  /*15560*/  LOP3.LUT R20, R16, 0xff, RZ, 0xc0, !PT ;  /* 0x000000ff10147812 */ /* 0x000fe400078ec0ff */
[----:B------:R-:W-:-:S03]  /*15570*/  LOP3.LUT R18, R15, 0xff, RZ, 0xc0, !PT ;  /* 0x000000ff0f127812 */ /* 0x000fc600078ec0ff */
[----:B------:R-:W-:Y:S02]  /*15580*/  VIADD R17, R20, 0xffffffff ;  /* 0xffffffff14117836 */ /* 0x000fe40000000000 */
[----:B------:R-:W-:-:S03]  /*15590*/  VIADD R16, R18, 0xffffffff ;  /* 0xffffffff12107836 */ /* 0x000fc60000000000 */
[----:B------:R-:W-:-:S04]  /*155a0*/  ISETP.GT.U32.AND P0, PT, R17, 0xfd, PT ;  /* 0x000000fd1100780c */ /* 0x000fc80003f04070 */
[----:B------:R-:W-:-:S13]  /*155b0*/  ISETP.GT.U32.OR P0, PT, R16, 0xfd, P0 ;  /* 0x000000fd1000780c */ /* 0x000fda0000704470 */
[----:B------:R-:W-:Y:S01]  /*155c0*/  @!P0 IMAD.MOV.U32 R15, RZ, RZ, RZ ;  /* 0x000000ffff0f8224 */ /* 0x000fe200078e00ff */
[----:B------:R-:W-:Y:S06]  /*155d0*/  @!P0 BRA `(.L_x_241) ;  /* 0x00000000005c8947 */ /* 0x000fec0003800000 */
[----:B------:R-:W-:Y:S02]  /*155e0*/  FSETP.GTU.FTZ.AND P0, PT, |R10|, +INF , PT ;  /* 0x7f8000000a00780b */ /* 0x000fe40003f1c200 */
[----:B------:R-:W-:-:S04]  /*155f0*/  FSETP.GTU.FTZ.AND P1, PT, |R11|, +INF , PT ;  /* 0x7f8000000b00780b */ /* 0x000fc80003f3c200 */
[----:B------:R-:W-:-:S13]  /*15600*/  PLOP3.LUT P0, PT, P0, P1, PT, 0xf8, 0x8f ;  /* 0x00000000008f781c */ /* 0x000fda0000703f70 */
[----:B------:R-:W-:Y:S05]  /*15610*/  @P0 BRA `(.L_x_242) ;  /* 0x00000004004c0947 */ /* 0x000fea0003800000 */
[----:B------:R-:W-:-:S13]  /*15620*/  LOP3.LUT P0, RZ, R11, 0x7fffffff, R10, 0xc8, !PT ;  /* 0x7fffffff0bff7812 */ /* 0x000fda000780c80a */
[----:B------:R-:W-:Y:S05]  /*15630*/  @!P0 BRA `(.L_x_243) ;  /* 0x00000004003c8947 */ /* 0x000fea0003800000 */
[C---:B------:R-:W-:Y:S02]  /*15640*/  FSETP.NEU.FTZ.AND P0, PT, |R10|.reuse, +INF , PT ;  /* 0x7f8000000a00780b */ /* 0x040fe40003f1d200 */
[----:B------:R-:W-:Y:S02]  /*15650*/  FSETP.NEU.FTZ.AND P2, PT, |R11|, +INF , PT ;  /* 0x7f8000000b00780b */ /* 0x000fe40003f5d200 */
[----:B------:R-:W-:-:S11]  /*15660*/  FSETP.NEU.FTZ.AND P1, PT, |R10|, +INF , PT ;  /* 0x7f8000000a00780b */ /* 0x000fd60003f3d200 */
[----:B------:R-:W-:Y:S05]  /*15670*/  @!P2 BRA !P0, `(.L_x_243) ;  /* 0x00000004002ca947 */ /* 0x000fea0004000000 */
[----:B------:R-:W-:-:S04]  /*15680*/  LOP3.LUT P0, RZ, R10, 0x7fffffff, RZ, 0xc0, !PT ;  /* 0x7fffffff0aff7812 */ /* 0x000fc8000780c0ff */
[----:B------:R-:W-:-:S13]  /*15690*/  PLOP3.LUT P0, PT, P2, P0, PT, 0x2f, 0xf2 ;  /* 0x0000000000f2781c */ /* 0x000fda0001700577 */
[----:B------:R-:W-:Y:S05]  /*156a0*/  @P0 BRA `(.L_x_244) ;  /* 0x0000000400180947 */ /* 0x000fea0003800000 */
[----:B------:R-:W-:-:S04]  /*156b0*/  LOP3.LUT P0, RZ, R11, 0x7fffffff, RZ, 0xc0, !PT ;  /* 0x7fffffff0bff7812 */ /* 0x000fc8000780c0ff */
[----:B------:R-:W-:-:S13]  /*156c0*/  PLOP3.LUT P0, PT, P1, P0, PT, 0x2f, 0xf2 ;  /* 0x0000000000f2781c */ /* 0x000fda0000f00577 */
[----:B------:R-:W-:Y:S05]  /*156d0*/  @P0 BRA `(.L_x_245) ;  /* 0x0000000400000947 */ /* 0x000fea0003800000 */
[----:B------:R-:W-:Y:S02]  /*156e0*/  ISETP.GE.AND P0, PT, R16, RZ, PT ;  /* 0x000000ff1000720c */ /* 0x000fe40003f06270 */
[----:B------:R-:W-:-:S11]  /*156f0*/  ISETP.GE.AND P1, PT, R17, RZ, PT ;  /* 0x000000ff1100720c */ /* 0x000fd60003f26270 */
[----:B------:R-:W-:Y:S02]  /*15700*/  @P0 IMAD.MOV.U32 R15, RZ, RZ, RZ ;  /* 0x000000ffff0f0224 */ /* 0x000fe400078e00ff */
[----:B------:R-:W-:Y:S01]  /*15710*/  @!P0 FFMA R10, R10, 1.84467440737095516160e+19, RZ ;  /* 0x5f8000000a0a8823 */ /* 0x000fe200000000ff */
[----:B------:R-:W-:Y:S02]  /*15720*/  @!P0 IMAD.MOV.U32 R15, RZ, RZ, -0x40 ;  /* 0xffffffc0ff0f8424 */ /* 0x000fe400078e00ff */
[----:B------:R-:W-:Y:S02]  /*15730*/  @!P1 FFMA R11, R11, 1.84467440737095516160e+19, RZ ;  /* 0x5f8000000b0b9823 */ /* 0x000fe400000000ff */
[----:B------:R-:W-:-:S07]  /*15740*/  @!P1 VIADD R15, R15, 0x40 ;  /* 0x000000400f0f9836 */ /* 0x000fce0000000000 */
.L_x_241:
[----:B------:R-:W-:Y:S01]  /*15750*/  LEA R16, R20, 0xc0800000, 0x17 ;  /* 0xc080000014107811 */ /* 0x000fe200078eb8ff */
[----:B------:R-:W-:Y:S04]  /*15760*/  BSSY.RECONVERGENT B4, `(.L_x_246) ;  /* 0x0000036000047945 */ /* 0x000fe80003800200 */
[----:B------:R-:W-:Y:S02]  /*15770*/  IMAD.IADD R16, R11, 0x1, -R16 ;  /* 0x000000010b107824 */ /* 0x000fe400078e0a10 */
[----:B------:R-:W-:Y:S02]  /*15780*/  VIADD R11, R18, 0xffffff81 ;  /* 0xffffff81120b7836 */ /* 0x000fe40000000000 */
[----:B------:R0:W1:Y:S01]  /*15790*/  MUFU.RCP R17, R16 ;  /* 0x0000001000117308 */ /* 0x0000620000001000 */
[----:B------:R-:W-:Y:S01]  /*157a0*/  FADD.FTZ R19, -R16, -RZ ;  /* 0x800000ff10137221 */ /* 0x000fe20000010100 */
[C---:B------:R-:W-:Y:S01]  /*157b0*/  IMAD R10, R11.reuse, -0x800000, R10 ;  /* 0xff8000000b0a7824 */ /* 0x040fe200078e020a */
[----:B0-----:R-:W-:-:S05]  /*157c0*/  IADD3 R16, PT, PT, R11, 0x7f, -R20 ;  /* 0x0000007f0b107810 */ /* 0x001fca0007ffe814 */
[----:B------:R-:W-:Y:S02]  /*157d0*/  IMAD.IADD R16, R16, 0x1, R15 ;  /* 0x0000000110107824 */ /* 0x000fe400078e020f */
[----:B-1----:R-:W-:-:S04]  /*157e0*/  FFMA R18, R17, R19, 1 ;  /* 0x3f80000011127423 */ /* 0x002fc80000000013 */
[----:B------:R-:W-:-:S04]  /*157f0*/  FFMA R22, R17, R18, R17 ;  /* 0x0000001211167223 */ /* 0x000fc80000000011 */
[----:B------:R-:W-:-:S04]  /*15800*/  FFMA R17, R10, R22, RZ ;  /* 0x000000160a117223 */ /* 0x000fc800000000ff */
[----:B------:R-:W-:-:S04]  /*15810*/  FFMA R18, R19, R17, R10 ;  /* 0x0000001113127223 */ /* 0x000fc8000000000a */
[----:B------:R-:W-:-:S04]  /*15820*/  FFMA R23, R22, R18, R17 ;  /* 0x0000001216177223 */ /* 0x000fc80000000011 */
[----:B------:R-:W-:-:S04]  /*15830*/  FFMA R18, R19, R23, R10 ;  /* 0x0000001713127223 */ /* 0x000fc8000000000a */
[----:B------:R-:W-:-:S05]  /*15840*/  FFMA R17, R22, R18, R23 ;  /* 0x0000001216117223 */ /* 0x000fca0000000017 */
[----:B------:R-:W-:-:S04]  /*15850*/  SHF.R.U32.HI R10, RZ, 0x17, R17 ;  /* 0x00000017ff0a7819 */ /* 0x000fc80000011611 */
[----:B------:R-:W-:-:S05]  /*15860*/  LOP3.LUT R10, R10, 0xff, RZ, 0xc0, !PT ;  /* 0x000000ff0a0a7812 */ /* 0x000fca00078ec0ff */
[----:B------:R-:W-:-:S04]  /*15870*/  IMAD.IADD R19, R10, 0x1, R16 ;  /* 0x000000010a137824 */ /* 0x000fc800078e0210 */
[----:B------:R-:W-:-:S05]  /*15880*/  VIADD R10, R19, 0xffffffff ;  /* 0xffffffff130a7836 */ /* 0x000fca0000000000 */
[----:B------:R-:W-:-:S13]  /*15890*/  ISETP.GE.U32.AND P0, PT, R10, 0xfe, PT ;  /* 0x000000fe0a00780c */ /* 0x000fda0003f06070 */
[----:B------:R-:W-:Y:S05]  /*158a0*/  @!P0 BRA `(.L_x_247) ;  /* 0x0000000000808947 */ /* 0x000fea0003800000 */
[----:B------:R-:W-:-:S13]  /*158b0*/  ISETP.GT.AND P0, PT, R19, 0xfe, PT ;  /* 0x000000fe1300780c */ /* 0x000fda0003f04270 */
[----:B------:R-:W-:Y:S05]  /*158c0*/  @P0 BRA `(.L_x_248) ;  /* 0x00000000006c0947 */ /* 0x000fea0003800000 */
[----:B------:R-:W-:-:S13]  /*158d0*/  ISETP.GE.AND P0, PT, R19, 0x1, PT ;  /* 0x000000011300780c */ /* 0x000fda0003f06270 */
[----:B------:R-:W-:Y:S05]  /*158e0*/  @P0 BRA `(.L_x_249) ;  /* 0x0000000000740947 */ /* 0x000fea0003800000 */
[----:B------:R-:W-:Y:S02]  /*158f0*/  ISETP.GE.AND P0, PT, R19, -0x18, PT ;  /* 0xffffffe81300780c */ /* 0x000fe40003f06270 */
[----:B------:R-:W-:-:S11]  /*15900*/  LOP3.LUT R17, R17, 0x80000000, RZ, 0xc0, !PT ;  /* 0x8000000011117812 */ /* 0x000fd600078ec0ff */
[----:B------:R-:W-:Y:S05]  /*15910*/  @!P0 BRA `(.L_x_249) ;  /* 0x0000000000688947 */ /* 0x000fea0003800000 */
[CCC-:B------:R-:W-:Y:S01]  /*15920*/  FFMA.RZ R10, R22.reuse, R18.reuse, R23.reuse ;  /* 0x00000012160a7223 */ /* 0x1c0fe2000000c017 */
[C---:B------:R-:W-:Y:S02]  /*15930*/  VIADD R16, R19.reuse, 0x20 ;  /* 0x0000002013107836 */ /* 0x040fe40000000000 */
[-CC-:B------:R-:W-:Y:S01]  /*15940*/  FFMA.RM R11, R22, R18.reuse, R23.reuse ;  /* 0x00000012160b7223 */ /* 0x180fe20000004017 */
[C---:B------:R-:W-:Y:S02]  /*15950*/  ISETP.NE.AND P2, PT, R19.reuse, RZ, PT ;  /* 0x000000ff1300720c */ /* 0x040fe40003f45270 */
[----:B------:R-:W-:Y:S01]  /*15960*/  LOP3.LUT R15, R10, 0x7fffff, RZ, 0xc0, !PT ;  /* 0x007fffff0a0f7812 */ /* 0x000fe200078ec0ff */
[----:B------:R-:W-:Y:S01]  /*15970*/  FFMA.RP R10, R22, R18, R23 ;  /* 0x00000012160a7223 */ /* 0x000fe20000008017 */
[----:B------:R-:W-:Y:S01]  /*15980*/  IMAD.MOV R18, RZ, RZ, -R19 ;  /* 0x000000ffff127224 */ /* 0x000fe200078e0a13 */
[----:B------:R-:W-:Y:S02]  /*15990*/  ISETP.NE.AND P1, PT, R19, RZ, PT ;  /* 0x000000ff1300720c */ /* 0x000fe40003f25270 */
[----:B------:R-:W-:-:S02]  /*159a0*/  LOP3.LUT R15, R15, 0x800000, RZ, 0xfc, !PT ;  /* 0x008000000f0f7812 */ /* 0x000fc400078efcff */
[----:B------:R-:W-:Y:S02]  /*159b0*/  FSETP.NEU.FTZ.AND P0, PT, R10, R11, PT ;  /* 0x0000000b0a00720b */ /* 0x000fe40003f1d000 */
[----:B------:R-:W-:Y:S02]  /*159c0*/  SHF.L.U32 R16, R15, R16, RZ ;  /* 0x000000100f107219 */ /* 0x000fe400000006ff */
[----:B------:R-:W-:Y:S02]  /*159d0*/  SEL R10, R18, RZ, P2 ;  /* 0x000000ff120a7207 */ /* 0x000fe40001000000 */
[----:B------:R-:W-:Y:S02]  /*159e0*/  ISETP.NE.AND P1, PT, R16, RZ, P1 ;  /* 0x000000ff1000720c */ /* 0x000fe40000f25270 */
[----:B------:R-:W-:Y:S02]  /*159f0*/  SHF.R.U32.HI R10, RZ, R10, R15 ;  /* 0x0000000aff0a7219 */ /* 0x000fe4000001160f */
[----:B------:R-:W-:-:S02]  /*15a00*/  PLOP3.LUT P0, PT, P0, P1, PT, 0xf8, 0x8f ;  /* 0x00000000008f781c */ /* 0x000fc40000703f70 */
[----:B------:R-:W-:Y:S02]  /*15a10*/  SHF.R.U32.HI R16, RZ, 0x1, R10 ;  /* 0x00000001ff107819 */ /* 0x000fe4000001160a */
[----:B------:R-:W-:-:S04]  /*15a20*/  SEL R11, RZ, 0x1, !P0 ;  /* 0x00000001ff0b7807 */ /* 0x000fc80004000000 */
[----:B------:R-:W-:-:S04]  /*15a30*/  LOP3.LUT R11, R11, 0x1, R16, 0xf8, !PT ;  /* 0x000000010b0b7812 */ /* 0x000fc800078ef810 */
[----:B------:R-:W-:-:S05]  /*15a40*/  LOP3.LUT R11, R11, R10, RZ, 0xc0, !PT ;  /* 0x0000000a0b0b7212 */ /* 0x000fca00078ec0ff */
[----:B------:R-:W-:-:S05]  /*15a50*/  IMAD.IADD R16, R16, 0x1, R11 ;  /* 0x0000000110107824 */ /* 0x000fca00078e020b */
[----:B------:R-:W-:Y:S01]  /*15a60*/  LOP3.LUT R17, R16, R17, RZ, 0xfc, !PT ;  /* 0x0000001110117212 */ /* 0x000fe200078efcff */
[----:B------:R-:W-:Y:S06]  /*15a70*/  BRA `(.L_x_249) ;  /* 0x0000000000107947 */ /* 0x000fec0003800000 */
.L_x_248:
[----:B------:R-:W-:-:S04]  /*15a80*/  LOP3.LUT R17, R17, 0x80000000, RZ, 0xc0, !PT ;  /* 0x8000000011117812 */ /* 0x000fc800078ec0ff */
[----:B------:R-:W-:Y:S01]  /*15a90*/  LOP3.LUT R17, R17, 0x7f800000, RZ, 0xfc, !PT ;  /* 0x7f80000011117812 */ /* 0x000fe200078efcff */
[----:B------:R-:W-:Y:S06]  /*15aa0*/  BRA `(.L_x_249) ;  /* 0x0000000000047947 */ /* 0x000fec0003800000 */
.L_x_247:
[----:B------:R-:W-:-:S07]  /*15ab0*/  IMAD R17, R16, 0x800000, R17 ;  /* 0x0080000010117824 */ /* 0x000fce00078e0211 */
.L_x_249:
[----:B------:R-:W-:Y:S05]  /*15ac0*/  BSYNC.RECONVERGENT B4 ;  /* 0x0000000000047941 */ /* 0x000fea0003800200 */
.L_x_246:
[----:B------:R-:W-:Y:S05]  /*15ad0*/  BRA `(.L_x_250) ;  /* 0x0000000000207947 */ /* 0x000fea0003800000 */
.L_x_245:
[----:B------:R-:W-:-:S04]  /*15ae0*/  LOP3.LUT R10, R11, 0x80000000, R10, 0x48, !PT ;  /* 0x800000000b0a7812 */ /* 0x000fc800078e480a */
[----:B------:R-:W-:Y:S01]  /*15af0*/  LOP3.LUT R17, R10, 0x7f800000, RZ, 0xfc, !PT ;  /* 0x7f8000000a117812 */ /* 0x000fe200078efcff */
[----:B------:R-:W-:Y:S06]  /*15b00*/  BRA `(.L_x_250) ;  /* 0x0000000000147947 */ /* 0x000fec0003800000 */
.L_x_244:
[----:B------:R-:W-:Y:S01]  /*15b10*/  LOP3.LUT R17, R11, 0x80000000, R10, 0x48, !PT ;  /* 0x800000000b117812 */ /* 0x000fe200078e480a */
[----:B------:R-:W-:Y:S06]  /*15b20*/  BRA `(.L_x_250) ;  /* 0x00000000000c7947 */ /* 0x000fec0003800000 */
.L_x_243:
[----:B------:R-:W0:Y:S01]  /*15b30*/  MUFU.RSQ R17, -QNAN ;  /* 0xffc0000000117908 */ /* 0x000e220000001400 */
[----:B------:R-:W-:Y:S05]  /*15b40*/  BRA `(.L_x_250) ;  /* 0x0000000000047947 */ /* 0x000fea0003800000 */
.L_x_242:
[----:B------:R-:W-:-:S07]  /*15b50*/  FADD.FTZ R17, R10, R11 ;  /* 0x0000000b0a117221 */ /* 0x000fce0000010000 */
.L_x_250:
[----:B------:R-:W-:Y:S05]  /*15b60*/  BSYNC.RECONVERGENT B3 ;  /* 0x0000000000037941 */ /* 0x000fea0003800200 */
.L_x_240:
[----:B------:R-:W-:-:S04]  /*15b70*/  IMAD.MOV.U32 R15, RZ, RZ, 0x0 ;  /* 0x00000000ff0f7424 */ /* 0x000fc800078e00ff */
[----:B0-----:R-:W-:Y:S05]  /*15b80*/  RET.REL.NODEC R14 `(_Z19simulated_annealingPciiiiifS_PfPiS1_S_S_S_iffi) ;  /* 0xfffffea40e1c7950 */ /* 0x001fea0003c3ffff */
        .type           $_Z19simulated_annealingPciiiiifS_PfPiS1_S_S_S_iffi$__internal_accurate_pow,@function
        .size           $_Z19simulated_annealingPciiiiifS_PfPiS1_S_S_S_iffi$__internal_accurate_pow,(.L_x_255 - $_Z19simulated_annealingPciiiiifS_PfPiS1_S_S_S_iffi$__internal_accurate_pow)
$_Z19simulated_annealingPciiiiifS_PfPiS1_S_S_S_iffi$__internal_accurate_pow:
[----:B------:R-:W0:Y:S01]  /*15b90*/  MUFU.RCP64H R39, 2 ;  /* 0x4000000000277908 */ /* 0x000e220000001800 */
[----:B------:R-:W-:Y:S01]  /*15ba0*/  IMAD.MOV.U32 R22, RZ, RZ, 0x0 ;  /* 0x00000000ff167424 */ /* 0x000fe200078e00ff */
[----:B------:R-:W-:Y:S01]  /*15bb0*/  UMOV UR20, 0x7d2cafe2 ;  /* 0x7d2cafe200147882 */ /* 0x000fe20000000000 */
[----:B------:R-:W-:Y:S01]  /*15bc0*/  IMAD.MOV.U32 R23, RZ, RZ, 0x40000000 ;  /* 0x40000000ff177424 */ /* 0x000fe200078e00ff */
[----:B------:R-:W-:Y:S01]  /*15bd0*/  UMOV UR21, 0x3eb0f5ff ;  /* 0x3eb0f5ff00157882 */ /* 0x000fe20000000000 */
[----:B------:R-:W-:-:S06]  /*15be0*/  IMAD.MOV.U32 R38, RZ, RZ, RZ ;  /* 0x000000ffff267224 */ /* 0x000fcc00078e00ff */
[----:B0-----:R-:W-:-:S08]  /*15bf0*/  DFMA R22, R38, -R22, 1 ;  /* 0x3ff000002616742b */ /* 0x001fd00000000816 */
[----:B------:R-:W-:-:S08]  /*15c00*/  DFMA R22, R22, R22, R22 ;  /* 0x000000161616722b */ /* 0x000fd00000000016 */
[----:B------:R-:W-:Y:S01]  /*15c10*/  DFMA R22, R38, R22, R38 ;  /* 0x000000162616722b */ /* 0x000fe20000000026 */
[----:B------:R-:W-:Y:S02]  /*15c20*/  IMAD.MOV.U32 R38, RZ, RZ, 0x41ad3b5a ;  /* 0x41ad3b5aff267424 */ /* 0x000fe400078e00ff */
[----:B------:R-:W-:-:S05]  /*15c30*/  IMAD.MOV.U32 R39, RZ, RZ, 0x3ed0f5d2 ;  /* 0x3ed0f5d2ff277424 */ /* 0x000fca00078e00ff */
[----:B------:R-:W-:-:S08]  /*15c40*/  DMUL R60, RZ, R22 ;  /* 0x00000016ff3c7228 */ /* 0x000fd00000000000 */
[----:B------:R-:W-:-:S08]  /*15c50*/  DFMA R60, RZ, R22, R60 ;  /* 0x00000016ff3c722b */ /* 0x000fd0000000003c */
[CC--:B------:R-:W-:Y:S02]  /*15c60*/  DMUL R40, R60.reuse, R60.reuse ;  /* 0x0000003c3c287228 */ /* 0x0c0fe40000000000 */
[----:B------:R-:W-:Y:S02]  /*15c70*/  DADD R58, RZ, -R60 ;  /* 0x00000000ff3a7229 */ /* 0x000fe4000000083c */
[----:B------:R-:W-:-:S04]  /*15c80*/  DMUL R44, R60, R60 ;  /* 0x0000003c3c2c7228 */ /* 0x000fc80000000000 */
[----:B------:R-:W-:Y:S01]  /*15c90*/  DFMA R38, R40, UR20, R38 ;  /* 0x0000001428267c2b */ /* 0x000fe20008000026 */
[----:B------:R-:W-:Y:S01]  /*15ca0*/  UMOV UR20, 0x75488a3f ;  /* 0x75488a3f00147882 */ /* 0x000fe20000000000 */
[----:B------:R-:W-:Y:S01]  /*15cb0*/  UMOV UR21, 0x3ef3b20a ;  /* 0x3ef3b20a00157882 */ /* 0x000fe20000000000 */
[----:B------:R-:W-:Y:S02]  /*15cc0*/  DADD R58, R58, R58 ;  /* 0x000000003a3a7229 */ /* 0x000fe4000000003a */
[----:B------:R-:W-:-:S03]  /*15cd0*/  DFMA R42, R60, R60, -R44 ;  /* 0x0000003c3c2a722b */ /* 0x000fc6000000082c */
[----:B------:R-:W-:Y:S01]  /*15ce0*/  DFMA R38, R40, R38, UR20 ;  /* 0x0000001428267e2b */ /* 0x000fe20008000026 */
[----:B------:R-:W-:Y:S01]  /*15cf0*/  UMOV UR20, 0xe4faecd5 ;  /* 0xe4faecd500147882 */ /* 0x000fe20000000000 */
[----:B------:R-:W-:Y:S01]  /*15d00*/  UMOV UR21, 0x3f1745cd ;  /* 0x3f1745cd00157882 */ /* 0x000fe20000000000 */
[----:B------:R-:W-:-:S05]  /*15d10*/  DFMA R58, RZ, -R60, R58 ;  /* 0x8000003cff3a722b */ /* 0x000fca000000003a */
[----:B------:R-:W-:Y:S01]  /*15d20*/  DFMA R38, R40, R38, UR20 ;  /* 0x0000001428267e2b */ /* 0x000fe20008000026 */
[----:B------:R-:W-:Y:S01]  /*15d30*/  UMOV UR20, 0x258a578b ;  /* 0x258a578b00147882 */ /* 0x000fe20000000000 */
[----:B------:R-:W-:Y:S01]  /*15d40*/  UMOV UR21, 0x3f3c71c7 ;  /* 0x3f3c71c700157882 */ /* 0x000fe20000000000 */
[----:B------:R-:W-:-:S05]  /*15d50*/  DMUL R58, R22, R58 ;  /* 0x0000003a163a7228 */ /* 0x000fca0000000000 */
[----:B------:R-:W-:Y:S01]  /*15d60*/  DFMA R38, R40, R38, UR20 ;  /* 0x0000001428267e2b */ /* 0x000fe20008000026 */
[----:B------:R-:W-:Y:S01]  /*15d70*/  UMOV UR20, 0x9242b910 ;  /* 0x9242b91000147882 */ /* 0x000fe20000000000 */
[----:B------:R-:W-:-:S06]  /*15d80*/  UMOV UR21, 0x3f624924 ;  /* 0x3f62492400157882 */ /* 0x000fcc0000000000 */
[----:B------:R-:W-:Y:S01]  /*15d90*/  DFMA R38, R40, R38, UR20 ;  /* 0x0000001428267e2b */ /* 0x000fe20008000026 */
[----:B------:R-:W-:Y:S01]  /*15da0*/  UMOV UR20, 0x99999dfb ;  /* 0x99999dfb00147882 */ /* 0x000fe20000000000 */
[----:B------:R-:W-:-:S06]  /*15db0*/  UMOV UR21, 0x3f899999 ;  /* 0x3f89999900157882 */ /* 0x000fcc0000000000 */
[----:B------:R-:W-:Y:S01]  /*15dc0*/  DFMA R38, R40, R38, UR20 ;  /* 0x0000001428267e2b */ /* 0x000fe20008000026 */
[----:B------:R-:W-:Y:S01]  /*15dd0*/  UMOV UR20, 0x55555555 ;  /* 0x5555555500147882 */ /* 0x000fe20000000000 */
[----:B------:R-:W-:-:S06]  /*15de0*/  UMOV UR21, 0x3fb55555 ;  /* 0x3fb5555500157882 */ /* 0x000fcc0000000000 */
[----:B------:R-:W-:-:S08]  /*15df0*/  DFMA R56, R40, R38, UR20 ;  /* 0x0000001428387e2b */ /* 0x000fd00008000026 */
[----:B------:R-:W-:Y:S01]  /*15e00*/  DADD R48, -R56, UR20 ;  /* 0x0000001438307e29 */ /* 0x000fe20008000100 */
[----:B------:R-:W-:Y:S01]  /*15e10*/  UMOV UR20, 0xb9e7b0 ;  /* 0x00b9e7b000147882 */ /* 0x000fe20000000000 */
[----:B------:R-:W-:-:S06]  /*15e20*/  UMOV UR21, 0x3c46a4cb ;  /* 0x3c46a4cb00157882 */ /* 0x000fcc0000000000 */
[----:B------:R-:W-:Y:S02]  /*15e30*/  DFMA R48, R40, R38, R48 ;  /* 0x000000262830722b */ /* 0x000fe40000000030 */
[----:B------:R-:W-:Y:S01]  /*15e40*/  DMUL R38, R60, R44 ;  /* 0x0000002c3c267228 */ /* 0x000fe20000000000 */
[----:B------:R-:W-:Y:S02]  /*15e50*/  VIADD R41, R59, 0x100000 ;  /* 0x001000003b297836 */ /* 0x000fe40000000000 */
[----:B------:R-:W-:-:S03]  /*15e60*/  IMAD.MOV.U32 R40, RZ, RZ, R58 ;  /* 0x000000ffff287224 */ /* 0x000fc600078e003a */
[----:B------:R-:W-:Y:S01]  /*15e70*/  DADD R48, R48, -UR20 ;  /* 0x8000001430307e29 */ /* 0x000fe20008000000 */
[----:B------:R-:W-:Y:S01]  /*15e80*/  UMOV UR20, 0x0 ;  /* 0x0000000000147882 */ /* 0x000fe20000000000 */
[C---:B------:R-:W-:Y:S01]  /*15e90*/  DFMA R22, R60.reuse, R44, -R38 ;  /* 0x0000002c3c16722b */ /* 0x040fe20000000826 */
[----:B------:R-:W-:Y:S01]  /*15ea0*/  UMOV UR21, 0x40000000 ;  /* 0x4000000000157882 */ /* 0x000fe20000000000 */
[----:B------:R-:W-:-:S04]  /*15eb0*/  DFMA R42, R60, R40, R42 ;  /* 0x000000283c2a722b */ /* 0x000fc8000000002a */
[----:B------:R-:W-:Y:S02]  /*15ec0*/  DADD R46, R56, R48 ;  /* 0x00000000382e7229 */ /* 0x000fe40000000030 */
[----:B------:R-:W-:-:S06]  /*15ed0*/  DFMA R22, R58, R44, R22 ;  /* 0x0000002c3a16722b */ /* 0x000fcc0000000016 */
[----:B------:R-:W-:Y:S02]  /*15ee0*/  DMUL R40, R46, R38 ;  /* 0x000000262e287228 */ /* 0x000fe40000000000 */
[----:B------:R-:W-:Y:S02]  /*15ef0*/  DFMA R22, R60, R42, R22 ;  /* 0x0000002a3c16722b */ /* 0x000fe40000000016 */
[----:B------:R-:W-:-:S04]  /*15f00*/  DADD R56, R56, -R46 ;  /* 0x0000000038387229 */ /* 0x000fc8000000082e */
[----:B------:R-:W-:-:S04]  /*15f10*/  DFMA R42, R46, R38, -R40 ;  /* 0x000000262e2a722b */ /* 0x000fc80000000828 */
[----:B------:R-:W-:-:S04]  /*15f20*/  DADD R56, R48, R56 ;  /* 0x0000000030387229 */ /* 0x000fc80000000038 */
[----:B------:R-:W-:-:S08]  /*15f30*/  DFMA R22, R46, R22, R42 ;  /* 0x000000162e16722b */ /* 0x000fd0000000002a */
[----:B------:R-:W-:-:S08]  /*15f40*/  DFMA R56, R56, R38, R22 ;  /* 0x000000263838722b */ /* 0x000fd00000000016 */
[----:B------:R-:W-:-:S08]  /*15f50*/  DADD R38, R40, R56 ;  /* 0x0000000028267229 */ /* 0x000fd00000000038 */
[--C-:B------:R-:W-:Y:S02]  /*15f60*/  DADD R22, R60, R38.reuse ;  /* 0x000000003c167229 */ /* 0x100fe40000000026 */
[----:B------:R-:W-:-:S06]  /*15f70*/  DADD R40, R40, -R38 ;  /* 0x0000000028287229 */ /* 0x000fcc0000000826 */
[----:B------:R-:W-:Y:S02]  /*15f80*/  DADD R60, R60, -R22 ;  /* 0x000000003c3c7229 */ /* 0x000fe40000000816 */
[----:B------:R-:W-:-:S06]  /*15f90*/  DADD R40, R56, R40 ;  /* 0x0000000038287229 */ /* 0x000fcc0000000028 */
[----:B------:R-:W-:Y:S01]  /*15fa0*/  DADD R60, R38, R60 ;  /* 0x00000000263c7229 */ /* 0x000fe2000000003c */
[----:B------:R-:W-:Y:S02]  /*15fb0*/  IMAD.MOV.U32 R38, RZ, RZ, -0x105c611 ;  /* 0xfefa39efff267424 */ /* 0x000fe400078e00ff */
[----:B------:R-:W-:-:S05]  /*15fc0*/  IMAD.MOV.U32 R39, RZ, RZ, 0x3fe62e42 ;  /* 0x3fe62e42ff277424 */ /* 0x000fca00078e00ff */
[----:B------:R-:W-:-:S08]  /*15fd0*/  DADD R40, R40, R60 ;  /* 0x0000000028287229 */ /* 0x000fd0000000003c */
[----:B------:R-:W-:Y:S01]  /*15fe0*/  DADD R58, R58, R40 ;  /* 0x000000003a3a7229 */ /* 0x000fe20000000028 */
[----:B------:R-:W-:Y:S02]  /*15ff0*/  IMAD.MOV.U32 R40, RZ, RZ, -0x105c611 ;  /* 0xfefa39efff287424 */ /* 0x000fe400078e00ff */
[----:B------:R-:W-:-:S05]  /*16000*/  IMAD.MOV.U32 R41, RZ, RZ, 0x3fe62e42 ;  /* 0x3fe62e42ff297424 */ /* 0x000fca00078e00ff */
[----:B------:R-:W-:-:S08]  /*16010*/  DADD R42, R22, R58 ;  /* 0x00000000162a7229 */ /* 0x000fd0000000003a */
[--C-:B------:R-:W-:Y:S02]  /*16020*/  DFMA R40, R40, UR20, R42.reuse ;  /* 0x0000001428287c2b */ /* 0x100fe4000800002a */
[----:B------:R-:W-:-:S06]  /*16030*/  DADD R44, R22, -R42 ;  /* 0x00000000162c7229 */ /* 0x000fcc000000082a */
[----:B------:R-:W-:Y:S02]  /*16040*/  DFMA R22, -R38, 2, R40 ;  /* 0x400000002616782b */ /* 0x000fe40000000128 */
[----:B------:R-:W-:-:S06]  /*16050*/  DADD R44, R58, R44 ;  /* 0x000000003a2c7229 */ /* 0x000fcc000000002c */
[----:B------:R-:W-:Y:S01]  /*16060*/  DADD R22, -R42, R22 ;  /* 0x000000002a167229 */ /* 0x000fe20000000116 */
[----:B------:R-:W-:Y:S02]  /*16070*/  IMAD.MOV.U32 R42, RZ, RZ, 0x3b39803f ;  /* 0x3b39803fff2a7424 */ /* 0x000fe400078e00ff */
[----:B------:R-:W-:-:S05]  /*16080*/  IMAD.MOV.U32 R43, RZ, RZ, 0x3c7abc9e ;  /* 0x3c7abc9eff2b7424 */ /* 0x000fca00078e00ff */
[----:B------:R-:W-:Y:S01]  /*16090*/  DADD R44, R44, -R22 ;  /* 0x000000002c2c7229 */ /* 0x000fe20000000816 */
[----:B------:R-:W-:-:S05]  /*160a0*/  IMAD.SHL.U32 R22, R55, 0x2, RZ ;  /* 0x0000000237167824 */ /* 0x000fca00078e00ff */
[----:B------:R-:W-:Y:S02]  /*160b0*/  ISETP.GT.U32.AND P1, PT, R22, -0x2000001, PT ;  /* 0xfdffffff1600780c */ /* 0x000fe40003f24070 */
[----:B------:R-:W-:Y:S01]  /*160c0*/  DFMA R42, R42, UR20, R44 ;  /* 0x000000142a2a7c2b */ /* 0x000fe2000800002c */
[----:B------:R-:W-:Y:S01]  /*160d0*/  UMOV UR20, 0x3b39803f ;  /* 0x3b39803f00147882 */ /* 0x000fe20000000000 */
[----:B------:R-:W-:Y:S01]  /*160e0*/  LOP3.LUT R44, R55, 0xff0fffff, RZ, 0xc0, !PT ;  /* 0xff0fffff372c7812 */ /* 0x000fe200078ec0ff */
[----:B------:R-:W-:-:S03]  /*160f0*/  UMOV UR21, 0x3c7abc9e ;  /* 0x3c7abc9e00157882 */ /* 0x000fc60000000000 */
[----:B------:R-:W-:Y:S02]  /*16100*/  SEL R65, R44, R55, P1 ;  /* 0x000000372c417207 */ /* 0x000fe40000800000 */
[----:B------:R-:W-:-:S08]  /*16110*/  DADD R22, R40, R42 ;  /* 0x0000000028167229 */ /* 0x000fd0000000002a */
[----:B------:R-:W-:Y:S02]  /*16120*/  DADD R40, R40, -R22 ;  /* 0x0000000028287229 */ /* 0x000fe40000000816 */
[----:B------:R-:W-:-:S06]  /*16130*/  DMUL R44, R22, R64 ;  /* 0x00000040162c7228 */ /* 0x000fcc0000000000 */
[----:B------:R-:W-:Y:S02]  /*16140*/  DADD R40, R42, R40 ;  /* 0x000000002a287229 */ /* 0x000fe40000000028 */
[----:B------:R-:W-:-:S08]  /*16150*/  DFMA R22, R22, R64, -R44 ;  /* 0x000000401616722b */ /* 0x000fd0000000082c */
[----:B------:R-:W-:Y:S01]  /*16160*/  DFMA R64, R40, R64, R22 ;  /* 0x000000402840722b */ /* 0x000fe20000000016 */
[----:B------:R-:W-:Y:S02]  /*16170*/  IMAD.MOV.U32 R22, RZ, RZ, 0x652b82fe ;  /* 0x652b82feff167424 */ /* 0x000fe400078e00ff */
[----:B------:R-:W-:-:S05]  /*16180*/  IMAD.MOV.U32 R23, RZ, RZ, 0x3ff71547 ;  /* 0x3ff71547ff177424 */ /* 0x000fca00078e00ff */
[----:B------:R-:W-:-:S08]  /*16190*/  DADD R40, R44, R64 ;  /* 0x000000002c287229 */ /* 0x000fd00000000040 */
[----:B------:R-:W-:Y:S02]  /*161a0*/  DFMA R22, R40, R22, 6.75539944105574400000e+15 ;  /* 0x433800002816742b */ /* 0x000fe40000000016 */
[----:B------:R-:W-:Y:S01]  /*161b0*/  FSETP.GEU.AND P1, PT, |R41|, 4.1917929649353027344, PT ;  /* 0x4086232b2900780b */ /* 0x000fe20003f2e200 */
[----:B------:R-:W-:-:S05]  /*161c0*/  DADD R44, R44, -R40 ;  /* 0x000000002c2c7229 */ /* 0x000fca0000000828 */
[----:B------:R-:W-:-:S03]  /*161d0*/  DADD R42, R22, -6.75539944105574400000e+15 ;  /* 0xc3380000162a7429 */ /* 0x000fc60000000000 */
[----:B------:R-:W-:-:S05]  /*161e0*/  DADD R64, R64, R44 ;  /* 0x0000000040407229 */ /* 0x000fca000000002c */
[----:B------:R-:W-:-:S08]  /*161f0*/  DFMA R38, R42, -R38, R40 ;  /* 0x800000262a26722b */ /* 0x000fd00000000028 */
[----:B------:R-:W-:Y:S01]  /*16200*/  DFMA R42, R42, -UR20, R38 ;  /* 0x800000142a2a7c2b */ /* 0x000fe20008000026 */
[----:B------:R-:W-:Y:S01]  /*16210*/  UMOV UR20, 0x69ce2bdf ;  /* 0x69ce2bdf00147882 */ /* 0x000fe20000000000 */
[----:B------:R-:W-:Y:S01]  /*16220*/  IMAD.MOV.U32 R38, RZ, RZ, -0x35dec16 ;  /* 0xfca213eaff267424 */ /* 0x000fe200078e00ff */
[----:B------:R-:W-:Y:S01]  /*16230*/  UMOV UR21, 0x3e5ade15 ;  /* 0x3e5ade1500157882 */ /* 0x000fe20000000000 */
[----:B------:R-:W-:-:S06]  /*16240*/  IMAD.MOV.U32 R39, RZ, RZ, 0x3e928af3 ;  /* 0x3e928af3ff277424 */ /* 0x000fcc00078e00ff */
[----:B------:R-:W-:Y:S01]  /*16250*/  DFMA R38, R42, UR20, R38 ;  /* 0x000000142a267c2b */ /* 0x000fe20008000026 */
        /* <DEDUP_REMOVED lines=24> */
[----:B------:R-:W-:-:S08]  /*163e0*/  DFMA R38, R42, R38, 1 ;  /* 0x3ff000002a26742b */ /* 0x000fd00000000026 */
[----:B------:R-:W-:-:S10]  /*163f0*/  DFMA R38, R42, R38, 1 ;  /* 0x3ff000002a26742b */ /* 0x000fd40000000026 */
[----:B------:R-:W-:Y:S02]  /*16400*/  IMAD R43, R22, 0x100000, R39 ;  /* 0x00100000162b7824 */ /* 0x000fe400078e0227 */
[----:B------:R-:W-:Y:S01]  /*16410*/  IMAD.MOV.U32 R42, RZ, RZ, R38 ;  /* 0x000000ffff2a7224 */ /* 0x000fe200078e0026 */
[----:B------:R-:W-:Y:S06]  /*16420*/  @!P1 BRA `(.L_x_251) ;  /* 0x0000000000309947 */ /* 0x000fec0003800000 */
[----:B------:R-:W-:Y:S01]  /*16430*/  FSETP.GEU.AND P2, PT, |R41|, 4.2275390625, PT ;  /* 0x408748002900780b */ /* 0x000fe20003f4e200 */
[C---:B------:R-:W-:Y:S02]  /*16440*/  DADD R42, R40.reuse, +INF ;  /* 0x7ff00000282a7429 */ /* 0x040fe40000000000 */
[----:B------:R-:W-:-:S08]  /*16450*/  DSETP.GEU.AND P1, PT, R40, RZ, PT ;  /* 0x000000ff2800722a */ /* 0x000fd00003f2e000 */
[----:B------:R-:W-:Y:S02]  /*16460*/  FSEL R42, R42, RZ, P1 ;  /* 0x000000ff2a2a7208 */ /* 0x000fe40000800000 */
[----:B------:R-:W-:Y:S02]  /*16470*/  @!P2 LEA.HI R23, R22, R22, RZ, 0x1 ;  /* 0x000000161617a211 */ /* 0x000fe400078f08ff */
[----:B------:R-:W-:Y:S02]  /*16480*/  FSEL R43, R43, RZ, P1 ;  /* 0x000000ff2b2b7208 */ /* 0x000fe40000800000 */
[----:B------:R-:W-:-:S05]  /*16490*/  @!P2 SHF.R.S32.HI R23, RZ, 0x1, R23 ;  /* 0x00000001ff17a819 */ /* 0x000fca0000011417 */
[----:B------:R-:W-:Y:S02]  /*164a0*/  @!P2 IMAD.IADD R22, R22, 0x1, -R23 ;  /* 0x000000011616a824 */ /* 0x000fe400078e0a17 */
[----:B------:R-:W-:-:S03]  /*164b0*/  @!P2 IMAD R39, R23, 0x100000, R39 ;  /* 0x001000001727a824 */ /* 0x000fc600078e0227 */
[----:B------:R-:W-:Y:S01]  /*164c0*/  @!P2 LEA R23, R22, 0x3ff00000, 0x14 ;  /* 0x3ff000001617a811 */ /* 0x000fe200078ea0ff */
[----:B------:R-:W-:-:S06]  /*164d0*/  @!P2 IMAD.MOV.U32 R22, RZ, RZ, RZ ;  /* 0x000000ffff16a224 */ /* 0x000fcc00078e00ff */
[----:B------:R-:W-:-:S11]  /*164e0*/  @!P2 DMUL R42, R38, R22 ;  /* 0x00000016262aa228 */ /* 0x000fd60000000000 */
.L_x_251:
[----:B------:R-:W-:Y:S01]  /*164f0*/  DFMA R64, R64, R42, R42 ;  /* 0x0000002a4040722b */ /* 0x000fe2000000002a */
[----:B------:R-:W-:Y:S01]  /*16500*/  IMAD.MOV.U32 R63, RZ, RZ, 0x0 ;  /* 0x00000000ff3f7424 */ /* 0x000fe200078e00ff */
[----:B------:R-:W-:-:S08]  /*16510*/  DSETP.NEU.AND P1, PT, |R42|, +INF , PT ;  /* 0x7ff000002a00742a */ /* 0x000fd00003f2d200 */
[----:B------:R-:W-:Y:S02]  /*16520*/  FSEL R22, R42, R64, !P1 ;  /* 0x000000402a167208 */ /* 0x000fe40004800000 */
[----:B------:R-:W-:Y:S01]  /*16530*/  FSEL R42, R43, R65, !P1 ;  /* 0x000000412b2a7208 */ /* 0x000fe20004800000 */
[----:B------:R-:W-:Y:S06]  /*16540*/  RET.REL.NODEC R62 `(_Z19simulated_annealingPciiiiifS_PfPiS1_S_S_S_iffi) ;  /* 0xfffffe983eac7950 */ /* 0x000fec0003c3ffff */
.L_x_252:
[----:B------:R-:W-:-:S00]  /*16550*/  BRA `(.L_x_252) ;  /* 0xfffffffc00fc7947 */ /* 0x000fc0000383ffff */
[----:B------:R-:W-:-:S00]  /*16560*/  NOP ;  /* 0x0000000000007918 */ /* 0x000fc00000000000 */
        /* <DEDUP_REMOVED lines=9> */
.L_x_255:


//--------------------- .nv.global.init           --------------------------
	.section	.nv.global.init,"aw",@progbits
	.align	4
.nv.global.init:
	.type		mrg32k3aM1SubSeq,@object
	.size		mrg32k3aM1SubSeq,(mrg32k3aM2SubSeq - mrg32k3aM1SubSeq)
mrg32k3aM1SubSeq:
        /*0000*/ 	.byte	0x0b, 0xcc, 0xee, 0x04, 0x73, 0x29, 0x8b, 0x6f, 0xf6, 0x53, 0x03, 0xf6, 0x23, 0xf6, 0xea, 0xda
        /* <DEDUP_REMOVED lines=125> */
	.type		mrg32k3aM2SubSeq,@object
	.size		mrg32k3aM2SubSeq,(mrg32k3aM1 - mrg32k3aM2SubSeq)
mrg32k3aM2SubSeq:
        /* <DEDUP_REMOVED lines=126> */
	.type		mrg32k3aM1,@object
	.size		mrg32k3aM1,(mrg32k3aM1Seq - mrg32k3aM1)
mrg32k3aM1:
        /* <DEDUP_REMOVED lines=144> */
	.type		mrg32k3aM1Seq,@object
	.size		mrg32k3aM1Seq,(mrg32k3aM2 - mrg32k3aM1Seq)
mrg32k3aM1Seq:
        /* <DEDUP_REMOVED lines=144> */
	.type		mrg32k3aM2,@object
	.size		mrg32k3aM2,(mrg32k3aM2Seq - mrg32k3aM2)
mrg32k3aM2:
        /* <DEDUP_REMOVED lines=144> */
	.type		mrg32k3aM2Seq,@object
	.size		mrg32k3aM2Seq,(precalc_xorwow_matrix - mrg32k3aM2Seq)
mrg32k3aM2Seq:
        /* <DEDUP_REMOVED lines=144> */
	.type		precalc_xorwow_matrix,@object
	.size		precalc_xorwow_matrix,(precalc_xorwow_offset_matrix - precalc_xorwow_matrix)
precalc_xorwow_matrix:
        /* <DEDUP_REMOVED lines=6400> */
	.type		precalc_xorwow_offset_matrix,@object
	.size		precalc_xorwow_offset_matrix,(.L_1 - precalc_xorwow_offset_matrix)
precalc_xorwow_offset_matrix:
        /* <DEDUP_REMOVED lines=6400> */
.L_1:


//--------------------- .nv.shared.reserved.0     --------------------------
	.section	.nv.shared.reserved.0,"aw",@nobits
	.weak		__nv_reservedSMEM_offset_0_alias
	.size		__nv_reservedSMEM_offset_0_alias, 0, 64
	.other		__nv_reservedSMEM_offset_0_alias,@"STO_CUDA_RESERVED_SHARED STV_DEFAULT"
__nv_reservedSMEM_offset_0_alias:
	.zero		0
	.zero		64


//--------------------- .nv.global                --------------------------
	.section	.nv.global,"aw",@nobits
	.align	8
.nv.global:
	.type		d_T_table,@object
	.size		d_T_table,(.L_10 - d_T_table)
d_T_table:
	.zero		8
.L_10:


//--------------------- .nv.constant0._Z19simulated_annealingPciiiiifS_PfPiS1_S_S_S_iffi --------------------------
	.section	.nv.constant0._Z19simulated_annealingPciiiiifS_PfPiS1_S_S_S_iffi,"a",@progbits
	.sectionflags	@""
	.align	4
.nv.constant0._Z19simulated_annealingPciiiiifS_PfPiS1_S_S_S_iffi:
	.zero		1000


//--------------------- SYMBOLS --------------------------

	.type		.nv.reservedSmem.offset0,@object
	.size		.nv.reservedSmem.offset0,0x4
